//
// Generated by NVIDIA NVVM Compiler
//
// Compiler Build ID: CL-36424714
// Cuda compilation tools, release 13.0, V13.0.88
// Based on NVVM 20.0.0
//

.version 9.0
.target sm_100
.address_size 64

	// .globl	_Z17initialize_vectorPfi
.global .align 1 .b8 _ZN34_INTERNAL_2ab47e49_4_k_cu_446c0dbd4cuda3std3__45__cpo5beginE[1];
.global .align 1 .b8 _ZN34_INTERNAL_2ab47e49_4_k_cu_446c0dbd4cuda3std3__45__cpo3endE[1];
.global .align 1 .b8 _ZN34_INTERNAL_2ab47e49_4_k_cu_446c0dbd4cuda3std3__45__cpo6cbeginE[1];
.global .align 1 .b8 _ZN34_INTERNAL_2ab47e49_4_k_cu_446c0dbd4cuda3std3__45__cpo4cendE[1];
.global .align 1 .b8 _ZN34_INTERNAL_2ab47e49_4_k_cu_446c0dbd4cuda3std3__45__cpo6rbeginE[1];
.global .align 1 .b8 _ZN34_INTERNAL_2ab47e49_4_k_cu_446c0dbd4cuda3std3__45__cpo4rendE[1];
.global .align 1 .b8 _ZN34_INTERNAL_2ab47e49_4_k_cu_446c0dbd4cuda3std3__45__cpo7crbeginE[1];
.global .align 1 .b8 _ZN34_INTERNAL_2ab47e49_4_k_cu_446c0dbd4cuda3std3__45__cpo5crendE[1];
.global .align 1 .b8 _ZN34_INTERNAL_2ab47e49_4_k_cu_446c0dbd4cuda3std3__436_GLOBAL__N__2ab47e49_4_k_cu_446c0dbd6ignoreE[1];
.global .align 1 .b8 _ZN34_INTERNAL_2ab47e49_4_k_cu_446c0dbd4cuda3std3__419piecewise_constructE[1];
.global .align 1 .b8 _ZN34_INTERNAL_2ab47e49_4_k_cu_446c0dbd4cuda3std3__48in_placeE[1];
.global .align 1 .b8 _ZN34_INTERNAL_2ab47e49_4_k_cu_446c0dbd4cuda3std3__420unreachable_sentinelE[1];
.global .align 1 .b8 _ZN34_INTERNAL_2ab47e49_4_k_cu_446c0dbd4cuda3std3__47nulloptE[1];
.global .align 1 .b8 _ZN34_INTERNAL_2ab47e49_4_k_cu_446c0dbd4cuda3std3__48unexpectE[1];
.global .align 1 .b8 _ZN34_INTERNAL_2ab47e49_4_k_cu_446c0dbd4cuda3std6ranges3__45__cpo4swapE[1];
.global .align 1 .b8 _ZN34_INTERNAL_2ab47e49_4_k_cu_446c0dbd4cuda3std6ranges3__45__cpo9iter_moveE[1];
.global .align 1 .b8 _ZN34_INTERNAL_2ab47e49_4_k_cu_446c0dbd4cuda3std6ranges3__45__cpo5beginE[1];
.global .align 1 .b8 _ZN34_INTERNAL_2ab47e49_4_k_cu_446c0dbd4cuda3std6ranges3__45__cpo3endE[1];
.global .align 1 .b8 _ZN34_INTERNAL_2ab47e49_4_k_cu_446c0dbd4cuda3std6ranges3__45__cpo6cbeginE[1];
.global .align 1 .b8 _ZN34_INTERNAL_2ab47e49_4_k_cu_446c0dbd4cuda3std6ranges3__45__cpo4cendE[1];
.global .align 1 .b8 _ZN34_INTERNAL_2ab47e49_4_k_cu_446c0dbd4cuda3std6ranges3__45__cpo7advanceE[1];
.global .align 1 .b8 _ZN34_INTERNAL_2ab47e49_4_k_cu_446c0dbd4cuda3std6ranges3__45__cpo9iter_swapE[1];
.global .align 1 .b8 _ZN34_INTERNAL_2ab47e49_4_k_cu_446c0dbd4cuda3std6ranges3__45__cpo4nextE[1];
.global .align 1 .b8 _ZN34_INTERNAL_2ab47e49_4_k_cu_446c0dbd4cuda3std6ranges3__45__cpo4prevE[1];
.global .align 1 .b8 _ZN34_INTERNAL_2ab47e49_4_k_cu_446c0dbd4cuda3std6ranges3__45__cpo4dataE[1];
.global .align 1 .b8 _ZN34_INTERNAL_2ab47e49_4_k_cu_446c0dbd4cuda3std6ranges3__45__cpo5cdataE[1];
.global .align 1 .b8 _ZN34_INTERNAL_2ab47e49_4_k_cu_446c0dbd4cuda3std6ranges3__45__cpo4sizeE[1];
.global .align 1 .b8 _ZN34_INTERNAL_2ab47e49_4_k_cu_446c0dbd4cuda3std6ranges3__45__cpo5ssizeE[1];
.global .align 1 .b8 _ZN34_INTERNAL_2ab47e49_4_k_cu_446c0dbd4cuda3std6ranges3__45__cpo8distanceE[1];
.global .align 1 .b8 _ZN34_INTERNAL_2ab47e49_4_k_cu_446c0dbd6thrust24THRUST_300001_SM_1000_NS8cuda_cub3parE[1];
.global .align 1 .b8 _ZN34_INTERNAL_2ab47e49_4_k_cu_446c0dbd6thrust24THRUST_300001_SM_1000_NS8cuda_cub10par_nosyncE[1];
.global .align 1 .b8 _ZN34_INTERNAL_2ab47e49_4_k_cu_446c0dbd6thrust24THRUST_300001_SM_1000_NS6system6detail10sequential3seqE[1];
.global .align 1 .b8 _ZN34_INTERNAL_2ab47e49_4_k_cu_446c0dbd6thrust24THRUST_300001_SM_1000_NS6system3cpp3parE[1];
.global .align 1 .b8 _ZN34_INTERNAL_2ab47e49_4_k_cu_446c0dbd6thrust24THRUST_300001_SM_1000_NS12placeholders2_1E[1];
.global .align 1 .b8 _ZN34_INTERNAL_2ab47e49_4_k_cu_446c0dbd6thrust24THRUST_300001_SM_1000_NS12placeholders2_2E[1];
.global .align 1 .b8 _ZN34_INTERNAL_2ab47e49_4_k_cu_446c0dbd6thrust24THRUST_300001_SM_1000_NS12placeholders2_3E[1];
.global .align 1 .b8 _ZN34_INTERNAL_2ab47e49_4_k_cu_446c0dbd6thrust24THRUST_300001_SM_1000_NS12placeholders2_4E[1];
.global .align 1 .b8 _ZN34_INTERNAL_2ab47e49_4_k_cu_446c0dbd6thrust24THRUST_300001_SM_1000_NS12placeholders2_5E[1];
.global .align 1 .b8 _ZN34_INTERNAL_2ab47e49_4_k_cu_446c0dbd6thrust24THRUST_300001_SM_1000_NS12placeholders2_6E[1];
.global .align 1 .b8 _ZN34_INTERNAL_2ab47e49_4_k_cu_446c0dbd6thrust24THRUST_300001_SM_1000_NS12placeholders2_7E[1];
.global .align 1 .b8 _ZN34_INTERNAL_2ab47e49_4_k_cu_446c0dbd6thrust24THRUST_300001_SM_1000_NS12placeholders2_8E[1];
.global .align 1 .b8 _ZN34_INTERNAL_2ab47e49_4_k_cu_446c0dbd6thrust24THRUST_300001_SM_1000_NS12placeholders2_9E[1];
.global .align 1 .b8 _ZN34_INTERNAL_2ab47e49_4_k_cu_446c0dbd6thrust24THRUST_300001_SM_1000_NS12placeholders3_10E[1];
.global .align 1 .b8 _ZN34_INTERNAL_2ab47e49_4_k_cu_446c0dbd6thrust24THRUST_300001_SM_1000_NS3seqE[1];
.global .align 1 .b8 _ZN34_INTERNAL_2ab47e49_4_k_cu_446c0dbd6thrust24THRUST_300001_SM_1000_NS6deviceE[1];
.extern .shared .align 16 .b8 _ZN6thrust24THRUST_300001_SM_1000_NS8cuda_cub4core6detail5shmemE[];

.visible .entry _Z17initialize_vectorPfi(
	.param .u64 .ptr .align 1 _Z17initialize_vectorPfi_param_0,
	.param .u32 _Z17initialize_vectorPfi_param_1
)
{
	.reg .pred 	%p<2>;
	.reg .b32 	%r<6>;
	.reg .b32 	%f<2>;
	.reg .b64 	%rd<5>;

	ld.param.u64 	%rd1, [_Z17initialize_vectorPfi_param_0];
	ld.param.u32 	%r2, [_Z17initialize_vectorPfi_param_1];
	mov.u32 	%r3, %ctaid.x;
	mov.u32 	%r4, %ntid.x;
	mov.u32 	%r5, %tid.x;
	mad.lo.s32 	%r1, %r3, %r4, %r5;
	setp.ge.s32 	%p1, %r1, %r2;
	@%p1 bra 	$L__BB0_2;
	cvta.to.global.u64 	%rd2, %rd1;
	cvt.rn.f32.s32 	%f1, %r1;
	mul.wide.s32 	%rd3, %r1, 4;
	add.s64 	%rd4, %rd2, %rd3;
	st.global.f32 	[%rd4], %f1;
$L__BB0_2:
	ret;

}
	// .globl	_ZN6thrust24THRUST_300001_SM_1000_NS8cuda_cub4core6detail13_kernel_agentINS1_8__reduce11ReduceAgentINS0_12zip_iteratorIN4cuda3std3__45tupleIJNS0_6detail15normal_iteratorINS0_10device_ptrIfEEEENS0_17counting_iteratorIlNS0_11use_defaultESI_SI_EEEEEEEPNSB_IJflEEESM_iNS1_9__extrema9arg_max_fIflNSA_4lessIfEEEEEEJSL_SN_iSS_EEEvDpT0_
.visible .entry _ZN6thrust24THRUST_300001_SM_1000_NS8cuda_cub4core6detail13_kernel_agentINS1_8__reduce11ReduceAgentINS0_12zip_iteratorIN4cuda3std3__45tupleIJNS0_6detail15normal_iteratorINS0_10device_ptrIfEEEENS0_17counting_iteratorIlNS0_11use_defaultESI_SI_EEEEEEEPNSB_IJflEEESM_iNS1_9__extrema9arg_max_fIflNSA_4lessIfEEEEEEJSL_SN_iSS_EEEvDpT0_(
	.param .align 8 .b8 _ZN6thrust24THRUST_300001_SM_1000_NS8cuda_cub4core6detail13_kernel_agentINS1_8__reduce11ReduceAgentINS0_12zip_iteratorIN4cuda3std3__45tupleIJNS0_6detail15normal_iteratorINS0_10device_ptrIfEEEENS0_17counting_iteratorIlNS0_11use_defaultESI_SI_EEEEEEEPNSB_IJflEEESM_iNS1_9__extrema9arg_max_fIflNSA_4lessIfEEEEEEJSL_SN_iSS_EEEvDpT0__param_0[16],
	.param .u64 .ptr .align 1 _ZN6thrust24THRUST_300001_SM_1000_NS8cuda_cub4core6detail13_kernel_agentINS1_8__reduce11ReduceAgentINS0_12zip_iteratorIN4cuda3std3__45tupleIJNS0_6detail15normal_iteratorINS0_10device_ptrIfEEEENS0_17counting_iteratorIlNS0_11use_defaultESI_SI_EEEEEEEPNSB_IJflEEESM_iNS1_9__extrema9arg_max_fIflNSA_4lessIfEEEEEEJSL_SN_iSS_EEEvDpT0__param_1,
	.param .u32 _ZN6thrust24THRUST_300001_SM_1000_NS8cuda_cub4core6detail13_kernel_agentINS1_8__reduce11ReduceAgentINS0_12zip_iteratorIN4cuda3std3__45tupleIJNS0_6detail15normal_iteratorINS0_10device_ptrIfEEEENS0_17counting_iteratorIlNS0_11use_defaultESI_SI_EEEEEEEPNSB_IJflEEESM_iNS1_9__extrema9arg_max_fIflNSA_4lessIfEEEEEEJSL_SN_iSS_EEEvDpT0__param_2,
	.param .align 1 .b8 _ZN6thrust24THRUST_300001_SM_1000_NS8cuda_cub4core6detail13_kernel_agentINS1_8__reduce11ReduceAgentINS0_12zip_iteratorIN4cuda3std3__45tupleIJNS0_6detail15normal_iteratorINS0_10device_ptrIfEEEENS0_17counting_iteratorIlNS0_11use_defaultESI_SI_EEEEEEEPNSB_IJflEEESM_iNS1_9__extrema9arg_max_fIflNSA_4lessIfEEEEEEJSL_SN_iSS_EEEvDpT0__param_3[1]
)
.maxntid 256
{
	.reg .pred 	%p<213>;
	.reg .b32 	%r<400>;
	.reg .b32 	%f<242>;
	.reg .b64 	%rd<305>;

	ld.param.u64 	%rd195, [_ZN6thrust24THRUST_300001_SM_1000_NS8cuda_cub4core6detail13_kernel_agentINS1_8__reduce11ReduceAgentINS0_12zip_iteratorIN4cuda3std3__45tupleIJNS0_6detail15normal_iteratorINS0_10device_ptrIfEEEENS0_17counting_iteratorIlNS0_11use_defaultESI_SI_EEEEEEEPNSB_IJflEEESM_iNS1_9__extrema9arg_max_fIflNSA_4lessIfEEEEEEJSL_SN_iSS_EEEvDpT0__param_0+8];
	ld.param.u64 	%rd194, [_ZN6thrust24THRUST_300001_SM_1000_NS8cuda_cub4core6detail13_kernel_agentINS1_8__reduce11ReduceAgentINS0_12zip_iteratorIN4cuda3std3__45tupleIJNS0_6detail15normal_iteratorINS0_10device_ptrIfEEEENS0_17counting_iteratorIlNS0_11use_defaultESI_SI_EEEEEEEPNSB_IJflEEESM_iNS1_9__extrema9arg_max_fIflNSA_4lessIfEEEEEEJSL_SN_iSS_EEEvDpT0__param_0];
	ld.param.u32 	%r36, [_ZN6thrust24THRUST_300001_SM_1000_NS8cuda_cub4core6detail13_kernel_agentINS1_8__reduce11ReduceAgentINS0_12zip_iteratorIN4cuda3std3__45tupleIJNS0_6detail15normal_iteratorINS0_10device_ptrIfEEEENS0_17counting_iteratorIlNS0_11use_defaultESI_SI_EEEEEEEPNSB_IJflEEESM_iNS1_9__extrema9arg_max_fIflNSA_4lessIfEEEEEEJSL_SN_iSS_EEEvDpT0__param_2];
	setp.eq.s32 	%p1, %r36, 0;
	@%p1 bra 	$L__BB1_206;
	cvta.to.global.u64 	%rd1, %rd194;
	setp.gt.s32 	%p2, %r36, 1279;
	@%p2 bra 	$L__BB1_122;
	mov.u32 	%r1, %tid.x;
	setp.ge.s32 	%p96, %r1, %r36;
	mov.f32 	%f188, 0f00000000;
	mov.b64 	%rd246, 0;
	mov.u32 	%r391, %r1;
	@%p96 bra 	$L__BB1_4;
	cvt.u64.u32 	%rd222, %r1;
	mul.wide.u32 	%rd223, %r1, 4;
	add.s64 	%rd224, %rd1, %rd223;
	add.s64 	%rd246, %rd195, %rd222;
	ld.global.f32 	%f188, [%rd224];
	add.s32 	%r391, %r1, 256;
$L__BB1_4:
	setp.ge.s32 	%p97, %r391, %r36;
	@%p97 bra 	$L__BB1_26;
	not.b32 	%r160, %r391;
	add.s32 	%r4, %r36, %r160;
	and.b32  	%r161, %r4, 768;
	setp.eq.s32 	%p98, %r161, 768;
	@%p98 bra 	$L__BB1_11;
	cvt.u64.u32 	%rd226, %r391;
	add.s64 	%rd237, %rd195, %rd226;
	mul.wide.u32 	%rd227, %r391, 4;
	add.s64 	%rd236, %rd1, %rd227;
	shr.u32 	%r162, %r4, 8;
	add.s32 	%r163, %r162, 1;
	and.b32  	%r164, %r163, 3;
	neg.s32 	%r389, %r164;
$L__BB1_7:
	.pragma "nounroll";
	mov.u64 	%rd9, %rd246;
	mov.f32 	%f3, %f188;
	ld.global.f32 	%f4, [%rd236];
	setp.lt.f32 	%p99, %f3, %f4;
	mov.u64 	%rd246, %rd237;
	mov.f32 	%f188, %f4;
	@%p99 bra 	$L__BB1_10;
	setp.lt.f32 	%p100, %f4, %f3;
	mov.u64 	%rd246, %rd9;
	mov.f32 	%f188, %f3;
	@%p100 bra 	$L__BB1_10;
	setp.lt.s64 	%p101, %rd9, %rd237;
	min.s64 	%rd246, %rd9, %rd237;
	selp.f32 	%f188, %f3, %f4, %p101;
$L__BB1_10:
	add.s32 	%r391, %r391, 256;
	add.s64 	%rd237, %rd237, 256;
	add.s64 	%rd236, %rd236, 1024;
	add.s32 	%r389, %r389, 1;
	setp.ne.s32 	%p102, %r389, 0;
	@%p102 bra 	$L__BB1_7;
$L__BB1_11:
	setp.lt.u32 	%p103, %r4, 768;
	@%p103 bra 	$L__BB1_26;
	add.s32 	%r392, %r391, 512;
$L__BB1_13:
	mov.u32 	%r12, %r392;
	add.s32 	%r165, %r12, -512;
	cvt.s64.s32 	%rd228, %r165;
	mul.wide.s32 	%rd229, %r165, 4;
	add.s64 	%rd17, %rd1, %rd229;
	add.s64 	%rd18, %rd195, %rd228;
	ld.global.f32 	%f10, [%rd17];
	setp.lt.f32 	%p104, %f188, %f10;
	mov.u64 	%rd243, %rd18;
	mov.f32 	%f185, %f10;
	@%p104 bra 	$L__BB1_16;
	setp.lt.f32 	%p105, %f10, %f188;
	mov.u64 	%rd243, %rd246;
	mov.f32 	%f185, %f188;
	@%p105 bra 	$L__BB1_16;
	setp.lt.s64 	%p106, %rd246, %rd18;
	min.s64 	%rd243, %rd246, %rd18;
	selp.f32 	%f185, %f188, %f10, %p106;
$L__BB1_16:
	add.s32 	%r166, %r12, -256;
	cvt.s64.s32 	%rd230, %r166;
	add.s64 	%rd21, %rd195, %rd230;
	ld.global.f32 	%f13, [%rd17+1024];
	setp.lt.f32 	%p107, %f185, %f13;
	mov.u64 	%rd244, %rd21;
	mov.f32 	%f186, %f13;
	@%p107 bra 	$L__BB1_19;
	setp.lt.f32 	%p108, %f13, %f185;
	mov.u64 	%rd244, %rd243;
	mov.f32 	%f186, %f185;
	@%p108 bra 	$L__BB1_19;
	setp.lt.s64 	%p109, %rd243, %rd21;
	min.s64 	%rd244, %rd243, %rd21;
	selp.f32 	%f186, %f185, %f13, %p109;
$L__BB1_19:
	cvt.s64.s32 	%rd231, %r12;
	add.s64 	%rd24, %rd195, %rd231;
	ld.global.f32 	%f16, [%rd17+2048];
	setp.lt.f32 	%p110, %f186, %f16;
	mov.u64 	%rd245, %rd24;
	mov.f32 	%f187, %f16;
	@%p110 bra 	$L__BB1_22;
	setp.lt.f32 	%p111, %f16, %f186;
	mov.u64 	%rd245, %rd244;
	mov.f32 	%f187, %f186;
	@%p111 bra 	$L__BB1_22;
	setp.lt.s64 	%p112, %rd244, %rd24;
	min.s64 	%rd245, %rd244, %rd24;
	selp.f32 	%f187, %f186, %f16, %p112;
$L__BB1_22:
	add.s32 	%r167, %r12, 256;
	cvt.s64.s32 	%rd232, %r167;
	add.s64 	%rd27, %rd195, %rd232;
	ld.global.f32 	%f19, [%rd17+3072];
	setp.lt.f32 	%p113, %f187, %f19;
	mov.u64 	%rd246, %rd27;
	mov.f32 	%f188, %f19;
	@%p113 bra 	$L__BB1_25;
	setp.lt.f32 	%p114, %f19, %f187;
	mov.u64 	%rd246, %rd245;
	mov.f32 	%f188, %f187;
	@%p114 bra 	$L__BB1_25;
	setp.lt.s64 	%p115, %rd245, %rd27;
	min.s64 	%rd246, %rd245, %rd27;
	selp.f32 	%f188, %f187, %f19, %p115;
$L__BB1_25:
	add.s32 	%r392, %r12, 1024;
	add.s32 	%r168, %r12, 512;
	setp.lt.s32 	%p116, %r168, %r36;
	@%p116 bra 	$L__BB1_13;
$L__BB1_26:
	setp.lt.s32 	%p117, %r36, 256;
	@%p117 bra 	$L__BB1_71;
	// begin inline asm
	mov.u32 %r282, %laneid;
	// end inline asm
	mov.b32 	%r284, %f188;
	mov.b32 	%r300, 1;
	mov.b32 	%r301, 31;
	mov.b32 	%r302, -1;
	// begin inline asm
	shfl.sync.down.b32 %r283, %r284, %r300, %r301, %r302;
	// end inline asm
	mov.b32 	%f23, %r283;
	// begin inline asm
	shfl.sync.down.b32 %r288, %r289, %r300, %r301, %r302;
	// end inline asm
	mov.b64 	{%r294, %r299}, %rd246;
	// begin inline asm
	shfl.sync.down.b32 %r293, %r294, %r300, %r301, %r302;
	// end inline asm
	// begin inline asm
	shfl.sync.down.b32 %r298, %r299, %r300, %r301, %r302;
	// end inline asm
	mov.b64 	%rd31, {%r293, %r298};
	setp.gt.s32 	%p169, %r282, 30;
	mov.u64 	%rd248, %rd246;
	mov.f32 	%f190, %f188;
	@%p169 bra 	$L__BB1_31;
	setp.lt.f32 	%p170, %f188, %f23;
	mov.u64 	%rd248, %rd31;
	mov.f32 	%f190, %f23;
	@%p170 bra 	$L__BB1_31;
	setp.gt.f32 	%p171, %f188, %f23;
	mov.u64 	%rd248, %rd246;
	mov.f32 	%f190, %f188;
	@%p171 bra 	$L__BB1_31;
	setp.lt.s64 	%p172, %rd246, %rd31;
	min.s64 	%rd248, %rd246, %rd31;
	selp.f32 	%f190, %f188, %f23, %p172;
$L__BB1_31:
	mov.b32 	%r304, %f190;
	mov.b32 	%r320, 2;
	mov.b32 	%r321, 31;
	mov.b32 	%r322, -1;
	// begin inline asm
	shfl.sync.down.b32 %r303, %r304, %r320, %r321, %r322;
	// end inline asm
	mov.b32 	%f26, %r303;
	// begin inline asm
	shfl.sync.down.b32 %r308, %r309, %r320, %r321, %r322;
	// end inline asm
	mov.b64 	{%r314, %r319}, %rd248;
	// begin inline asm
	shfl.sync.down.b32 %r313, %r314, %r320, %r321, %r322;
	// end inline asm
	// begin inline asm
	shfl.sync.down.b32 %r318, %r319, %r320, %r321, %r322;
	// end inline asm
	mov.b64 	%rd34, {%r313, %r318};
	setp.gt.s32 	%p173, %r282, 29;
	mov.u64 	%rd249, %rd248;
	mov.f32 	%f191, %f190;
	@%p173 bra 	$L__BB1_35;
	setp.lt.f32 	%p174, %f190, %f26;
	mov.u64 	%rd249, %rd34;
	mov.f32 	%f191, %f26;
	@%p174 bra 	$L__BB1_35;
	setp.gt.f32 	%p175, %f190, %f26;
	mov.u64 	%rd249, %rd248;
	mov.f32 	%f191, %f190;
	@%p175 bra 	$L__BB1_35;
	setp.lt.s64 	%p176, %rd248, %rd34;
	min.s64 	%rd249, %rd248, %rd34;
	selp.f32 	%f191, %f190, %f26, %p176;
$L__BB1_35:
	mov.b32 	%r324, %f191;
	mov.b32 	%r340, 4;
	mov.b32 	%r341, 31;
	mov.b32 	%r342, -1;
	// begin inline asm
	shfl.sync.down.b32 %r323, %r324, %r340, %r341, %r342;
	// end inline asm
	mov.b32 	%f29, %r323;
	// begin inline asm
	shfl.sync.down.b32 %r328, %r329, %r340, %r341, %r342;
	// end inline asm
	mov.b64 	{%r334, %r339}, %rd249;
	// begin inline asm
	shfl.sync.down.b32 %r333, %r334, %r340, %r341, %r342;
	// end inline asm
	// begin inline asm
	shfl.sync.down.b32 %r338, %r339, %r340, %r341, %r342;
	// end inline asm
	mov.b64 	%rd37, {%r333, %r338};
	setp.gt.s32 	%p177, %r282, 27;
	mov.u64 	%rd250, %rd249;
	mov.f32 	%f192, %f191;
	@%p177 bra 	$L__BB1_39;
	setp.lt.f32 	%p178, %f191, %f29;
	mov.u64 	%rd250, %rd37;
	mov.f32 	%f192, %f29;
	@%p178 bra 	$L__BB1_39;
	setp.gt.f32 	%p179, %f191, %f29;
	mov.u64 	%rd250, %rd249;
	mov.f32 	%f192, %f191;
	@%p179 bra 	$L__BB1_39;
	setp.lt.s64 	%p180, %rd249, %rd37;
	min.s64 	%rd250, %rd249, %rd37;
	selp.f32 	%f192, %f191, %f29, %p180;
$L__BB1_39:
	mov.b32 	%r344, %f192;
	mov.b32 	%r360, 8;
	mov.b32 	%r361, 31;
	mov.b32 	%r362, -1;
	// begin inline asm
	shfl.sync.down.b32 %r343, %r344, %r360, %r361, %r362;
	// end inline asm
	mov.b32 	%f32, %r343;
	// begin inline asm
	shfl.sync.down.b32 %r348, %r349, %r360, %r361, %r362;
	// end inline asm
	mov.b64 	{%r354, %r359}, %rd250;
	// begin inline asm
	shfl.sync.down.b32 %r353, %r354, %r360, %r361, %r362;
	// end inline asm
	// begin inline asm
	shfl.sync.down.b32 %r358, %r359, %r360, %r361, %r362;
	// end inline asm
	mov.b64 	%rd40, {%r353, %r358};
	setp.gt.s32 	%p181, %r282, 23;
	mov.u64 	%rd251, %rd250;
	mov.f32 	%f193, %f192;
	@%p181 bra 	$L__BB1_43;
	setp.lt.f32 	%p182, %f192, %f32;
	mov.u64 	%rd251, %rd40;
	mov.f32 	%f193, %f32;
	@%p182 bra 	$L__BB1_43;
	setp.gt.f32 	%p183, %f192, %f32;
	mov.u64 	%rd251, %rd250;
	mov.f32 	%f193, %f192;
	@%p183 bra 	$L__BB1_43;
	setp.lt.s64 	%p184, %rd250, %rd40;
	min.s64 	%rd251, %rd250, %rd40;
	selp.f32 	%f193, %f192, %f32, %p184;
$L__BB1_43:
	mov.b32 	%r364, %f193;
	mov.b32 	%r380, 16;
	mov.b32 	%r381, 31;
	mov.b32 	%r382, -1;
	// begin inline asm
	shfl.sync.down.b32 %r363, %r364, %r380, %r381, %r382;
	// end inline asm
	mov.b32 	%f35, %r363;
	// begin inline asm
	shfl.sync.down.b32 %r368, %r369, %r380, %r381, %r382;
	// end inline asm
	mov.b64 	{%r374, %r379}, %rd251;
	// begin inline asm
	shfl.sync.down.b32 %r373, %r374, %r380, %r381, %r382;
	// end inline asm
	// begin inline asm
	shfl.sync.down.b32 %r378, %r379, %r380, %r381, %r382;
	// end inline asm
	mov.b64 	%rd43, {%r373, %r378};
	setp.gt.s32 	%p185, %r282, 15;
	mov.u64 	%rd304, %rd251;
	mov.f32 	%f241, %f193;
	@%p185 bra 	$L__BB1_47;
	setp.lt.f32 	%p186, %f193, %f35;
	mov.u64 	%rd304, %rd43;
	mov.f32 	%f241, %f35;
	@%p186 bra 	$L__BB1_47;
	setp.gt.f32 	%p187, %f193, %f35;
	mov.u64 	%rd304, %rd251;
	mov.f32 	%f241, %f193;
	@%p187 bra 	$L__BB1_47;
	setp.lt.s64 	%p188, %rd251, %rd43;
	min.s64 	%rd304, %rd251, %rd43;
	selp.f32 	%f241, %f193, %f35, %p188;
$L__BB1_47:
	setp.ne.s32 	%p189, %r282, 0;
	@%p189 bra 	$L__BB1_49;
	shr.u32 	%r383, %r1, 1;
	and.b32  	%r384, %r383, 496;
	mov.u32 	%r385, _ZN6thrust24THRUST_300001_SM_1000_NS8cuda_cub4core6detail5shmemE;
	add.s32 	%r386, %r385, %r384;
	st.shared.f32 	[%r386+8], %f241;
	st.shared.u64 	[%r386+16], %rd304;
$L__BB1_49:
	bar.sync 	0;
	setp.ne.s32 	%p190, %r1, 0;
	@%p190 bra 	$L__BB1_204;
	ld.shared.f32 	%f38, [_ZN6thrust24THRUST_300001_SM_1000_NS8cuda_cub4core6detail5shmemE+24];
	ld.shared.u64 	%rd46, [_ZN6thrust24THRUST_300001_SM_1000_NS8cuda_cub4core6detail5shmemE+32];
	setp.lt.f32 	%p191, %f241, %f38;
	mov.u64 	%rd253, %rd46;
	mov.f32 	%f195, %f38;
	@%p191 bra 	$L__BB1_53;
	setp.lt.f32 	%p192, %f38, %f241;
	mov.u64 	%rd253, %rd304;
	mov.f32 	%f195, %f241;
	@%p192 bra 	$L__BB1_53;
	setp.lt.s64 	%p193, %rd304, %rd46;
	min.s64 	%rd253, %rd304, %rd46;
	selp.f32 	%f195, %f241, %f38, %p193;
$L__BB1_53:
	ld.shared.f32 	%f41, [_ZN6thrust24THRUST_300001_SM_1000_NS8cuda_cub4core6detail5shmemE+40];
	ld.shared.u64 	%rd49, [_ZN6thrust24THRUST_300001_SM_1000_NS8cuda_cub4core6detail5shmemE+48];
	setp.lt.f32 	%p194, %f195, %f41;
	mov.u64 	%rd254, %rd49;
	mov.f32 	%f196, %f41;
	@%p194 bra 	$L__BB1_56;
	setp.lt.f32 	%p195, %f41, %f195;
	mov.u64 	%rd254, %rd253;
	mov.f32 	%f196, %f195;
	@%p195 bra 	$L__BB1_56;
	setp.lt.s64 	%p196, %rd253, %rd49;
	min.s64 	%rd254, %rd253, %rd49;
	selp.f32 	%f196, %f195, %f41, %p196;
$L__BB1_56:
	ld.shared.f32 	%f44, [_ZN6thrust24THRUST_300001_SM_1000_NS8cuda_cub4core6detail5shmemE+56];
	ld.shared.u64 	%rd52, [_ZN6thrust24THRUST_300001_SM_1000_NS8cuda_cub4core6detail5shmemE+64];
	setp.lt.f32 	%p197, %f196, %f44;
	mov.u64 	%rd255, %rd52;
	mov.f32 	%f197, %f44;
	@%p197 bra 	$L__BB1_59;
	setp.lt.f32 	%p198, %f44, %f196;
	mov.u64 	%rd255, %rd254;
	mov.f32 	%f197, %f196;
	@%p198 bra 	$L__BB1_59;
	setp.lt.s64 	%p199, %rd254, %rd52;
	min.s64 	%rd255, %rd254, %rd52;
	selp.f32 	%f197, %f196, %f44, %p199;
$L__BB1_59:
	ld.shared.f32 	%f47, [_ZN6thrust24THRUST_300001_SM_1000_NS8cuda_cub4core6detail5shmemE+72];
	ld.shared.u64 	%rd55, [_ZN6thrust24THRUST_300001_SM_1000_NS8cuda_cub4core6detail5shmemE+80];
	setp.lt.f32 	%p200, %f197, %f47;
	mov.u64 	%rd256, %rd55;
	mov.f32 	%f198, %f47;
	@%p200 bra 	$L__BB1_62;
	setp.lt.f32 	%p201, %f47, %f197;
	mov.u64 	%rd256, %rd255;
	mov.f32 	%f198, %f197;
	@%p201 bra 	$L__BB1_62;
	setp.lt.s64 	%p202, %rd255, %rd55;
	min.s64 	%rd256, %rd255, %rd55;
	selp.f32 	%f198, %f197, %f47, %p202;
$L__BB1_62:
	ld.shared.f32 	%f50, [_ZN6thrust24THRUST_300001_SM_1000_NS8cuda_cub4core6detail5shmemE+88];
	ld.shared.u64 	%rd58, [_ZN6thrust24THRUST_300001_SM_1000_NS8cuda_cub4core6detail5shmemE+96];
	setp.lt.f32 	%p203, %f198, %f50;
	mov.u64 	%rd257, %rd58;
	mov.f32 	%f199, %f50;
	@%p203 bra 	$L__BB1_65;
	setp.lt.f32 	%p204, %f50, %f198;
	mov.u64 	%rd257, %rd256;
	mov.f32 	%f199, %f198;
	@%p204 bra 	$L__BB1_65;
	setp.lt.s64 	%p205, %rd256, %rd58;
	min.s64 	%rd257, %rd256, %rd58;
	selp.f32 	%f199, %f198, %f50, %p205;
$L__BB1_65:
	ld.shared.f32 	%f53, [_ZN6thrust24THRUST_300001_SM_1000_NS8cuda_cub4core6detail5shmemE+104];
	ld.shared.u64 	%rd61, [_ZN6thrust24THRUST_300001_SM_1000_NS8cuda_cub4core6detail5shmemE+112];
	setp.lt.f32 	%p206, %f199, %f53;
	mov.u64 	%rd258, %rd61;
	mov.f32 	%f200, %f53;
	@%p206 bra 	$L__BB1_68;
	setp.lt.f32 	%p207, %f53, %f199;
	mov.u64 	%rd258, %rd257;
	mov.f32 	%f200, %f199;
	@%p207 bra 	$L__BB1_68;
	setp.lt.s64 	%p208, %rd257, %rd61;
	min.s64 	%rd258, %rd257, %rd61;
	selp.f32 	%f200, %f199, %f53, %p208;
$L__BB1_68:
	ld.shared.f32 	%f56, [_ZN6thrust24THRUST_300001_SM_1000_NS8cuda_cub4core6detail5shmemE+120];
	ld.shared.u64 	%rd64, [_ZN6thrust24THRUST_300001_SM_1000_NS8cuda_cub4core6detail5shmemE+128];
	setp.lt.f32 	%p209, %f200, %f56;
	mov.f32 	%f241, %f56;
	mov.u64 	%rd304, %rd64;
	@%p209 bra 	$L__BB1_204;
	setp.lt.f32 	%p210, %f56, %f200;
	mov.f32 	%f241, %f200;
	mov.u64 	%rd304, %rd258;
	@%p210 bra 	$L__BB1_204;
	setp.lt.s64 	%p211, %rd258, %rd64;
	min.s64 	%rd304, %rd258, %rd64;
	selp.f32 	%f241, %f200, %f56, %p211;
	bra.uni 	$L__BB1_204;
$L__BB1_71:
	// begin inline asm
	mov.u32 %r169, %laneid;
	// end inline asm
	and.b32  	%r190, %r1, 992;
	add.s32 	%r191, %r190, 32;
	setp.gt.s32 	%p118, %r191, %r36;
	not.b32 	%r192, %r190;
	add.s32 	%r193, %r36, %r192;
	selp.b32 	%r188, %r193, 31, %p118;
	mov.b32 	%r171, %f188;
	mov.b32 	%r187, 1;
	mov.b32 	%r189, -1;
	// begin inline asm
	shfl.sync.down.b32 %r170, %r171, %r187, %r188, %r189;
	// end inline asm
	mov.b32 	%f58, %r170;
	// begin inline asm
	shfl.sync.down.b32 %r175, %r176, %r187, %r188, %r189;
	// end inline asm
	mov.b64 	{%r181, %r186}, %rd246;
	// begin inline asm
	shfl.sync.down.b32 %r180, %r181, %r187, %r188, %r189;
	// end inline asm
	// begin inline asm
	shfl.sync.down.b32 %r185, %r186, %r187, %r188, %r189;
	// end inline asm
	mov.b64 	%rd66, {%r180, %r185};
	setp.ge.s32 	%p119, %r169, %r188;
	mov.f32 	%f201, %f188;
	mov.u64 	%rd259, %rd246;
	@%p119 bra 	$L__BB1_75;
	setp.lt.f32 	%p120, %f188, %f58;
	mov.f32 	%f201, %f58;
	mov.u64 	%rd259, %rd66;
	@%p120 bra 	$L__BB1_75;
	setp.gt.f32 	%p121, %f188, %f58;
	mov.f32 	%f201, %f188;
	mov.u64 	%rd259, %rd246;
	@%p121 bra 	$L__BB1_75;
	setp.lt.s64 	%p122, %rd246, %rd66;
	selp.f32 	%f201, %f188, %f58, %p122;
	min.s64 	%rd259, %rd246, %rd66;
$L__BB1_75:
	mov.b32 	%r195, %f201;
	mov.b32 	%r211, 2;
	mov.b32 	%r213, -1;
	// begin inline asm
	shfl.sync.down.b32 %r194, %r195, %r211, %r188, %r213;
	// end inline asm
	mov.b32 	%f61, %r194;
	// begin inline asm
	shfl.sync.down.b32 %r199, %r200, %r211, %r188, %r213;
	// end inline asm
	mov.b64 	{%r205, %r210}, %rd259;
	// begin inline asm
	shfl.sync.down.b32 %r204, %r205, %r211, %r188, %r213;
	// end inline asm
	// begin inline asm
	shfl.sync.down.b32 %r209, %r210, %r211, %r188, %r213;
	// end inline asm
	mov.b64 	%rd69, {%r204, %r209};
	add.s32 	%r214, %r169, 2;
	setp.gt.s32 	%p123, %r214, %r188;
	mov.f32 	%f202, %f201;
	mov.u64 	%rd260, %rd259;
	@%p123 bra 	$L__BB1_79;
	setp.lt.f32 	%p124, %f201, %f61;
	mov.f32 	%f202, %f61;
	mov.u64 	%rd260, %rd69;
	@%p124 bra 	$L__BB1_79;
	setp.gt.f32 	%p125, %f201, %f61;
	mov.f32 	%f202, %f201;
	mov.u64 	%rd260, %rd259;
	@%p125 bra 	$L__BB1_79;
	setp.lt.s64 	%p126, %rd259, %rd69;
	selp.f32 	%f202, %f201, %f61, %p126;
	min.s64 	%rd260, %rd259, %rd69;
$L__BB1_79:
	mov.b32 	%r216, %f202;
	mov.b32 	%r232, 4;
	mov.b32 	%r234, -1;
	// begin inline asm
	shfl.sync.down.b32 %r215, %r216, %r232, %r188, %r234;
	// end inline asm
	mov.b32 	%f64, %r215;
	// begin inline asm
	shfl.sync.down.b32 %r220, %r221, %r232, %r188, %r234;
	// end inline asm
	mov.b64 	{%r226, %r231}, %rd260;
	// begin inline asm
	shfl.sync.down.b32 %r225, %r226, %r232, %r188, %r234;
	// end inline asm
	// begin inline asm
	shfl.sync.down.b32 %r230, %r231, %r232, %r188, %r234;
	// end inline asm
	mov.b64 	%rd72, {%r225, %r230};
	add.s32 	%r235, %r169, 4;
	setp.gt.s32 	%p127, %r235, %r188;
	mov.f32 	%f203, %f202;
	mov.u64 	%rd261, %rd260;
	@%p127 bra 	$L__BB1_83;
	setp.lt.f32 	%p128, %f202, %f64;
	mov.f32 	%f203, %f64;
	mov.u64 	%rd261, %rd72;
	@%p128 bra 	$L__BB1_83;
	setp.gt.f32 	%p129, %f202, %f64;
	mov.f32 	%f203, %f202;
	mov.u64 	%rd261, %rd260;
	@%p129 bra 	$L__BB1_83;
	setp.lt.s64 	%p130, %rd260, %rd72;
	selp.f32 	%f203, %f202, %f64, %p130;
	min.s64 	%rd261, %rd260, %rd72;
$L__BB1_83:
	mov.b32 	%r237, %f203;
	mov.b32 	%r253, 8;
	mov.b32 	%r255, -1;
	// begin inline asm
	shfl.sync.down.b32 %r236, %r237, %r253, %r188, %r255;
	// end inline asm
	mov.b32 	%f67, %r236;
	// begin inline asm
	shfl.sync.down.b32 %r241, %r242, %r253, %r188, %r255;
	// end inline asm
	mov.b64 	{%r247, %r252}, %rd261;
	// begin inline asm
	shfl.sync.down.b32 %r246, %r247, %r253, %r188, %r255;
	// end inline asm
	// begin inline asm
	shfl.sync.down.b32 %r251, %r252, %r253, %r188, %r255;
	// end inline asm
	mov.b64 	%rd75, {%r246, %r251};
	add.s32 	%r256, %r169, 8;
	setp.gt.s32 	%p131, %r256, %r188;
	mov.f32 	%f204, %f203;
	mov.u64 	%rd262, %rd261;
	@%p131 bra 	$L__BB1_87;
	setp.lt.f32 	%p132, %f203, %f67;
	mov.f32 	%f204, %f67;
	mov.u64 	%rd262, %rd75;
	@%p132 bra 	$L__BB1_87;
	setp.gt.f32 	%p133, %f203, %f67;
	mov.f32 	%f204, %f203;
	mov.u64 	%rd262, %rd261;
	@%p133 bra 	$L__BB1_87;
	setp.lt.s64 	%p134, %rd261, %rd75;
	selp.f32 	%f204, %f203, %f67, %p134;
	min.s64 	%rd262, %rd261, %rd75;
$L__BB1_87:
	mov.b32 	%r258, %f204;
	mov.b32 	%r274, 16;
	mov.b32 	%r276, -1;
	// begin inline asm
	shfl.sync.down.b32 %r257, %r258, %r274, %r188, %r276;
	// end inline asm
	mov.b32 	%f70, %r257;
	// begin inline asm
	shfl.sync.down.b32 %r262, %r263, %r274, %r188, %r276;
	// end inline asm
	mov.b64 	{%r268, %r273}, %rd262;
	// begin inline asm
	shfl.sync.down.b32 %r267, %r268, %r274, %r188, %r276;
	// end inline asm
	// begin inline asm
	shfl.sync.down.b32 %r272, %r273, %r274, %r188, %r276;
	// end inline asm
	mov.b64 	%rd78, {%r267, %r272};
	add.s32 	%r277, %r169, 16;
	setp.gt.s32 	%p135, %r277, %r188;
	mov.f32 	%f241, %f204;
	mov.u64 	%rd304, %rd262;
	@%p135 bra 	$L__BB1_91;
	setp.lt.f32 	%p136, %f204, %f70;
	mov.f32 	%f241, %f70;
	mov.u64 	%rd304, %rd78;
	@%p136 bra 	$L__BB1_91;
	setp.gt.f32 	%p137, %f204, %f70;
	mov.f32 	%f241, %f204;
	mov.u64 	%rd304, %rd262;
	@%p137 bra 	$L__BB1_91;
	setp.lt.s64 	%p138, %rd262, %rd78;
	selp.f32 	%f241, %f204, %f70, %p138;
	min.s64 	%rd304, %rd262, %rd78;
$L__BB1_91:
	setp.ne.s32 	%p139, %r169, 0;
	@%p139 bra 	$L__BB1_93;
	shr.u32 	%r278, %r1, 1;
	and.b32  	%r279, %r278, 496;
	mov.u32 	%r280, _ZN6thrust24THRUST_300001_SM_1000_NS8cuda_cub4core6detail5shmemE;
	add.s32 	%r281, %r280, %r279;
	st.shared.f32 	[%r281+8], %f241;
	st.shared.u64 	[%r281+16], %rd304;
$L__BB1_93:
	bar.sync 	0;
	setp.ne.s32 	%p140, %r1, 0;
	@%p140 bra 	$L__BB1_204;
	setp.lt.s32 	%p141, %r36, 33;
	mov.f32 	%f206, %f241;
	mov.u64 	%rd264, %rd304;
	@%p141 bra 	$L__BB1_98;
	ld.shared.f32 	%f73, [_ZN6thrust24THRUST_300001_SM_1000_NS8cuda_cub4core6detail5shmemE+24];
	ld.shared.u64 	%rd81, [_ZN6thrust24THRUST_300001_SM_1000_NS8cuda_cub4core6detail5shmemE+32];
	setp.lt.f32 	%p142, %f241, %f73;
	mov.f32 	%f206, %f73;
	mov.u64 	%rd264, %rd81;
	@%p142 bra 	$L__BB1_98;
	setp.lt.f32 	%p143, %f73, %f241;
	mov.f32 	%f206, %f241;
	mov.u64 	%rd264, %rd304;
	@%p143 bra 	$L__BB1_98;
	setp.lt.s64 	%p144, %rd304, %rd81;
	selp.f32 	%f206, %f241, %f73, %p144;
	min.s64 	%rd264, %rd304, %rd81;
$L__BB1_98:
	setp.lt.s32 	%p145, %r36, 65;
	mov.f32 	%f207, %f206;
	mov.u64 	%rd265, %rd264;
	@%p145 bra 	$L__BB1_102;
	ld.shared.f32 	%f76, [_ZN6thrust24THRUST_300001_SM_1000_NS8cuda_cub4core6detail5shmemE+40];
	ld.shared.u64 	%rd84, [_ZN6thrust24THRUST_300001_SM_1000_NS8cuda_cub4core6detail5shmemE+48];
	setp.lt.f32 	%p146, %f206, %f76;
	mov.f32 	%f207, %f76;
	mov.u64 	%rd265, %rd84;
	@%p146 bra 	$L__BB1_102;
	setp.lt.f32 	%p147, %f76, %f206;
	mov.f32 	%f207, %f206;
	mov.u64 	%rd265, %rd264;
	@%p147 bra 	$L__BB1_102;
	setp.lt.s64 	%p148, %rd264, %rd84;
	selp.f32 	%f207, %f206, %f76, %p148;
	min.s64 	%rd265, %rd264, %rd84;
$L__BB1_102:
	setp.lt.s32 	%p149, %r36, 97;
	mov.f32 	%f208, %f207;
	mov.u64 	%rd266, %rd265;
	@%p149 bra 	$L__BB1_106;
	ld.shared.f32 	%f79, [_ZN6thrust24THRUST_300001_SM_1000_NS8cuda_cub4core6detail5shmemE+56];
	ld.shared.u64 	%rd87, [_ZN6thrust24THRUST_300001_SM_1000_NS8cuda_cub4core6detail5shmemE+64];
	setp.lt.f32 	%p150, %f207, %f79;
	mov.f32 	%f208, %f79;
	mov.u64 	%rd266, %rd87;
	@%p150 bra 	$L__BB1_106;
	setp.lt.f32 	%p151, %f79, %f207;
	mov.f32 	%f208, %f207;
	mov.u64 	%rd266, %rd265;
	@%p151 bra 	$L__BB1_106;
	setp.lt.s64 	%p152, %rd265, %rd87;
	selp.f32 	%f208, %f207, %f79, %p152;
	min.s64 	%rd266, %rd265, %rd87;
$L__BB1_106:
	setp.lt.s32 	%p153, %r36, 129;
	mov.f32 	%f209, %f208;
	mov.u64 	%rd267, %rd266;
	@%p153 bra 	$L__BB1_110;
	ld.shared.f32 	%f82, [_ZN6thrust24THRUST_300001_SM_1000_NS8cuda_cub4core6detail5shmemE+72];
	ld.shared.u64 	%rd90, [_ZN6thrust24THRUST_300001_SM_1000_NS8cuda_cub4core6detail5shmemE+80];
	setp.lt.f32 	%p154, %f208, %f82;
	mov.f32 	%f209, %f82;
	mov.u64 	%rd267, %rd90;
	@%p154 bra 	$L__BB1_110;
	setp.lt.f32 	%p155, %f82, %f208;
	mov.f32 	%f209, %f208;
	mov.u64 	%rd267, %rd266;
	@%p155 bra 	$L__BB1_110;
	setp.lt.s64 	%p156, %rd266, %rd90;
	selp.f32 	%f209, %f208, %f82, %p156;
	min.s64 	%rd267, %rd266, %rd90;
$L__BB1_110:
	setp.lt.s32 	%p157, %r36, 161;
	mov.f32 	%f210, %f209;
	mov.u64 	%rd268, %rd267;
	@%p157 bra 	$L__BB1_114;
	ld.shared.f32 	%f85, [_ZN6thrust24THRUST_300001_SM_1000_NS8cuda_cub4core6detail5shmemE+88];
	ld.shared.u64 	%rd93, [_ZN6thrust24THRUST_300001_SM_1000_NS8cuda_cub4core6detail5shmemE+96];
	setp.lt.f32 	%p158, %f209, %f85;
	mov.f32 	%f210, %f85;
	mov.u64 	%rd268, %rd93;
	@%p158 bra 	$L__BB1_114;
	setp.lt.f32 	%p159, %f85, %f209;
	mov.f32 	%f210, %f209;
	mov.u64 	%rd268, %rd267;
	@%p159 bra 	$L__BB1_114;
	setp.lt.s64 	%p160, %rd267, %rd93;
	selp.f32 	%f210, %f209, %f85, %p160;
	min.s64 	%rd268, %rd267, %rd93;
$L__BB1_114:
	setp.lt.s32 	%p161, %r36, 193;
	mov.f32 	%f211, %f210;
	mov.u64 	%rd269, %rd268;
	@%p161 bra 	$L__BB1_118;
	ld.shared.f32 	%f88, [_ZN6thrust24THRUST_300001_SM_1000_NS8cuda_cub4core6detail5shmemE+104];
	ld.shared.u64 	%rd96, [_ZN6thrust24THRUST_300001_SM_1000_NS8cuda_cub4core6detail5shmemE+112];
	setp.lt.f32 	%p162, %f210, %f88;
	mov.f32 	%f211, %f88;
	mov.u64 	%rd269, %rd96;
	@%p162 bra 	$L__BB1_118;
	setp.lt.f32 	%p163, %f88, %f210;
	mov.f32 	%f211, %f210;
	mov.u64 	%rd269, %rd268;
	@%p163 bra 	$L__BB1_118;
	setp.lt.s64 	%p164, %rd268, %rd96;
	selp.f32 	%f211, %f210, %f88, %p164;
	min.s64 	%rd269, %rd268, %rd96;
$L__BB1_118:
	setp.lt.s32 	%p165, %r36, 225;
	mov.f32 	%f241, %f211;
	mov.u64 	%rd304, %rd269;
	@%p165 bra 	$L__BB1_204;
	ld.shared.f32 	%f91, [_ZN6thrust24THRUST_300001_SM_1000_NS8cuda_cub4core6detail5shmemE+120];
	ld.shared.u64 	%rd99, [_ZN6thrust24THRUST_300001_SM_1000_NS8cuda_cub4core6detail5shmemE+128];
	setp.lt.f32 	%p166, %f211, %f91;
	mov.f32 	%f241, %f91;
	mov.u64 	%rd304, %rd99;
	@%p166 bra 	$L__BB1_204;
	setp.lt.f32 	%p167, %f91, %f211;
	mov.f32 	%f241, %f211;
	mov.u64 	%rd304, %rd269;
	@%p167 bra 	$L__BB1_204;
	setp.lt.s64 	%p168, %rd269, %rd99;
	selp.f32 	%f241, %f211, %f91, %p168;
	min.s64 	%rd304, %rd269, %rd99;
	bra.uni 	$L__BB1_204;
$L__BB1_122:
	mov.u32 	%r17, %tid.x;
	cvt.u64.u32 	%rd101, %r17;
	mul.wide.u32 	%rd197, %r17, 4;
	add.s64 	%rd102, %rd1, %rd197;
	ld.global.f32 	%f170, [%rd102];
	add.s32 	%r37, %r17, 256;
	cvt.u64.u32 	%rd198, %r37;
	ld.global.f32 	%f171, [%rd102+1024];
	add.s32 	%r38, %r17, 512;
	cvt.u64.u32 	%rd199, %r38;
	ld.global.f32 	%f172, [%rd102+2048];
	add.s32 	%r39, %r17, 768;
	cvt.u64.u32 	%rd200, %r39;
	ld.global.f32 	%f173, [%rd102+3072];
	or.b32  	%r40, %r17, 1024;
	cvt.u64.u32 	%rd103, %r40;
	add.s64 	%rd291, %rd195, %rd103;
	ld.global.f32 	%f228, [%rd102+4096];
	setp.geu.f32 	%p3, %f170, %f171;
	selp.f32 	%f174, %f170, %f171, %p3;
	selp.b64 	%rd201, %rd101, %rd198, %p3;
	setp.geu.f32 	%p4, %f174, %f172;
	selp.f32 	%f175, %f174, %f172, %p4;
	selp.b64 	%rd202, %rd201, %rd199, %p4;
	setp.geu.f32 	%p5, %f175, %f173;
	selp.f32 	%f94, %f175, %f173, %p5;
	selp.b64 	%rd105, %rd202, %rd200, %p5;
	setp.lt.f32 	%p6, %f94, %f228;
	@%p6 bra 	$L__BB1_124;
	setp.lt.f32 	%p7, %f228, %f94;
	setp.lt.u64 	%p8, %rd105, %rd103;
	or.pred  	%p9, %p7, %p8;
	selp.f32 	%f228, %f94, %f228, %p9;
	add.s64 	%rd203, %rd195, %rd105;
	selp.b64 	%rd291, %rd203, %rd291, %p9;
$L__BB1_124:
	setp.lt.u32 	%p10, %r36, 2560;
	mov.b32 	%r394, 1280;
	@%p10 bra 	$L__BB1_137;
	mov.b32 	%r393, 1280;
	mov.f32 	%f213, %f228;
	mov.u64 	%rd271, %rd291;
$L__BB1_126:
	cvt.u64.u32 	%rd204, %r393;
	add.s64 	%rd205, %rd101, %rd204;
	mul.wide.u32 	%rd206, %r393, 4;
	add.s64 	%rd207, %rd102, %rd206;
	add.s64 	%rd272, %rd205, %rd195;
	ld.global.f32 	%f214, [%rd207];
	add.s64 	%rd273, %rd272, 256;
	ld.global.f32 	%f215, [%rd207+1024];
	add.s64 	%rd274, %rd272, 512;
	ld.global.f32 	%f216, [%rd207+2048];
	add.s64 	%rd275, %rd272, 768;
	ld.global.f32 	%f217, [%rd207+3072];
	add.s64 	%rd291, %rd272, 1024;
	ld.global.f32 	%f228, [%rd207+4096];
	setp.lt.f32 	%p11, %f213, %f214;
	@%p11 bra 	$L__BB1_128;
	setp.lt.f32 	%p12, %f214, %f213;
	setp.lt.s64 	%p13, %rd271, %rd272;
	or.pred  	%p14, %p12, %p13;
	selp.f32 	%f214, %f213, %f214, %p14;
	selp.b64 	%rd272, %rd271, %rd272, %p14;
$L__BB1_128:
	setp.lt.f32 	%p15, %f214, %f215;
	@%p15 bra 	$L__BB1_130;
	setp.lt.f32 	%p16, %f215, %f214;
	setp.lt.s64 	%p17, %rd272, %rd273;
	or.pred  	%p18, %p16, %p17;
	selp.f32 	%f215, %f214, %f215, %p18;
	selp.b64 	%rd273, %rd272, %rd273, %p18;
$L__BB1_130:
	setp.lt.f32 	%p19, %f215, %f216;
	@%p19 bra 	$L__BB1_132;
	setp.lt.f32 	%p20, %f216, %f215;
	setp.lt.s64 	%p21, %rd273, %rd274;
	or.pred  	%p22, %p20, %p21;
	selp.f32 	%f216, %f215, %f216, %p22;
	selp.b64 	%rd274, %rd273, %rd274, %p22;
$L__BB1_132:
	setp.lt.f32 	%p23, %f216, %f217;
	@%p23 bra 	$L__BB1_134;
	setp.lt.f32 	%p24, %f217, %f216;
	setp.lt.s64 	%p25, %rd274, %rd275;
	or.pred  	%p26, %p24, %p25;
	selp.f32 	%f217, %f216, %f217, %p26;
	selp.b64 	%rd275, %rd274, %rd275, %p26;
$L__BB1_134:
	setp.lt.f32 	%p27, %f217, %f228;
	@%p27 bra 	$L__BB1_136;
	setp.lt.f32 	%p28, %f228, %f217;
	setp.lt.s64 	%p29, %rd275, %rd291;
	or.pred  	%p30, %p28, %p29;
	selp.f32 	%f228, %f217, %f228, %p30;
	selp.b64 	%rd291, %rd275, %rd291, %p30;
$L__BB1_136:
	add.s32 	%r394, %r393, 1280;
	add.s32 	%r43, %r393, 2560;
	setp.le.s32 	%p31, %r43, %r36;
	mov.u32 	%r393, %r394;
	mov.f32 	%f213, %f228;
	mov.u64 	%rd271, %rd291;
	@%p31 bra 	$L__BB1_126;
$L__BB1_137:
	setp.le.s32 	%p32, %r36, %r394;
	@%p32 bra 	$L__BB1_160;
	sub.s32 	%r21, %r36, %r394;
	setp.ge.s32 	%p33, %r17, %r21;
	@%p33 bra 	$L__BB1_160;
	not.b32 	%r44, %r17;
	add.s32 	%r45, %r36, %r44;
	sub.s32 	%r22, %r45, %r394;
	and.b32  	%r46, %r22, 768;
	setp.eq.s32 	%p34, %r46, 768;
	mov.u32 	%r397, %r17;
	@%p34 bra 	$L__BB1_145;
	add.s32 	%r47, %r17, %r394;
	cvt.u64.u32 	%rd209, %r47;
	add.s64 	%rd279, %rd195, %rd209;
	mul.wide.u32 	%rd210, %r47, 4;
	add.s64 	%rd278, %rd1, %rd210;
	shr.u32 	%r48, %r22, 8;
	add.s32 	%r49, %r48, 1;
	and.b32  	%r50, %r49, 3;
	neg.s32 	%r395, %r50;
	mov.u32 	%r397, %r17;
$L__BB1_141:
	.pragma "nounroll";
	mov.u64 	%rd129, %rd291;
	mov.f32 	%f114, %f228;
	ld.global.f32 	%f115, [%rd278];
	setp.lt.f32 	%p35, %f114, %f115;
	mov.f32 	%f228, %f115;
	mov.u64 	%rd291, %rd279;
	@%p35 bra 	$L__BB1_144;
	setp.lt.f32 	%p36, %f115, %f114;
	mov.f32 	%f228, %f114;
	mov.u64 	%rd291, %rd129;
	@%p36 bra 	$L__BB1_144;
	setp.lt.s64 	%p37, %rd129, %rd279;
	selp.f32 	%f228, %f114, %f115, %p37;
	min.s64 	%rd291, %rd129, %rd279;
$L__BB1_144:
	add.s32 	%r397, %r397, 256;
	add.s64 	%rd279, %rd279, 256;
	add.s64 	%rd278, %rd278, 1024;
	add.s32 	%r395, %r395, 1;
	setp.ne.s32 	%p38, %r395, 0;
	@%p38 bra 	$L__BB1_141;
$L__BB1_145:
	setp.lt.u32 	%p39, %r22, 768;
	@%p39 bra 	$L__BB1_160;
	add.s32 	%r398, %r397, %r394;
	cvt.u64.u32 	%rd211, %r398;
	add.s64 	%rd286, %rd195, %rd211;
	cvt.u64.u32 	%rd212, %r397;
	cvt.u64.u32 	%rd213, %r394;
	add.s64 	%rd214, %rd212, %rd213;
	shl.b64 	%rd215, %rd214, 2;
	add.s64 	%rd216, %rd215, %rd1;
	add.s64 	%rd285, %rd216, 3072;
	mul.wide.u32 	%rd217, %r398, 4;
	add.s64 	%rd284, %rd1, %rd217;
	add.s32 	%r399, %r397, 512;
$L__BB1_147:
	mov.u32 	%r32, %r399;
	ld.global.f32 	%f121, [%rd284];
	setp.lt.f32 	%p40, %f228, %f121;
	mov.f32 	%f225, %f121;
	mov.u64 	%rd288, %rd286;
	@%p40 bra 	$L__BB1_150;
	setp.lt.f32 	%p41, %f121, %f228;
	mov.f32 	%f225, %f228;
	mov.u64 	%rd288, %rd291;
	@%p41 bra 	$L__BB1_150;
	setp.lt.s64 	%p42, %rd291, %rd286;
	selp.f32 	%f225, %f228, %f121, %p42;
	min.s64 	%rd288, %rd291, %rd286;
$L__BB1_150:
	add.s32 	%r51, %r398, 256;
	cvt.u64.u32 	%rd218, %r51;
	add.s64 	%rd145, %rd195, %rd218;
	ld.global.f32 	%f124, [%rd285+-2048];
	setp.lt.f32 	%p43, %f225, %f124;
	mov.f32 	%f226, %f124;
	mov.u64 	%rd289, %rd145;
	@%p43 bra 	$L__BB1_153;
	setp.lt.f32 	%p44, %f124, %f225;
	mov.f32 	%f226, %f225;
	mov.u64 	%rd289, %rd288;
	@%p44 bra 	$L__BB1_153;
	setp.lt.s64 	%p45, %rd288, %rd145;
	selp.f32 	%f226, %f225, %f124, %p45;
	min.s64 	%rd289, %rd288, %rd145;
$L__BB1_153:
	add.s32 	%r52, %r398, 512;
	cvt.u64.u32 	%rd219, %r52;
	add.s64 	%rd148, %rd195, %rd219;
	ld.global.f32 	%f127, [%rd285+-1024];
	setp.lt.f32 	%p46, %f226, %f127;
	mov.f32 	%f227, %f127;
	mov.u64 	%rd290, %rd148;
	@%p46 bra 	$L__BB1_156;
	setp.lt.f32 	%p47, %f127, %f226;
	mov.f32 	%f227, %f226;
	mov.u64 	%rd290, %rd289;
	@%p47 bra 	$L__BB1_156;
	setp.lt.s64 	%p48, %rd289, %rd148;
	selp.f32 	%f227, %f226, %f127, %p48;
	min.s64 	%rd290, %rd289, %rd148;
$L__BB1_156:
	add.s32 	%r53, %r398, 768;
	cvt.u64.u32 	%rd220, %r53;
	add.s64 	%rd151, %rd195, %rd220;
	ld.global.f32 	%f130, [%rd285];
	setp.lt.f32 	%p49, %f227, %f130;
	mov.f32 	%f228, %f130;
	mov.u64 	%rd291, %rd151;
	@%p49 bra 	$L__BB1_159;
	setp.lt.f32 	%p50, %f130, %f227;
	mov.f32 	%f228, %f227;
	mov.u64 	%rd291, %rd290;
	@%p50 bra 	$L__BB1_159;
	setp.lt.s64 	%p51, %rd290, %rd151;
	selp.f32 	%f228, %f227, %f130, %p51;
	min.s64 	%rd291, %rd290, %rd151;
$L__BB1_159:
	add.s64 	%rd286, %rd286, 1024;
	add.s64 	%rd285, %rd285, 4096;
	add.s64 	%rd284, %rd284, 4096;
	add.s32 	%r399, %r32, 1024;
	add.s32 	%r54, %r32, 512;
	add.s32 	%r398, %r398, 1024;
	setp.lt.s32 	%p52, %r54, %r21;
	@%p52 bra 	$L__BB1_147;
$L__BB1_160:
	// begin inline asm
	mov.u32 %r55, %laneid;
	// end inline asm
	mov.b32 	%r57, %f228;
	mov.b32 	%r73, 1;
	mov.b32 	%r74, 31;
	mov.b32 	%r75, -1;
	// begin inline asm
	shfl.sync.down.b32 %r56, %r57, %r73, %r74, %r75;
	// end inline asm
	mov.b32 	%f134, %r56;
	// begin inline asm
	shfl.sync.down.b32 %r61, %r62, %r73, %r74, %r75;
	// end inline asm
	mov.b64 	{%r67, %r72}, %rd291;
	// begin inline asm
	shfl.sync.down.b32 %r66, %r67, %r73, %r74, %r75;
	// end inline asm
	// begin inline asm
	shfl.sync.down.b32 %r71, %r72, %r73, %r74, %r75;
	// end inline asm
	mov.b64 	%rd158, {%r66, %r71};
	setp.gt.s32 	%p53, %r55, 30;
	mov.f32 	%f230, %f228;
	mov.u64 	%rd293, %rd291;
	@%p53 bra 	$L__BB1_164;
	setp.lt.f32 	%p54, %f228, %f134;
	mov.f32 	%f230, %f134;
	mov.u64 	%rd293, %rd158;
	@%p54 bra 	$L__BB1_164;
	setp.gt.f32 	%p55, %f228, %f134;
	mov.f32 	%f230, %f228;
	mov.u64 	%rd293, %rd291;
	@%p55 bra 	$L__BB1_164;
	setp.lt.s64 	%p56, %rd291, %rd158;
	selp.f32 	%f230, %f228, %f134, %p56;
	min.s64 	%rd293, %rd291, %rd158;
$L__BB1_164:
	mov.b32 	%r77, %f230;
	mov.b32 	%r93, 2;
	mov.b32 	%r94, 31;
	mov.b32 	%r95, -1;
	// begin inline asm
	shfl.sync.down.b32 %r76, %r77, %r93, %r94, %r95;
	// end inline asm
	mov.b32 	%f137, %r76;
	// begin inline asm
	shfl.sync.down.b32 %r81, %r82, %r93, %r94, %r95;
	// end inline asm
	mov.b64 	{%r87, %r92}, %rd293;
	// begin inline asm
	shfl.sync.down.b32 %r86, %r87, %r93, %r94, %r95;
	// end inline asm
	// begin inline asm
	shfl.sync.down.b32 %r91, %r92, %r93, %r94, %r95;
	// end inline asm
	mov.b64 	%rd161, {%r86, %r91};
	setp.gt.s32 	%p57, %r55, 29;
	mov.f32 	%f231, %f230;
	mov.u64 	%rd294, %rd293;
	@%p57 bra 	$L__BB1_168;
	setp.lt.f32 	%p58, %f230, %f137;
	mov.f32 	%f231, %f137;
	mov.u64 	%rd294, %rd161;
	@%p58 bra 	$L__BB1_168;
	setp.gt.f32 	%p59, %f230, %f137;
	mov.f32 	%f231, %f230;
	mov.u64 	%rd294, %rd293;
	@%p59 bra 	$L__BB1_168;
	setp.lt.s64 	%p60, %rd293, %rd161;
	selp.f32 	%f231, %f230, %f137, %p60;
	min.s64 	%rd294, %rd293, %rd161;
$L__BB1_168:
	mov.b32 	%r97, %f231;
	mov.b32 	%r113, 4;
	mov.b32 	%r114, 31;
	mov.b32 	%r115, -1;
	// begin inline asm
	shfl.sync.down.b32 %r96, %r97, %r113, %r114, %r115;
	// end inline asm
	mov.b32 	%f140, %r96;
	// begin inline asm
	shfl.sync.down.b32 %r101, %r102, %r113, %r114, %r115;
	// end inline asm
	mov.b64 	{%r107, %r112}, %rd294;
	// begin inline asm
	shfl.sync.down.b32 %r106, %r107, %r113, %r114, %r115;
	// end inline asm
	// begin inline asm
	shfl.sync.down.b32 %r111, %r112, %r113, %r114, %r115;
	// end inline asm
	mov.b64 	%rd164, {%r106, %r111};
	setp.gt.s32 	%p61, %r55, 27;
	mov.f32 	%f232, %f231;
	mov.u64 	%rd295, %rd294;
	@%p61 bra 	$L__BB1_172;
	setp.lt.f32 	%p62, %f231, %f140;
	mov.f32 	%f232, %f140;
	mov.u64 	%rd295, %rd164;
	@%p62 bra 	$L__BB1_172;
	setp.gt.f32 	%p63, %f231, %f140;
	mov.f32 	%f232, %f231;
	mov.u64 	%rd295, %rd294;
	@%p63 bra 	$L__BB1_172;
	setp.lt.s64 	%p64, %rd294, %rd164;
	selp.f32 	%f232, %f231, %f140, %p64;
	min.s64 	%rd295, %rd294, %rd164;
$L__BB1_172:
	mov.b32 	%r117, %f232;
	mov.b32 	%r133, 8;
	mov.b32 	%r134, 31;
	mov.b32 	%r135, -1;
	// begin inline asm
	shfl.sync.down.b32 %r116, %r117, %r133, %r134, %r135;
	// end inline asm
	mov.b32 	%f143, %r116;
	// begin inline asm
	shfl.sync.down.b32 %r121, %r122, %r133, %r134, %r135;
	// end inline asm
	mov.b64 	{%r127, %r132}, %rd295;
	// begin inline asm
	shfl.sync.down.b32 %r126, %r127, %r133, %r134, %r135;
	// end inline asm
	// begin inline asm
	shfl.sync.down.b32 %r131, %r132, %r133, %r134, %r135;
	// end inline asm
	mov.b64 	%rd167, {%r126, %r131};
	setp.gt.s32 	%p65, %r55, 23;
	mov.f32 	%f233, %f232;
	mov.u64 	%rd296, %rd295;
	@%p65 bra 	$L__BB1_176;
	setp.lt.f32 	%p66, %f232, %f143;
	mov.f32 	%f233, %f143;
	mov.u64 	%rd296, %rd167;
	@%p66 bra 	$L__BB1_176;
	setp.gt.f32 	%p67, %f232, %f143;
	mov.f32 	%f233, %f232;
	mov.u64 	%rd296, %rd295;
	@%p67 bra 	$L__BB1_176;
	setp.lt.s64 	%p68, %rd295, %rd167;
	selp.f32 	%f233, %f232, %f143, %p68;
	min.s64 	%rd296, %rd295, %rd167;
$L__BB1_176:
	mov.b32 	%r137, %f233;
	mov.b32 	%r153, 16;
	mov.b32 	%r154, 31;
	mov.b32 	%r155, -1;
	// begin inline asm
	shfl.sync.down.b32 %r136, %r137, %r153, %r154, %r155;
	// end inline asm
	mov.b32 	%f146, %r136;
	// begin inline asm
	shfl.sync.down.b32 %r141, %r142, %r153, %r154, %r155;
	// end inline asm
	mov.b64 	{%r147, %r152}, %rd296;
	// begin inline asm
	shfl.sync.down.b32 %r146, %r147, %r153, %r154, %r155;
	// end inline asm
	// begin inline asm
	shfl.sync.down.b32 %r151, %r152, %r153, %r154, %r155;
	// end inline asm
	mov.b64 	%rd170, {%r146, %r151};
	setp.gt.s32 	%p69, %r55, 15;
	mov.f32 	%f241, %f233;
	mov.u64 	%rd304, %rd296;
	@%p69 bra 	$L__BB1_180;
	setp.lt.f32 	%p70, %f233, %f146;
	mov.f32 	%f241, %f146;
	mov.u64 	%rd304, %rd170;
	@%p70 bra 	$L__BB1_180;
	setp.gt.f32 	%p71, %f233, %f146;
	mov.f32 	%f241, %f233;
	mov.u64 	%rd304, %rd296;
	@%p71 bra 	$L__BB1_180;
	setp.lt.s64 	%p72, %rd296, %rd170;
	selp.f32 	%f241, %f233, %f146, %p72;
	min.s64 	%rd304, %rd296, %rd170;
$L__BB1_180:
	setp.ne.s32 	%p73, %r55, 0;
	@%p73 bra 	$L__BB1_182;
	shr.u32 	%r156, %r17, 1;
	and.b32  	%r157, %r156, 496;
	mov.u32 	%r158, _ZN6thrust24THRUST_300001_SM_1000_NS8cuda_cub4core6detail5shmemE;
	add.s32 	%r159, %r158, %r157;
	st.shared.f32 	[%r159+8], %f241;
	st.shared.u64 	[%r159+16], %rd304;
$L__BB1_182:
	bar.sync 	0;
	setp.ne.s32 	%p74, %r17, 0;
	@%p74 bra 	$L__BB1_204;
	ld.shared.f32 	%f149, [_ZN6thrust24THRUST_300001_SM_1000_NS8cuda_cub4core6detail5shmemE+24];
	ld.shared.u64 	%rd173, [_ZN6thrust24THRUST_300001_SM_1000_NS8cuda_cub4core6detail5shmemE+32];
	setp.lt.f32 	%p75, %f241, %f149;
	mov.f32 	%f235, %f149;
	mov.u64 	%rd298, %rd173;
	@%p75 bra 	$L__BB1_186;
	setp.lt.f32 	%p76, %f149, %f241;
	mov.f32 	%f235, %f241;
	mov.u64 	%rd298, %rd304;
	@%p76 bra 	$L__BB1_186;
	setp.lt.s64 	%p77, %rd304, %rd173;
	selp.f32 	%f235, %f241, %f149, %p77;
	min.s64 	%rd298, %rd304, %rd173;
$L__BB1_186:
	ld.shared.f32 	%f152, [_ZN6thrust24THRUST_300001_SM_1000_NS8cuda_cub4core6detail5shmemE+40];
	ld.shared.u64 	%rd176, [_ZN6thrust24THRUST_300001_SM_1000_NS8cuda_cub4core6detail5shmemE+48];
	setp.lt.f32 	%p78, %f235, %f152;
	mov.f32 	%f236, %f152;
	mov.u64 	%rd299, %rd176;
	@%p78 bra 	$L__BB1_189;
	setp.lt.f32 	%p79, %f152, %f235;
	mov.f32 	%f236, %f235;
	mov.u64 	%rd299, %rd298;
	@%p79 bra 	$L__BB1_189;
	setp.lt.s64 	%p80, %rd298, %rd176;
	selp.f32 	%f236, %f235, %f152, %p80;
	min.s64 	%rd299, %rd298, %rd176;
$L__BB1_189:
	ld.shared.f32 	%f155, [_ZN6thrust24THRUST_300001_SM_1000_NS8cuda_cub4core6detail5shmemE+56];
	ld.shared.u64 	%rd179, [_ZN6thrust24THRUST_300001_SM_1000_NS8cuda_cub4core6detail5shmemE+64];
	setp.lt.f32 	%p81, %f236, %f155;
	mov.f32 	%f237, %f155;
	mov.u64 	%rd300, %rd179;
	@%p81 bra 	$L__BB1_192;
	setp.lt.f32 	%p82, %f155, %f236;
	mov.f32 	%f237, %f236;
	mov.u64 	%rd300, %rd299;
	@%p82 bra 	$L__BB1_192;
	setp.lt.s64 	%p83, %rd299, %rd179;
	selp.f32 	%f237, %f236, %f155, %p83;
	min.s64 	%rd300, %rd299, %rd179;
$L__BB1_192:
	ld.shared.f32 	%f158, [_ZN6thrust24THRUST_300001_SM_1000_NS8cuda_cub4core6detail5shmemE+72];
	ld.shared.u64 	%rd182, [_ZN6thrust24THRUST_300001_SM_1000_NS8cuda_cub4core6detail5shmemE+80];
	setp.lt.f32 	%p84, %f237, %f158;
	mov.f32 	%f238, %f158;
	mov.u64 	%rd301, %rd182;
	@%p84 bra 	$L__BB1_195;
	setp.lt.f32 	%p85, %f158, %f237;
	mov.f32 	%f238, %f237;
	mov.u64 	%rd301, %rd300;
	@%p85 bra 	$L__BB1_195;
	setp.lt.s64 	%p86, %rd300, %rd182;
	selp.f32 	%f238, %f237, %f158, %p86;
	min.s64 	%rd301, %rd300, %rd182;
$L__BB1_195:
	ld.shared.f32 	%f161, [_ZN6thrust24THRUST_300001_SM_1000_NS8cuda_cub4core6detail5shmemE+88];
	ld.shared.u64 	%rd185, [_ZN6thrust24THRUST_300001_SM_1000_NS8cuda_cub4core6detail5shmemE+96];
	setp.lt.f32 	%p87, %f238, %f161;
	mov.f32 	%f239, %f161;
	mov.u64 	%rd302, %rd185;
	@%p87 bra 	$L__BB1_198;
	setp.lt.f32 	%p88, %f161, %f238;
	mov.f32 	%f239, %f238;
	mov.u64 	%rd302, %rd301;
	@%p88 bra 	$L__BB1_198;
	setp.lt.s64 	%p89, %rd301, %rd185;
	selp.f32 	%f239, %f238, %f161, %p89;
	min.s64 	%rd302, %rd301, %rd185;
$L__BB1_198:
	ld.shared.f32 	%f164, [_ZN6thrust24THRUST_300001_SM_1000_NS8cuda_cub4core6detail5shmemE+104];
	ld.shared.u64 	%rd188, [_ZN6thrust24THRUST_300001_SM_1000_NS8cuda_cub4core6detail5shmemE+112];
	setp.lt.f32 	%p90, %f239, %f164;
	mov.f32 	%f240, %f164;
	mov.u64 	%rd303, %rd188;
	@%p90 bra 	$L__BB1_201;
	setp.lt.f32 	%p91, %f164, %f239;
	mov.f32 	%f240, %f239;
	mov.u64 	%rd303, %rd302;
	@%p91 bra 	$L__BB1_201;
	setp.lt.s64 	%p92, %rd302, %rd188;
	selp.f32 	%f240, %f239, %f164, %p92;
	min.s64 	%rd303, %rd302, %rd188;
$L__BB1_201:
	ld.shared.f32 	%f167, [_ZN6thrust24THRUST_300001_SM_1000_NS8cuda_cub4core6detail5shmemE+120];
	ld.shared.u64 	%rd191, [_ZN6thrust24THRUST_300001_SM_1000_NS8cuda_cub4core6detail5shmemE+128];
	setp.lt.f32 	%p93, %f240, %f167;
	mov.f32 	%f241, %f167;
	mov.u64 	%rd304, %rd191;
	@%p93 bra 	$L__BB1_204;
	setp.lt.f32 	%p94, %f167, %f240;
	mov.f32 	%f241, %f240;
	mov.u64 	%rd304, %rd303;
	@%p94 bra 	$L__BB1_204;
	setp.lt.s64 	%p95, %rd303, %rd191;
	selp.f32 	%f241, %f240, %f167, %p95;
	min.s64 	%rd304, %rd303, %rd191;
$L__BB1_204:
	mov.u32 	%r387, %tid.x;
	setp.ne.s32 	%p212, %r387, 0;
	@%p212 bra 	$L__BB1_206;
	ld.param.u64 	%rd234, [_ZN6thrust24THRUST_300001_SM_1000_NS8cuda_cub4core6detail13_kernel_agentINS1_8__reduce11ReduceAgentINS0_12zip_iteratorIN4cuda3std3__45tupleIJNS0_6detail15normal_iteratorINS0_10device_ptrIfEEEENS0_17counting_iteratorIlNS0_11use_defaultESI_SI_EEEEEEEPNSB_IJflEEESM_iNS1_9__extrema9arg_max_fIflNSA_4lessIfEEEEEEJSL_SN_iSS_EEEvDpT0__param_1];
	cvta.to.global.u64 	%rd233, %rd234;
	st.global.f32 	[%rd233], %f241;
	st.global.u64 	[%rd233+8], %rd304;
$L__BB1_206:
	ret;

}
	// .globl	_ZN6thrust24THRUST_300001_SM_1000_NS8cuda_cub4core6detail13_kernel_agentINS1_8__reduce11ReduceAgentINS0_12zip_iteratorIN4cuda3std3__45tupleIJNS0_6detail15normal_iteratorINS0_10device_ptrIfEEEENS0_17counting_iteratorIlNS0_11use_defaultESI_SI_EEEEEEEPNSB_IJflEEESM_iNS1_9__extrema9arg_max_fIflNSA_4lessIfEEEEEEJSL_SN_iN3cub18CUB_300001_SM_100013GridEvenShareIiEENSV_9GridQueueIjEESS_EEEvDpT0_
.visible .entry _ZN6thrust24THRUST_300001_SM_1000_NS8cuda_cub4core6detail13_kernel_agentINS1_8__reduce11ReduceAgentINS0_12zip_iteratorIN4cuda3std3__45tupleIJNS0_6detail15normal_iteratorINS0_10device_ptrIfEEEENS0_17counting_iteratorIlNS0_11use_defaultESI_SI_EEEEEEEPNSB_IJflEEESM_iNS1_9__extrema9arg_max_fIflNSA_4lessIfEEEEEEJSL_SN_iN3cub18CUB_300001_SM_100013GridEvenShareIiEENSV_9GridQueueIjEESS_EEEvDpT0_(
	.param .align 8 .b8 _ZN6thrust24THRUST_300001_SM_1000_NS8cuda_cub4core6detail13_kernel_agentINS1_8__reduce11ReduceAgentINS0_12zip_iteratorIN4cuda3std3__45tupleIJNS0_6detail15normal_iteratorINS0_10device_ptrIfEEEENS0_17counting_iteratorIlNS0_11use_defaultESI_SI_EEEEEEEPNSB_IJflEEESM_iNS1_9__extrema9arg_max_fIflNSA_4lessIfEEEEEEJSL_SN_iN3cub18CUB_300001_SM_100013GridEvenShareIiEENSV_9GridQueueIjEESS_EEEvDpT0__param_0[16],
	.param .u64 .ptr .align 1 _ZN6thrust24THRUST_300001_SM_1000_NS8cuda_cub4core6detail13_kernel_agentINS1_8__reduce11ReduceAgentINS0_12zip_iteratorIN4cuda3std3__45tupleIJNS0_6detail15normal_iteratorINS0_10device_ptrIfEEEENS0_17counting_iteratorIlNS0_11use_defaultESI_SI_EEEEEEEPNSB_IJflEEESM_iNS1_9__extrema9arg_max_fIflNSA_4lessIfEEEEEEJSL_SN_iN3cub18CUB_300001_SM_100013GridEvenShareIiEENSV_9GridQueueIjEESS_EEEvDpT0__param_1,
	.param .u32 _ZN6thrust24THRUST_300001_SM_1000_NS8cuda_cub4core6detail13_kernel_agentINS1_8__reduce11ReduceAgentINS0_12zip_iteratorIN4cuda3std3__45tupleIJNS0_6detail15normal_iteratorINS0_10device_ptrIfEEEENS0_17counting_iteratorIlNS0_11use_defaultESI_SI_EEEEEEEPNSB_IJflEEESM_iNS1_9__extrema9arg_max_fIflNSA_4lessIfEEEEEEJSL_SN_iN3cub18CUB_300001_SM_100013GridEvenShareIiEENSV_9GridQueueIjEESS_EEEvDpT0__param_2,
	.param .align 4 .b8 _ZN6thrust24THRUST_300001_SM_1000_NS8cuda_cub4core6detail13_kernel_agentINS1_8__reduce11ReduceAgentINS0_12zip_iteratorIN4cuda3std3__45tupleIJNS0_6detail15normal_iteratorINS0_10device_ptrIfEEEENS0_17counting_iteratorIlNS0_11use_defaultESI_SI_EEEEEEEPNSB_IJflEEESM_iNS1_9__extrema9arg_max_fIflNSA_4lessIfEEEEEEJSL_SN_iN3cub18CUB_300001_SM_100013GridEvenShareIiEENSV_9GridQueueIjEESS_EEEvDpT0__param_3[40],
	.param .align 8 .b8 _ZN6thrust24THRUST_300001_SM_1000_NS8cuda_cub4core6detail13_kernel_agentINS1_8__reduce11ReduceAgentINS0_12zip_iteratorIN4cuda3std3__45tupleIJNS0_6detail15normal_iteratorINS0_10device_ptrIfEEEENS0_17counting_iteratorIlNS0_11use_defaultESI_SI_EEEEEEEPNSB_IJflEEESM_iNS1_9__extrema9arg_max_fIflNSA_4lessIfEEEEEEJSL_SN_iN3cub18CUB_300001_SM_100013GridEvenShareIiEENSV_9GridQueueIjEESS_EEEvDpT0__param_4[8],
	.param .align 1 .b8 _ZN6thrust24THRUST_300001_SM_1000_NS8cuda_cub4core6detail13_kernel_agentINS1_8__reduce11ReduceAgentINS0_12zip_iteratorIN4cuda3std3__45tupleIJNS0_6detail15normal_iteratorINS0_10device_ptrIfEEEENS0_17counting_iteratorIlNS0_11use_defaultESI_SI_EEEEEEEPNSB_IJflEEESM_iNS1_9__extrema9arg_max_fIflNSA_4lessIfEEEEEEJSL_SN_iN3cub18CUB_300001_SM_100013GridEvenShareIiEENSV_9GridQueueIjEESS_EEEvDpT0__param_5[1]
)
.maxntid 256
{
	.reg .pred 	%p<215>;
	.reg .b32 	%r<437>;
	.reg .b32 	%f<242>;
	.reg .b64 	%rd<286>;

	ld.param.u64 	%rd3, [_ZN6thrust24THRUST_300001_SM_1000_NS8cuda_cub4core6detail13_kernel_agentINS1_8__reduce11ReduceAgentINS0_12zip_iteratorIN4cuda3std3__45tupleIJNS0_6detail15normal_iteratorINS0_10device_ptrIfEEEENS0_17counting_iteratorIlNS0_11use_defaultESI_SI_EEEEEEEPNSB_IJflEEESM_iNS1_9__extrema9arg_max_fIflNSA_4lessIfEEEEEEJSL_SN_iN3cub18CUB_300001_SM_100013GridEvenShareIiEENSV_9GridQueueIjEESS_EEEvDpT0__param_0+8];
	ld.param.u64 	%rd181, [_ZN6thrust24THRUST_300001_SM_1000_NS8cuda_cub4core6detail13_kernel_agentINS1_8__reduce11ReduceAgentINS0_12zip_iteratorIN4cuda3std3__45tupleIJNS0_6detail15normal_iteratorINS0_10device_ptrIfEEEENS0_17counting_iteratorIlNS0_11use_defaultESI_SI_EEEEEEEPNSB_IJflEEESM_iNS1_9__extrema9arg_max_fIflNSA_4lessIfEEEEEEJSL_SN_iN3cub18CUB_300001_SM_100013GridEvenShareIiEENSV_9GridQueueIjEESS_EEEvDpT0__param_0];
	ld.param.u64 	%rd182, [_ZN6thrust24THRUST_300001_SM_1000_NS8cuda_cub4core6detail13_kernel_agentINS1_8__reduce11ReduceAgentINS0_12zip_iteratorIN4cuda3std3__45tupleIJNS0_6detail15normal_iteratorINS0_10device_ptrIfEEEENS0_17counting_iteratorIlNS0_11use_defaultESI_SI_EEEEEEEPNSB_IJflEEESM_iNS1_9__extrema9arg_max_fIflNSA_4lessIfEEEEEEJSL_SN_iN3cub18CUB_300001_SM_100013GridEvenShareIiEENSV_9GridQueueIjEESS_EEEvDpT0__param_4];
	ld.param.u32 	%r66, [_ZN6thrust24THRUST_300001_SM_1000_NS8cuda_cub4core6detail13_kernel_agentINS1_8__reduce11ReduceAgentINS0_12zip_iteratorIN4cuda3std3__45tupleIJNS0_6detail15normal_iteratorINS0_10device_ptrIfEEEENS0_17counting_iteratorIlNS0_11use_defaultESI_SI_EEEEEEEPNSB_IJflEEESM_iNS1_9__extrema9arg_max_fIflNSA_4lessIfEEEEEEJSL_SN_iN3cub18CUB_300001_SM_100013GridEvenShareIiEENSV_9GridQueueIjEESS_EEEvDpT0__param_2];
	cvta.to.global.u64 	%rd1, %rd182;
	cvta.to.global.u64 	%rd2, %rd181;
	mov.u32 	%r1, %ctaid.x;
	mul.lo.s32 	%r2, %r1, 1280;
	mov.u32 	%r67, %nctaid.x;
	mul.lo.s32 	%r3, %r67, 1280;
	add.s32 	%r68, %r2, 1280;
	setp.le.s32 	%p1, %r68, %r66;
	@%p1 bra 	$L__BB2_121;
	sub.s32 	%r4, %r66, %r2;
	mov.u32 	%r5, %tid.x;
	setp.ge.s32 	%p98, %r5, %r4;
	mov.f32 	%f188, 0f00000000;
	mov.b64 	%rd232, 0;
	mov.u32 	%r420, %r5;
	@%p98 bra 	$L__BB2_3;
	add.s32 	%r190, %r2, %r5;
	cvt.s64.s32 	%rd207, %r190;
	mul.wide.s32 	%rd208, %r190, 4;
	add.s64 	%rd209, %rd2, %rd208;
	add.s64 	%rd232, %rd3, %rd207;
	ld.global.f32 	%f188, [%rd209];
	add.s32 	%r420, %r5, 256;
$L__BB2_3:
	setp.ge.s32 	%p99, %r420, %r4;
	@%p99 bra 	$L__BB2_25;
	not.b32 	%r191, %r420;
	add.s32 	%r192, %r66, %r191;
	sub.s32 	%r8, %r192, %r2;
	and.b32  	%r193, %r8, 768;
	setp.eq.s32 	%p100, %r193, 768;
	@%p100 bra 	$L__BB2_10;
	add.s32 	%r418, %r420, %r2;
	shr.u32 	%r194, %r8, 8;
	add.s32 	%r195, %r194, 1;
	and.b32  	%r196, %r195, 3;
	neg.s32 	%r417, %r196;
$L__BB2_6:
	.pragma "nounroll";
	mov.u64 	%rd6, %rd232;
	mov.f32 	%f3, %f188;
	cvt.s64.s32 	%rd211, %r418;
	add.s64 	%rd7, %rd3, %rd211;
	mul.wide.s32 	%rd212, %r418, 4;
	add.s64 	%rd213, %rd2, %rd212;
	ld.global.f32 	%f4, [%rd213];
	setp.lt.f32 	%p101, %f3, %f4;
	mov.u64 	%rd232, %rd7;
	mov.f32 	%f188, %f4;
	@%p101 bra 	$L__BB2_9;
	setp.lt.f32 	%p102, %f4, %f3;
	mov.u64 	%rd232, %rd6;
	mov.f32 	%f188, %f3;
	@%p102 bra 	$L__BB2_9;
	setp.lt.s64 	%p103, %rd6, %rd7;
	min.s64 	%rd232, %rd6, %rd7;
	selp.f32 	%f188, %f3, %f4, %p103;
$L__BB2_9:
	add.s32 	%r420, %r420, 256;
	add.s32 	%r418, %r418, 256;
	add.s32 	%r417, %r417, 1;
	setp.ne.s32 	%p104, %r417, 0;
	@%p104 bra 	$L__BB2_6;
$L__BB2_10:
	setp.lt.u32 	%p105, %r8, 768;
	@%p105 bra 	$L__BB2_25;
	add.s32 	%r421, %r420, %r2;
	add.s32 	%r424, %r421, 256;
	add.s32 	%r423, %r421, 512;
	add.s32 	%r422, %r421, 768;
	add.s64 	%rd12, %rd2, 2048;
$L__BB2_12:
	cvt.s64.s32 	%rd214, %r424;
	add.s64 	%rd14, %rd3, %rd214;
	cvt.s64.s32 	%rd215, %r423;
	add.s64 	%rd15, %rd3, %rd215;
	cvt.s64.s32 	%rd216, %r422;
	add.s64 	%rd16, %rd3, %rd216;
	cvt.s64.s32 	%rd217, %r421;
	mul.wide.s32 	%rd218, %r421, 4;
	add.s64 	%rd17, %rd12, %rd218;
	add.s64 	%rd18, %rd3, %rd217;
	ld.global.f32 	%f10, [%rd17+-2048];
	setp.lt.f32 	%p106, %f188, %f10;
	mov.u64 	%rd229, %rd18;
	mov.f32 	%f185, %f10;
	@%p106 bra 	$L__BB2_15;
	setp.lt.f32 	%p107, %f10, %f188;
	mov.u64 	%rd229, %rd232;
	mov.f32 	%f185, %f188;
	@%p107 bra 	$L__BB2_15;
	setp.lt.s64 	%p108, %rd232, %rd18;
	min.s64 	%rd229, %rd232, %rd18;
	selp.f32 	%f185, %f188, %f10, %p108;
$L__BB2_15:
	ld.global.f32 	%f13, [%rd17+-1024];
	setp.lt.f32 	%p109, %f185, %f13;
	mov.u64 	%rd230, %rd14;
	mov.f32 	%f186, %f13;
	@%p109 bra 	$L__BB2_18;
	setp.lt.f32 	%p110, %f13, %f185;
	mov.u64 	%rd230, %rd229;
	mov.f32 	%f186, %f185;
	@%p110 bra 	$L__BB2_18;
	setp.lt.s64 	%p111, %rd229, %rd14;
	min.s64 	%rd230, %rd229, %rd14;
	selp.f32 	%f186, %f185, %f13, %p111;
$L__BB2_18:
	ld.global.f32 	%f16, [%rd17];
	setp.lt.f32 	%p112, %f186, %f16;
	mov.u64 	%rd231, %rd15;
	mov.f32 	%f187, %f16;
	@%p112 bra 	$L__BB2_21;
	setp.lt.f32 	%p113, %f16, %f186;
	mov.u64 	%rd231, %rd230;
	mov.f32 	%f187, %f186;
	@%p113 bra 	$L__BB2_21;
	setp.lt.s64 	%p114, %rd230, %rd15;
	min.s64 	%rd231, %rd230, %rd15;
	selp.f32 	%f187, %f186, %f16, %p114;
$L__BB2_21:
	ld.global.f32 	%f19, [%rd17+1024];
	setp.lt.f32 	%p115, %f187, %f19;
	mov.u64 	%rd232, %rd16;
	mov.f32 	%f188, %f19;
	@%p115 bra 	$L__BB2_24;
	setp.lt.f32 	%p116, %f19, %f187;
	mov.u64 	%rd232, %rd231;
	mov.f32 	%f188, %f187;
	@%p116 bra 	$L__BB2_24;
	setp.lt.s64 	%p117, %rd231, %rd16;
	min.s64 	%rd232, %rd231, %rd16;
	selp.f32 	%f188, %f187, %f19, %p117;
$L__BB2_24:
	add.s32 	%r420, %r420, 1024;
	add.s32 	%r424, %r424, 1024;
	add.s32 	%r423, %r423, 1024;
	add.s32 	%r422, %r422, 1024;
	add.s32 	%r421, %r421, 1024;
	setp.lt.s32 	%p118, %r420, %r4;
	@%p118 bra 	$L__BB2_12;
$L__BB2_25:
	setp.lt.s32 	%p119, %r4, 256;
	@%p119 bra 	$L__BB2_70;
	// begin inline asm
	mov.u32 %r310, %laneid;
	// end inline asm
	mov.b32 	%r312, %f188;
	mov.b32 	%r328, 1;
	mov.b32 	%r329, 31;
	mov.b32 	%r330, -1;
	// begin inline asm
	shfl.sync.down.b32 %r311, %r312, %r328, %r329, %r330;
	// end inline asm
	mov.b32 	%f23, %r311;
	// begin inline asm
	shfl.sync.down.b32 %r316, %r317, %r328, %r329, %r330;
	// end inline asm
	mov.b64 	{%r322, %r327}, %rd232;
	// begin inline asm
	shfl.sync.down.b32 %r321, %r322, %r328, %r329, %r330;
	// end inline asm
	// begin inline asm
	shfl.sync.down.b32 %r326, %r327, %r328, %r329, %r330;
	// end inline asm
	mov.b64 	%rd28, {%r321, %r326};
	setp.gt.s32 	%p171, %r310, 30;
	mov.u64 	%rd234, %rd232;
	mov.f32 	%f190, %f188;
	@%p171 bra 	$L__BB2_30;
	setp.lt.f32 	%p172, %f188, %f23;
	mov.u64 	%rd234, %rd28;
	mov.f32 	%f190, %f23;
	@%p172 bra 	$L__BB2_30;
	setp.gt.f32 	%p173, %f188, %f23;
	mov.u64 	%rd234, %rd232;
	mov.f32 	%f190, %f188;
	@%p173 bra 	$L__BB2_30;
	setp.lt.s64 	%p174, %rd232, %rd28;
	min.s64 	%rd234, %rd232, %rd28;
	selp.f32 	%f190, %f188, %f23, %p174;
$L__BB2_30:
	mov.b32 	%r332, %f190;
	mov.b32 	%r348, 2;
	mov.b32 	%r349, 31;
	mov.b32 	%r350, -1;
	// begin inline asm
	shfl.sync.down.b32 %r331, %r332, %r348, %r349, %r350;
	// end inline asm
	mov.b32 	%f26, %r331;
	// begin inline asm
	shfl.sync.down.b32 %r336, %r337, %r348, %r349, %r350;
	// end inline asm
	mov.b64 	{%r342, %r347}, %rd234;
	// begin inline asm
	shfl.sync.down.b32 %r341, %r342, %r348, %r349, %r350;
	// end inline asm
	// begin inline asm
	shfl.sync.down.b32 %r346, %r347, %r348, %r349, %r350;
	// end inline asm
	mov.b64 	%rd31, {%r341, %r346};
	setp.gt.s32 	%p175, %r310, 29;
	mov.u64 	%rd235, %rd234;
	mov.f32 	%f191, %f190;
	@%p175 bra 	$L__BB2_34;
	setp.lt.f32 	%p176, %f190, %f26;
	mov.u64 	%rd235, %rd31;
	mov.f32 	%f191, %f26;
	@%p176 bra 	$L__BB2_34;
	setp.gt.f32 	%p177, %f190, %f26;
	mov.u64 	%rd235, %rd234;
	mov.f32 	%f191, %f190;
	@%p177 bra 	$L__BB2_34;
	setp.lt.s64 	%p178, %rd234, %rd31;
	min.s64 	%rd235, %rd234, %rd31;
	selp.f32 	%f191, %f190, %f26, %p178;
$L__BB2_34:
	mov.b32 	%r352, %f191;
	mov.b32 	%r368, 4;
	mov.b32 	%r369, 31;
	mov.b32 	%r370, -1;
	// begin inline asm
	shfl.sync.down.b32 %r351, %r352, %r368, %r369, %r370;
	// end inline asm
	mov.b32 	%f29, %r351;
	// begin inline asm
	shfl.sync.down.b32 %r356, %r357, %r368, %r369, %r370;
	// end inline asm
	mov.b64 	{%r362, %r367}, %rd235;
	// begin inline asm
	shfl.sync.down.b32 %r361, %r362, %r368, %r369, %r370;
	// end inline asm
	// begin inline asm
	shfl.sync.down.b32 %r366, %r367, %r368, %r369, %r370;
	// end inline asm
	mov.b64 	%rd34, {%r361, %r366};
	setp.gt.s32 	%p179, %r310, 27;
	mov.u64 	%rd236, %rd235;
	mov.f32 	%f192, %f191;
	@%p179 bra 	$L__BB2_38;
	setp.lt.f32 	%p180, %f191, %f29;
	mov.u64 	%rd236, %rd34;
	mov.f32 	%f192, %f29;
	@%p180 bra 	$L__BB2_38;
	setp.gt.f32 	%p181, %f191, %f29;
	mov.u64 	%rd236, %rd235;
	mov.f32 	%f192, %f191;
	@%p181 bra 	$L__BB2_38;
	setp.lt.s64 	%p182, %rd235, %rd34;
	min.s64 	%rd236, %rd235, %rd34;
	selp.f32 	%f192, %f191, %f29, %p182;
$L__BB2_38:
	mov.b32 	%r372, %f192;
	mov.b32 	%r388, 8;
	mov.b32 	%r389, 31;
	mov.b32 	%r390, -1;
	// begin inline asm
	shfl.sync.down.b32 %r371, %r372, %r388, %r389, %r390;
	// end inline asm
	mov.b32 	%f32, %r371;
	// begin inline asm
	shfl.sync.down.b32 %r376, %r377, %r388, %r389, %r390;
	// end inline asm
	mov.b64 	{%r382, %r387}, %rd236;
	// begin inline asm
	shfl.sync.down.b32 %r381, %r382, %r388, %r389, %r390;
	// end inline asm
	// begin inline asm
	shfl.sync.down.b32 %r386, %r387, %r388, %r389, %r390;
	// end inline asm
	mov.b64 	%rd37, {%r381, %r386};
	setp.gt.s32 	%p183, %r310, 23;
	mov.u64 	%rd237, %rd236;
	mov.f32 	%f193, %f192;
	@%p183 bra 	$L__BB2_42;
	setp.lt.f32 	%p184, %f192, %f32;
	mov.u64 	%rd237, %rd37;
	mov.f32 	%f193, %f32;
	@%p184 bra 	$L__BB2_42;
	setp.gt.f32 	%p185, %f192, %f32;
	mov.u64 	%rd237, %rd236;
	mov.f32 	%f193, %f192;
	@%p185 bra 	$L__BB2_42;
	setp.lt.s64 	%p186, %rd236, %rd37;
	min.s64 	%rd237, %rd236, %rd37;
	selp.f32 	%f193, %f192, %f32, %p186;
$L__BB2_42:
	mov.b32 	%r392, %f193;
	mov.b32 	%r408, 16;
	mov.b32 	%r409, 31;
	mov.b32 	%r410, -1;
	// begin inline asm
	shfl.sync.down.b32 %r391, %r392, %r408, %r409, %r410;
	// end inline asm
	mov.b32 	%f35, %r391;
	// begin inline asm
	shfl.sync.down.b32 %r396, %r397, %r408, %r409, %r410;
	// end inline asm
	mov.b64 	{%r402, %r407}, %rd237;
	// begin inline asm
	shfl.sync.down.b32 %r401, %r402, %r408, %r409, %r410;
	// end inline asm
	// begin inline asm
	shfl.sync.down.b32 %r406, %r407, %r408, %r409, %r410;
	// end inline asm
	mov.b64 	%rd40, {%r401, %r406};
	setp.gt.s32 	%p187, %r310, 15;
	mov.u64 	%rd285, %rd237;
	mov.f32 	%f241, %f193;
	@%p187 bra 	$L__BB2_46;
	setp.lt.f32 	%p188, %f193, %f35;
	mov.u64 	%rd285, %rd40;
	mov.f32 	%f241, %f35;
	@%p188 bra 	$L__BB2_46;
	setp.gt.f32 	%p189, %f193, %f35;
	mov.u64 	%rd285, %rd237;
	mov.f32 	%f241, %f193;
	@%p189 bra 	$L__BB2_46;
	setp.lt.s64 	%p190, %rd237, %rd40;
	min.s64 	%rd285, %rd237, %rd40;
	selp.f32 	%f241, %f193, %f35, %p190;
$L__BB2_46:
	setp.ne.s32 	%p191, %r310, 0;
	@%p191 bra 	$L__BB2_48;
	shr.u32 	%r411, %r5, 1;
	and.b32  	%r412, %r411, 496;
	mov.u32 	%r413, _ZN6thrust24THRUST_300001_SM_1000_NS8cuda_cub4core6detail5shmemE;
	add.s32 	%r414, %r413, %r412;
	st.shared.f32 	[%r414+8], %f241;
	st.shared.u64 	[%r414+16], %rd285;
$L__BB2_48:
	bar.sync 	0;
	setp.ne.s32 	%p192, %r5, 0;
	@%p192 bra 	$L__BB2_208;
	ld.shared.f32 	%f38, [_ZN6thrust24THRUST_300001_SM_1000_NS8cuda_cub4core6detail5shmemE+24];
	ld.shared.u64 	%rd43, [_ZN6thrust24THRUST_300001_SM_1000_NS8cuda_cub4core6detail5shmemE+32];
	setp.lt.f32 	%p193, %f241, %f38;
	mov.u64 	%rd239, %rd43;
	mov.f32 	%f195, %f38;
	@%p193 bra 	$L__BB2_52;
	setp.lt.f32 	%p194, %f38, %f241;
	mov.u64 	%rd239, %rd285;
	mov.f32 	%f195, %f241;
	@%p194 bra 	$L__BB2_52;
	setp.lt.s64 	%p195, %rd285, %rd43;
	min.s64 	%rd239, %rd285, %rd43;
	selp.f32 	%f195, %f241, %f38, %p195;
$L__BB2_52:
	ld.shared.f32 	%f41, [_ZN6thrust24THRUST_300001_SM_1000_NS8cuda_cub4core6detail5shmemE+40];
	ld.shared.u64 	%rd46, [_ZN6thrust24THRUST_300001_SM_1000_NS8cuda_cub4core6detail5shmemE+48];
	setp.lt.f32 	%p196, %f195, %f41;
	mov.u64 	%rd240, %rd46;
	mov.f32 	%f196, %f41;
	@%p196 bra 	$L__BB2_55;
	setp.lt.f32 	%p197, %f41, %f195;
	mov.u64 	%rd240, %rd239;
	mov.f32 	%f196, %f195;
	@%p197 bra 	$L__BB2_55;
	setp.lt.s64 	%p198, %rd239, %rd46;
	min.s64 	%rd240, %rd239, %rd46;
	selp.f32 	%f196, %f195, %f41, %p198;
$L__BB2_55:
	ld.shared.f32 	%f44, [_ZN6thrust24THRUST_300001_SM_1000_NS8cuda_cub4core6detail5shmemE+56];
	ld.shared.u64 	%rd49, [_ZN6thrust24THRUST_300001_SM_1000_NS8cuda_cub4core6detail5shmemE+64];
	setp.lt.f32 	%p199, %f196, %f44;
	mov.u64 	%rd241, %rd49;
	mov.f32 	%f197, %f44;
	@%p199 bra 	$L__BB2_58;
	setp.lt.f32 	%p200, %f44, %f196;
	mov.u64 	%rd241, %rd240;
	mov.f32 	%f197, %f196;
	@%p200 bra 	$L__BB2_58;
	setp.lt.s64 	%p201, %rd240, %rd49;
	min.s64 	%rd241, %rd240, %rd49;
	selp.f32 	%f197, %f196, %f44, %p201;
$L__BB2_58:
	ld.shared.f32 	%f47, [_ZN6thrust24THRUST_300001_SM_1000_NS8cuda_cub4core6detail5shmemE+72];
	ld.shared.u64 	%rd52, [_ZN6thrust24THRUST_300001_SM_1000_NS8cuda_cub4core6detail5shmemE+80];
	setp.lt.f32 	%p202, %f197, %f47;
	mov.u64 	%rd242, %rd52;
	mov.f32 	%f198, %f47;
	@%p202 bra 	$L__BB2_61;
	setp.lt.f32 	%p203, %f47, %f197;
	mov.u64 	%rd242, %rd241;
	mov.f32 	%f198, %f197;
	@%p203 bra 	$L__BB2_61;
	setp.lt.s64 	%p204, %rd241, %rd52;
	min.s64 	%rd242, %rd241, %rd52;
	selp.f32 	%f198, %f197, %f47, %p204;
$L__BB2_61:
	ld.shared.f32 	%f50, [_ZN6thrust24THRUST_300001_SM_1000_NS8cuda_cub4core6detail5shmemE+88];
	ld.shared.u64 	%rd55, [_ZN6thrust24THRUST_300001_SM_1000_NS8cuda_cub4core6detail5shmemE+96];
	setp.lt.f32 	%p205, %f198, %f50;
	mov.f32 	%f199, %f50;
	mov.u64 	%rd243, %rd55;
	@%p205 bra 	$L__BB2_64;
	setp.lt.f32 	%p206, %f50, %f198;
	mov.f32 	%f199, %f198;
	mov.u64 	%rd243, %rd242;
	@%p206 bra 	$L__BB2_64;
	setp.lt.s64 	%p207, %rd242, %rd55;
	selp.f32 	%f199, %f198, %f50, %p207;
	min.s64 	%rd243, %rd242, %rd55;
$L__BB2_64:
	ld.shared.f32 	%f53, [_ZN6thrust24THRUST_300001_SM_1000_NS8cuda_cub4core6detail5shmemE+104];
	ld.shared.u64 	%rd58, [_ZN6thrust24THRUST_300001_SM_1000_NS8cuda_cub4core6detail5shmemE+112];
	setp.lt.f32 	%p208, %f199, %f53;
	mov.f32 	%f200, %f53;
	mov.u64 	%rd244, %rd58;
	@%p208 bra 	$L__BB2_67;
	setp.lt.f32 	%p209, %f53, %f199;
	mov.f32 	%f200, %f199;
	mov.u64 	%rd244, %rd243;
	@%p209 bra 	$L__BB2_67;
	setp.lt.s64 	%p210, %rd243, %rd58;
	selp.f32 	%f200, %f199, %f53, %p210;
	min.s64 	%rd244, %rd243, %rd58;
$L__BB2_67:
	ld.shared.f32 	%f56, [_ZN6thrust24THRUST_300001_SM_1000_NS8cuda_cub4core6detail5shmemE+120];
	ld.shared.u64 	%rd61, [_ZN6thrust24THRUST_300001_SM_1000_NS8cuda_cub4core6detail5shmemE+128];
	setp.lt.f32 	%p211, %f200, %f56;
	mov.f32 	%f241, %f56;
	mov.u64 	%rd285, %rd61;
	@%p211 bra 	$L__BB2_208;
	setp.lt.f32 	%p212, %f56, %f200;
	mov.f32 	%f241, %f200;
	mov.u64 	%rd285, %rd244;
	@%p212 bra 	$L__BB2_208;
	setp.lt.s64 	%p213, %rd244, %rd61;
	selp.f32 	%f241, %f200, %f56, %p213;
	min.s64 	%rd285, %rd244, %rd61;
	bra.uni 	$L__BB2_208;
$L__BB2_70:
	// begin inline asm
	mov.u32 %r197, %laneid;
	// end inline asm
	and.b32  	%r218, %r5, 992;
	add.s32 	%r219, %r218, 32;
	setp.gt.s32 	%p120, %r219, %r4;
	not.b32 	%r220, %r218;
	add.s32 	%r221, %r4, %r220;
	selp.b32 	%r216, %r221, 31, %p120;
	mov.b32 	%r199, %f188;
	mov.b32 	%r215, 1;
	mov.b32 	%r217, -1;
	// begin inline asm
	shfl.sync.down.b32 %r198, %r199, %r215, %r216, %r217;
	// end inline asm
	mov.b32 	%f58, %r198;
	// begin inline asm
	shfl.sync.down.b32 %r203, %r204, %r215, %r216, %r217;
	// end inline asm
	mov.b64 	{%r209, %r214}, %rd232;
	// begin inline asm
	shfl.sync.down.b32 %r208, %r209, %r215, %r216, %r217;
	// end inline asm
	// begin inline asm
	shfl.sync.down.b32 %r213, %r214, %r215, %r216, %r217;
	// end inline asm
	mov.b64 	%rd63, {%r208, %r213};
	setp.ge.s32 	%p121, %r197, %r216;
	mov.f32 	%f201, %f188;
	mov.u64 	%rd245, %rd232;
	@%p121 bra 	$L__BB2_74;
	setp.lt.f32 	%p122, %f188, %f58;
	mov.f32 	%f201, %f58;
	mov.u64 	%rd245, %rd63;
	@%p122 bra 	$L__BB2_74;
	setp.gt.f32 	%p123, %f188, %f58;
	mov.f32 	%f201, %f188;
	mov.u64 	%rd245, %rd232;
	@%p123 bra 	$L__BB2_74;
	setp.lt.s64 	%p124, %rd232, %rd63;
	selp.f32 	%f201, %f188, %f58, %p124;
	min.s64 	%rd245, %rd232, %rd63;
$L__BB2_74:
	mov.b32 	%r223, %f201;
	mov.b32 	%r239, 2;
	mov.b32 	%r241, -1;
	// begin inline asm
	shfl.sync.down.b32 %r222, %r223, %r239, %r216, %r241;
	// end inline asm
	mov.b32 	%f61, %r222;
	// begin inline asm
	shfl.sync.down.b32 %r227, %r228, %r239, %r216, %r241;
	// end inline asm
	mov.b64 	{%r233, %r238}, %rd245;
	// begin inline asm
	shfl.sync.down.b32 %r232, %r233, %r239, %r216, %r241;
	// end inline asm
	// begin inline asm
	shfl.sync.down.b32 %r237, %r238, %r239, %r216, %r241;
	// end inline asm
	mov.b64 	%rd66, {%r232, %r237};
	add.s32 	%r242, %r197, 2;
	setp.gt.s32 	%p125, %r242, %r216;
	mov.f32 	%f202, %f201;
	mov.u64 	%rd246, %rd245;
	@%p125 bra 	$L__BB2_78;
	setp.lt.f32 	%p126, %f201, %f61;
	mov.f32 	%f202, %f61;
	mov.u64 	%rd246, %rd66;
	@%p126 bra 	$L__BB2_78;
	setp.gt.f32 	%p127, %f201, %f61;
	mov.f32 	%f202, %f201;
	mov.u64 	%rd246, %rd245;
	@%p127 bra 	$L__BB2_78;
	setp.lt.s64 	%p128, %rd245, %rd66;
	selp.f32 	%f202, %f201, %f61, %p128;
	min.s64 	%rd246, %rd245, %rd66;
$L__BB2_78:
	mov.b32 	%r244, %f202;
	mov.b32 	%r260, 4;
	mov.b32 	%r262, -1;
	// begin inline asm
	shfl.sync.down.b32 %r243, %r244, %r260, %r216, %r262;
	// end inline asm
	mov.b32 	%f64, %r243;
	// begin inline asm
	shfl.sync.down.b32 %r248, %r249, %r260, %r216, %r262;
	// end inline asm
	mov.b64 	{%r254, %r259}, %rd246;
	// begin inline asm
	shfl.sync.down.b32 %r253, %r254, %r260, %r216, %r262;
	// end inline asm
	// begin inline asm
	shfl.sync.down.b32 %r258, %r259, %r260, %r216, %r262;
	// end inline asm
	mov.b64 	%rd69, {%r253, %r258};
	add.s32 	%r263, %r197, 4;
	setp.gt.s32 	%p129, %r263, %r216;
	mov.f32 	%f203, %f202;
	mov.u64 	%rd247, %rd246;
	@%p129 bra 	$L__BB2_82;
	setp.lt.f32 	%p130, %f202, %f64;
	mov.f32 	%f203, %f64;
	mov.u64 	%rd247, %rd69;
	@%p130 bra 	$L__BB2_82;
	setp.gt.f32 	%p131, %f202, %f64;
	mov.f32 	%f203, %f202;
	mov.u64 	%rd247, %rd246;
	@%p131 bra 	$L__BB2_82;
	setp.lt.s64 	%p132, %rd246, %rd69;
	selp.f32 	%f203, %f202, %f64, %p132;
	min.s64 	%rd247, %rd246, %rd69;
$L__BB2_82:
	mov.b32 	%r265, %f203;
	mov.b32 	%r281, 8;
	mov.b32 	%r283, -1;
	// begin inline asm
	shfl.sync.down.b32 %r264, %r265, %r281, %r216, %r283;
	// end inline asm
	mov.b32 	%f67, %r264;
	// begin inline asm
	shfl.sync.down.b32 %r269, %r270, %r281, %r216, %r283;
	// end inline asm
	mov.b64 	{%r275, %r280}, %rd247;
	// begin inline asm
	shfl.sync.down.b32 %r274, %r275, %r281, %r216, %r283;
	// end inline asm
	// begin inline asm
	shfl.sync.down.b32 %r279, %r280, %r281, %r216, %r283;
	// end inline asm
	mov.b64 	%rd72, {%r274, %r279};
	add.s32 	%r284, %r197, 8;
	setp.gt.s32 	%p133, %r284, %r216;
	mov.f32 	%f204, %f203;
	mov.u64 	%rd248, %rd247;
	@%p133 bra 	$L__BB2_86;
	setp.lt.f32 	%p134, %f203, %f67;
	mov.f32 	%f204, %f67;
	mov.u64 	%rd248, %rd72;
	@%p134 bra 	$L__BB2_86;
	setp.gt.f32 	%p135, %f203, %f67;
	mov.f32 	%f204, %f203;
	mov.u64 	%rd248, %rd247;
	@%p135 bra 	$L__BB2_86;
	setp.lt.s64 	%p136, %rd247, %rd72;
	selp.f32 	%f204, %f203, %f67, %p136;
	min.s64 	%rd248, %rd247, %rd72;
$L__BB2_86:
	mov.b32 	%r286, %f204;
	mov.b32 	%r302, 16;
	mov.b32 	%r304, -1;
	// begin inline asm
	shfl.sync.down.b32 %r285, %r286, %r302, %r216, %r304;
	// end inline asm
	mov.b32 	%f70, %r285;
	// begin inline asm
	shfl.sync.down.b32 %r290, %r291, %r302, %r216, %r304;
	// end inline asm
	mov.b64 	{%r296, %r301}, %rd248;
	// begin inline asm
	shfl.sync.down.b32 %r295, %r296, %r302, %r216, %r304;
	// end inline asm
	// begin inline asm
	shfl.sync.down.b32 %r300, %r301, %r302, %r216, %r304;
	// end inline asm
	mov.b64 	%rd75, {%r295, %r300};
	add.s32 	%r305, %r197, 16;
	setp.gt.s32 	%p137, %r305, %r216;
	mov.f32 	%f241, %f204;
	mov.u64 	%rd285, %rd248;
	@%p137 bra 	$L__BB2_90;
	setp.lt.f32 	%p138, %f204, %f70;
	mov.f32 	%f241, %f70;
	mov.u64 	%rd285, %rd75;
	@%p138 bra 	$L__BB2_90;
	setp.gt.f32 	%p139, %f204, %f70;
	mov.f32 	%f241, %f204;
	mov.u64 	%rd285, %rd248;
	@%p139 bra 	$L__BB2_90;
	setp.lt.s64 	%p140, %rd248, %rd75;
	selp.f32 	%f241, %f204, %f70, %p140;
	min.s64 	%rd285, %rd248, %rd75;
$L__BB2_90:
	setp.ne.s32 	%p141, %r197, 0;
	@%p141 bra 	$L__BB2_92;
	shr.u32 	%r306, %r5, 1;
	and.b32  	%r307, %r306, 496;
	mov.u32 	%r308, _ZN6thrust24THRUST_300001_SM_1000_NS8cuda_cub4core6detail5shmemE;
	add.s32 	%r309, %r308, %r307;
	st.shared.f32 	[%r309+8], %f241;
	st.shared.u64 	[%r309+16], %rd285;
$L__BB2_92:
	bar.sync 	0;
	setp.ne.s32 	%p142, %r5, 0;
	@%p142 bra 	$L__BB2_208;
	setp.lt.s32 	%p143, %r4, 33;
	mov.f32 	%f206, %f241;
	mov.u64 	%rd250, %rd285;
	@%p143 bra 	$L__BB2_97;
	ld.shared.f32 	%f73, [_ZN6thrust24THRUST_300001_SM_1000_NS8cuda_cub4core6detail5shmemE+24];
	ld.shared.u64 	%rd78, [_ZN6thrust24THRUST_300001_SM_1000_NS8cuda_cub4core6detail5shmemE+32];
	setp.lt.f32 	%p144, %f241, %f73;
	mov.f32 	%f206, %f73;
	mov.u64 	%rd250, %rd78;
	@%p144 bra 	$L__BB2_97;
	setp.lt.f32 	%p145, %f73, %f241;
	mov.f32 	%f206, %f241;
	mov.u64 	%rd250, %rd285;
	@%p145 bra 	$L__BB2_97;
	setp.lt.s64 	%p146, %rd285, %rd78;
	selp.f32 	%f206, %f241, %f73, %p146;
	min.s64 	%rd250, %rd285, %rd78;
$L__BB2_97:
	setp.lt.s32 	%p147, %r4, 65;
	mov.f32 	%f207, %f206;
	mov.u64 	%rd251, %rd250;
	@%p147 bra 	$L__BB2_101;
	ld.shared.f32 	%f76, [_ZN6thrust24THRUST_300001_SM_1000_NS8cuda_cub4core6detail5shmemE+40];
	ld.shared.u64 	%rd81, [_ZN6thrust24THRUST_300001_SM_1000_NS8cuda_cub4core6detail5shmemE+48];
	setp.lt.f32 	%p148, %f206, %f76;
	mov.f32 	%f207, %f76;
	mov.u64 	%rd251, %rd81;
	@%p148 bra 	$L__BB2_101;
	setp.lt.f32 	%p149, %f76, %f206;
	mov.f32 	%f207, %f206;
	mov.u64 	%rd251, %rd250;
	@%p149 bra 	$L__BB2_101;
	setp.lt.s64 	%p150, %rd250, %rd81;
	selp.f32 	%f207, %f206, %f76, %p150;
	min.s64 	%rd251, %rd250, %rd81;
$L__BB2_101:
	setp.lt.s32 	%p151, %r4, 97;
	mov.f32 	%f208, %f207;
	mov.u64 	%rd252, %rd251;
	@%p151 bra 	$L__BB2_105;
	ld.shared.f32 	%f79, [_ZN6thrust24THRUST_300001_SM_1000_NS8cuda_cub4core6detail5shmemE+56];
	ld.shared.u64 	%rd84, [_ZN6thrust24THRUST_300001_SM_1000_NS8cuda_cub4core6detail5shmemE+64];
	setp.lt.f32 	%p152, %f207, %f79;
	mov.f32 	%f208, %f79;
	mov.u64 	%rd252, %rd84;
	@%p152 bra 	$L__BB2_105;
	setp.lt.f32 	%p153, %f79, %f207;
	mov.f32 	%f208, %f207;
	mov.u64 	%rd252, %rd251;
	@%p153 bra 	$L__BB2_105;
	setp.lt.s64 	%p154, %rd251, %rd84;
	selp.f32 	%f208, %f207, %f79, %p154;
	min.s64 	%rd252, %rd251, %rd84;
$L__BB2_105:
	setp.lt.s32 	%p155, %r4, 129;
	mov.f32 	%f209, %f208;
	mov.u64 	%rd253, %rd252;
	@%p155 bra 	$L__BB2_109;
	ld.shared.f32 	%f82, [_ZN6thrust24THRUST_300001_SM_1000_NS8cuda_cub4core6detail5shmemE+72];
	ld.shared.u64 	%rd87, [_ZN6thrust24THRUST_300001_SM_1000_NS8cuda_cub4core6detail5shmemE+80];
	setp.lt.f32 	%p156, %f208, %f82;
	mov.f32 	%f209, %f82;
	mov.u64 	%rd253, %rd87;
	@%p156 bra 	$L__BB2_109;
	setp.lt.f32 	%p157, %f82, %f208;
	mov.f32 	%f209, %f208;
	mov.u64 	%rd253, %rd252;
	@%p157 bra 	$L__BB2_109;
	setp.lt.s64 	%p158, %rd252, %rd87;
	selp.f32 	%f209, %f208, %f82, %p158;
	min.s64 	%rd253, %rd252, %rd87;
$L__BB2_109:
	setp.lt.s32 	%p159, %r4, 161;
	mov.f32 	%f210, %f209;
	mov.u64 	%rd254, %rd253;
	@%p159 bra 	$L__BB2_113;
	ld.shared.f32 	%f85, [_ZN6thrust24THRUST_300001_SM_1000_NS8cuda_cub4core6detail5shmemE+88];
	ld.shared.u64 	%rd90, [_ZN6thrust24THRUST_300001_SM_1000_NS8cuda_cub4core6detail5shmemE+96];
	setp.lt.f32 	%p160, %f209, %f85;
	mov.f32 	%f210, %f85;
	mov.u64 	%rd254, %rd90;
	@%p160 bra 	$L__BB2_113;
	setp.lt.f32 	%p161, %f85, %f209;
	mov.f32 	%f210, %f209;
	mov.u64 	%rd254, %rd253;
	@%p161 bra 	$L__BB2_113;
	setp.lt.s64 	%p162, %rd253, %rd90;
	selp.f32 	%f210, %f209, %f85, %p162;
	min.s64 	%rd254, %rd253, %rd90;
$L__BB2_113:
	setp.lt.s32 	%p163, %r4, 193;
	mov.f32 	%f211, %f210;
	mov.u64 	%rd255, %rd254;
	@%p163 bra 	$L__BB2_117;
	ld.shared.f32 	%f88, [_ZN6thrust24THRUST_300001_SM_1000_NS8cuda_cub4core6detail5shmemE+104];
	ld.shared.u64 	%rd93, [_ZN6thrust24THRUST_300001_SM_1000_NS8cuda_cub4core6detail5shmemE+112];
	setp.lt.f32 	%p164, %f210, %f88;
	mov.f32 	%f211, %f88;
	mov.u64 	%rd255, %rd93;
	@%p164 bra 	$L__BB2_117;
	setp.lt.f32 	%p165, %f88, %f210;
	mov.f32 	%f211, %f210;
	mov.u64 	%rd255, %rd254;
	@%p165 bra 	$L__BB2_117;
	setp.lt.s64 	%p166, %rd254, %rd93;
	selp.f32 	%f211, %f210, %f88, %p166;
	min.s64 	%rd255, %rd254, %rd93;
$L__BB2_117:
	setp.lt.s32 	%p167, %r4, 225;
	mov.f32 	%f241, %f211;
	mov.u64 	%rd285, %rd255;
	@%p167 bra 	$L__BB2_208;
	ld.shared.f32 	%f91, [_ZN6thrust24THRUST_300001_SM_1000_NS8cuda_cub4core6detail5shmemE+120];
	ld.shared.u64 	%rd96, [_ZN6thrust24THRUST_300001_SM_1000_NS8cuda_cub4core6detail5shmemE+128];
	setp.lt.f32 	%p168, %f211, %f91;
	mov.f32 	%f241, %f91;
	mov.u64 	%rd285, %rd96;
	@%p168 bra 	$L__BB2_208;
	setp.lt.f32 	%p169, %f91, %f211;
	mov.f32 	%f241, %f211;
	mov.u64 	%rd285, %rd255;
	@%p169 bra 	$L__BB2_208;
	setp.lt.s64 	%p170, %rd255, %rd96;
	selp.f32 	%f241, %f211, %f91, %p170;
	min.s64 	%rd285, %rd255, %rd96;
	bra.uni 	$L__BB2_208;
$L__BB2_121:
	mov.u32 	%r35, %tid.x;
	cvt.s64.s32 	%rd183, %r2;
	add.s64 	%rd98, %rd3, %rd183;
	cvt.u64.u32 	%rd99, %r35;
	add.s64 	%rd184, %rd99, %rd183;
	shl.b64 	%rd185, %rd184, 2;
	add.s64 	%rd186, %rd2, %rd185;
	ld.global.f32 	%f170, [%rd186];
	add.s32 	%r69, %r35, 256;
	cvt.u64.u32 	%rd187, %r69;
	ld.global.f32 	%f171, [%rd186+1024];
	add.s32 	%r70, %r35, 512;
	cvt.u64.u32 	%rd188, %r70;
	ld.global.f32 	%f172, [%rd186+2048];
	add.s32 	%r71, %r35, 768;
	cvt.u64.u32 	%rd189, %r71;
	ld.global.f32 	%f173, [%rd186+3072];
	or.b32  	%r72, %r35, 1024;
	cvt.u64.u32 	%rd100, %r72;
	add.s64 	%rd273, %rd98, %rd100;
	ld.global.f32 	%f229, [%rd186+4096];
	setp.geu.f32 	%p2, %f170, %f171;
	selp.f32 	%f174, %f170, %f171, %p2;
	selp.b64 	%rd190, %rd99, %rd187, %p2;
	setp.geu.f32 	%p3, %f174, %f172;
	selp.f32 	%f175, %f174, %f172, %p3;
	selp.b64 	%rd191, %rd190, %rd188, %p3;
	setp.geu.f32 	%p4, %f175, %f173;
	selp.f32 	%f94, %f175, %f173, %p4;
	selp.b64 	%rd102, %rd191, %rd189, %p4;
	setp.lt.f32 	%p5, %f94, %f229;
	@%p5 bra 	$L__BB2_123;
	setp.lt.f32 	%p6, %f229, %f94;
	setp.lt.u64 	%p7, %rd102, %rd100;
	or.pred  	%p8, %p6, %p7;
	selp.f32 	%f229, %f94, %f229, %p8;
	add.s64 	%rd192, %rd98, %rd102;
	selp.b64 	%rd273, %rd192, %rd273, %p8;
$L__BB2_123:
	setp.le.s32 	%p9, %r66, %r3;
	@%p9 bra 	$L__BB2_164;
	setp.ne.s32 	%p10, %r35, 0;
	@%p10 bra 	$L__BB2_126;
	atom.global.add.u32 	%r73, [%rd1+4], 1280;
	add.s32 	%r74, %r73, %r3;
	st.shared.u32 	[_ZN6thrust24THRUST_300001_SM_1000_NS8cuda_cub4core6detail5shmemE+152], %r74;
$L__BB2_126:
	bar.sync 	0;
	ld.shared.u32 	%r427, [_ZN6thrust24THRUST_300001_SM_1000_NS8cuda_cub4core6detail5shmemE+152];
	add.s32 	%r75, %r427, 1280;
	setp.gt.s32 	%p11, %r75, %r66;
	@%p11 bra 	$L__BB2_141;
	mov.f32 	%f213, %f229;
	mov.u64 	%rd257, %rd273;
$L__BB2_128:
	cvt.s64.s32 	%rd193, %r427;
	add.s64 	%rd194, %rd99, %rd193;
	shl.b64 	%rd195, %rd194, 2;
	add.s64 	%rd196, %rd2, %rd195;
	add.s64 	%rd258, %rd194, %rd3;
	ld.global.f32 	%f214, [%rd196];
	add.s64 	%rd259, %rd258, 256;
	ld.global.f32 	%f215, [%rd196+1024];
	add.s64 	%rd260, %rd258, 512;
	ld.global.f32 	%f216, [%rd196+2048];
	add.s64 	%rd261, %rd258, 768;
	ld.global.f32 	%f217, [%rd196+3072];
	add.s64 	%rd273, %rd258, 1024;
	ld.global.f32 	%f229, [%rd196+4096];
	setp.lt.f32 	%p12, %f213, %f214;
	@%p12 bra 	$L__BB2_130;
	setp.lt.f32 	%p13, %f214, %f213;
	setp.lt.s64 	%p14, %rd257, %rd258;
	or.pred  	%p15, %p13, %p14;
	selp.f32 	%f214, %f213, %f214, %p15;
	selp.b64 	%rd258, %rd257, %rd258, %p15;
$L__BB2_130:
	setp.lt.f32 	%p16, %f214, %f215;
	@%p16 bra 	$L__BB2_132;
	setp.lt.f32 	%p17, %f215, %f214;
	setp.lt.s64 	%p18, %rd258, %rd259;
	or.pred  	%p19, %p17, %p18;
	selp.f32 	%f215, %f214, %f215, %p19;
	selp.b64 	%rd259, %rd258, %rd259, %p19;
$L__BB2_132:
	setp.lt.f32 	%p20, %f215, %f216;
	@%p20 bra 	$L__BB2_134;
	setp.lt.f32 	%p21, %f216, %f215;
	setp.lt.s64 	%p22, %rd259, %rd260;
	or.pred  	%p23, %p21, %p22;
	selp.f32 	%f216, %f215, %f216, %p23;
	selp.b64 	%rd260, %rd259, %rd260, %p23;
$L__BB2_134:
	setp.lt.f32 	%p24, %f216, %f217;
	@%p24 bra 	$L__BB2_136;
	setp.lt.f32 	%p25, %f217, %f216;
	setp.lt.s64 	%p26, %rd260, %rd261;
	or.pred  	%p27, %p25, %p26;
	selp.f32 	%f217, %f216, %f217, %p27;
	selp.b64 	%rd261, %rd260, %rd261, %p27;
$L__BB2_136:
	setp.lt.f32 	%p28, %f217, %f229;
	@%p28 bra 	$L__BB2_138;
	setp.lt.f32 	%p29, %f229, %f217;
	setp.lt.s64 	%p30, %rd261, %rd273;
	or.pred  	%p31, %p29, %p30;
	selp.f32 	%f229, %f217, %f229, %p31;
	selp.b64 	%rd273, %rd261, %rd273, %p31;
$L__BB2_138:
	setp.ne.s32 	%p32, %r35, 0;
	bar.sync 	0;
	@%p32 bra 	$L__BB2_140;
	atom.global.add.u32 	%r76, [%rd1+4], 1280;
	add.s32 	%r77, %r76, %r3;
	st.shared.u32 	[_ZN6thrust24THRUST_300001_SM_1000_NS8cuda_cub4core6detail5shmemE+152], %r77;
$L__BB2_140:
	bar.sync 	0;
	ld.shared.u32 	%r427, [_ZN6thrust24THRUST_300001_SM_1000_NS8cuda_cub4core6detail5shmemE+152];
	add.s32 	%r78, %r427, 1280;
	setp.le.s32 	%p33, %r78, %r66;
	mov.f32 	%f213, %f229;
	mov.u64 	%rd257, %rd273;
	@%p33 bra 	$L__BB2_128;
$L__BB2_141:
	setp.le.s32 	%p34, %r66, %r427;
	@%p34 bra 	$L__BB2_164;
	sub.s32 	%r40, %r66, %r427;
	setp.ge.s32 	%p35, %r35, %r40;
	@%p35 bra 	$L__BB2_164;
	not.b32 	%r79, %r35;
	add.s32 	%r80, %r66, %r79;
	sub.s32 	%r41, %r80, %r427;
	and.b32  	%r81, %r41, 768;
	setp.eq.s32 	%p36, %r81, 768;
	mov.u32 	%r431, %r35;
	@%p36 bra 	$L__BB2_149;
	add.s32 	%r429, %r35, %r427;
	shr.u32 	%r82, %r41, 8;
	add.s32 	%r83, %r82, 1;
	and.b32  	%r84, %r83, 3;
	neg.s32 	%r428, %r84;
	mov.u32 	%r431, %r35;
$L__BB2_145:
	.pragma "nounroll";
	mov.u64 	%rd122, %rd273;
	mov.f32 	%f114, %f229;
	cvt.s64.s32 	%rd198, %r429;
	add.s64 	%rd123, %rd3, %rd198;
	mul.wide.s32 	%rd199, %r429, 4;
	add.s64 	%rd200, %rd2, %rd199;
	ld.global.f32 	%f115, [%rd200];
	setp.lt.f32 	%p37, %f114, %f115;
	mov.f32 	%f229, %f115;
	mov.u64 	%rd273, %rd123;
	@%p37 bra 	$L__BB2_148;
	setp.lt.f32 	%p38, %f115, %f114;
	mov.f32 	%f229, %f114;
	mov.u64 	%rd273, %rd122;
	@%p38 bra 	$L__BB2_148;
	setp.lt.s64 	%p39, %rd122, %rd123;
	selp.f32 	%f229, %f114, %f115, %p39;
	min.s64 	%rd273, %rd122, %rd123;
$L__BB2_148:
	add.s32 	%r431, %r431, 256;
	add.s32 	%r429, %r429, 256;
	add.s32 	%r428, %r428, 1;
	setp.ne.s32 	%p40, %r428, 0;
	@%p40 bra 	$L__BB2_145;
$L__BB2_149:
	setp.lt.u32 	%p41, %r41, 768;
	@%p41 bra 	$L__BB2_164;
	add.s32 	%r432, %r431, %r427;
	add.s32 	%r435, %r432, 256;
	add.s32 	%r434, %r432, 512;
	add.s32 	%r433, %r432, 768;
	add.s64 	%rd128, %rd2, 2048;
$L__BB2_151:
	cvt.s64.s32 	%rd201, %r435;
	add.s64 	%rd130, %rd3, %rd201;
	cvt.s64.s32 	%rd202, %r434;
	add.s64 	%rd131, %rd3, %rd202;
	cvt.s64.s32 	%rd203, %r433;
	add.s64 	%rd132, %rd3, %rd203;
	cvt.s64.s32 	%rd204, %r432;
	mul.wide.s32 	%rd205, %r432, 4;
	add.s64 	%rd133, %rd128, %rd205;
	add.s64 	%rd134, %rd3, %rd204;
	ld.global.f32 	%f121, [%rd133+-2048];
	setp.lt.f32 	%p42, %f229, %f121;
	mov.f32 	%f225, %f121;
	mov.u64 	%rd269, %rd134;
	@%p42 bra 	$L__BB2_154;
	setp.lt.f32 	%p43, %f121, %f229;
	mov.f32 	%f225, %f229;
	mov.u64 	%rd269, %rd273;
	@%p43 bra 	$L__BB2_154;
	setp.lt.s64 	%p44, %rd273, %rd134;
	selp.f32 	%f225, %f229, %f121, %p44;
	min.s64 	%rd269, %rd273, %rd134;
$L__BB2_154:
	ld.global.f32 	%f124, [%rd133+-1024];
	setp.lt.f32 	%p45, %f225, %f124;
	mov.f32 	%f226, %f124;
	mov.u64 	%rd270, %rd130;
	@%p45 bra 	$L__BB2_157;
	setp.lt.f32 	%p46, %f124, %f225;
	mov.f32 	%f226, %f225;
	mov.u64 	%rd270, %rd269;
	@%p46 bra 	$L__BB2_157;
	setp.lt.s64 	%p47, %rd269, %rd130;
	selp.f32 	%f226, %f225, %f124, %p47;
	min.s64 	%rd270, %rd269, %rd130;
$L__BB2_157:
	ld.global.f32 	%f127, [%rd133];
	setp.lt.f32 	%p48, %f226, %f127;
	mov.f32 	%f227, %f127;
	mov.u64 	%rd271, %rd131;
	@%p48 bra 	$L__BB2_160;
	setp.lt.f32 	%p49, %f127, %f226;
	mov.f32 	%f227, %f226;
	mov.u64 	%rd271, %rd270;
	@%p49 bra 	$L__BB2_160;
	setp.lt.s64 	%p50, %rd270, %rd131;
	selp.f32 	%f227, %f226, %f127, %p50;
	min.s64 	%rd271, %rd270, %rd131;
$L__BB2_160:
	ld.global.f32 	%f130, [%rd133+1024];
	setp.lt.f32 	%p51, %f227, %f130;
	mov.f32 	%f229, %f130;
	mov.u64 	%rd273, %rd132;
	@%p51 bra 	$L__BB2_163;
	setp.lt.f32 	%p52, %f130, %f227;
	mov.f32 	%f229, %f227;
	mov.u64 	%rd273, %rd271;
	@%p52 bra 	$L__BB2_163;
	setp.lt.s64 	%p53, %rd271, %rd132;
	selp.f32 	%f229, %f227, %f130, %p53;
	min.s64 	%rd273, %rd271, %rd132;
$L__BB2_163:
	add.s32 	%r431, %r431, 1024;
	add.s32 	%r435, %r435, 1024;
	add.s32 	%r434, %r434, 1024;
	add.s32 	%r433, %r433, 1024;
	add.s32 	%r432, %r432, 1024;
	setp.lt.s32 	%p54, %r431, %r40;
	@%p54 bra 	$L__BB2_151;
$L__BB2_164:
	// begin inline asm
	mov.u32 %r85, %laneid;
	// end inline asm
	mov.b32 	%r87, %f229;
	mov.b32 	%r103, 1;
	mov.b32 	%r104, 31;
	mov.b32 	%r105, -1;
	// begin inline asm
	shfl.sync.down.b32 %r86, %r87, %r103, %r104, %r105;
	// end inline asm
	mov.b32 	%f134, %r86;
	// begin inline asm
	shfl.sync.down.b32 %r91, %r92, %r103, %r104, %r105;
	// end inline asm
	mov.b64 	{%r97, %r102}, %rd273;
	// begin inline asm
	shfl.sync.down.b32 %r96, %r97, %r103, %r104, %r105;
	// end inline asm
	// begin inline asm
	shfl.sync.down.b32 %r101, %r102, %r103, %r104, %r105;
	// end inline asm
	mov.b64 	%rd144, {%r96, %r101};
	setp.gt.s32 	%p55, %r85, 30;
	mov.f32 	%f230, %f229;
	mov.u64 	%rd274, %rd273;
	@%p55 bra 	$L__BB2_168;
	setp.lt.f32 	%p56, %f229, %f134;
	mov.f32 	%f230, %f134;
	mov.u64 	%rd274, %rd144;
	@%p56 bra 	$L__BB2_168;
	setp.gt.f32 	%p57, %f229, %f134;
	mov.f32 	%f230, %f229;
	mov.u64 	%rd274, %rd273;
	@%p57 bra 	$L__BB2_168;
	setp.lt.s64 	%p58, %rd273, %rd144;
	selp.f32 	%f230, %f229, %f134, %p58;
	min.s64 	%rd274, %rd273, %rd144;
$L__BB2_168:
	mov.b32 	%r107, %f230;
	mov.b32 	%r123, 2;
	mov.b32 	%r124, 31;
	mov.b32 	%r125, -1;
	// begin inline asm
	shfl.sync.down.b32 %r106, %r107, %r123, %r124, %r125;
	// end inline asm
	mov.b32 	%f137, %r106;
	// begin inline asm
	shfl.sync.down.b32 %r111, %r112, %r123, %r124, %r125;
	// end inline asm
	mov.b64 	{%r117, %r122}, %rd274;
	// begin inline asm
	shfl.sync.down.b32 %r116, %r117, %r123, %r124, %r125;
	// end inline asm
	// begin inline asm
	shfl.sync.down.b32 %r121, %r122, %r123, %r124, %r125;
	// end inline asm
	mov.b64 	%rd147, {%r116, %r121};
	setp.gt.s32 	%p59, %r85, 29;
	mov.f32 	%f231, %f230;
	mov.u64 	%rd275, %rd274;
	@%p59 bra 	$L__BB2_172;
	setp.lt.f32 	%p60, %f230, %f137;
	mov.f32 	%f231, %f137;
	mov.u64 	%rd275, %rd147;
	@%p60 bra 	$L__BB2_172;
	setp.gt.f32 	%p61, %f230, %f137;
	mov.f32 	%f231, %f230;
	mov.u64 	%rd275, %rd274;
	@%p61 bra 	$L__BB2_172;
	setp.lt.s64 	%p62, %rd274, %rd147;
	selp.f32 	%f231, %f230, %f137, %p62;
	min.s64 	%rd275, %rd274, %rd147;
$L__BB2_172:
	mov.b32 	%r127, %f231;
	mov.b32 	%r143, 4;
	mov.b32 	%r144, 31;
	mov.b32 	%r145, -1;
	// begin inline asm
	shfl.sync.down.b32 %r126, %r127, %r143, %r144, %r145;
	// end inline asm
	mov.b32 	%f140, %r126;
	// begin inline asm
	shfl.sync.down.b32 %r131, %r132, %r143, %r144, %r145;
	// end inline asm
	mov.b64 	{%r137, %r142}, %rd275;
	// begin inline asm
	shfl.sync.down.b32 %r136, %r137, %r143, %r144, %r145;
	// end inline asm
	// begin inline asm
	shfl.sync.down.b32 %r141, %r142, %r143, %r144, %r145;
	// end inline asm
	mov.b64 	%rd150, {%r136, %r141};
	setp.gt.s32 	%p63, %r85, 27;
	mov.f32 	%f232, %f231;
	mov.u64 	%rd276, %rd275;
	@%p63 bra 	$L__BB2_176;
	setp.lt.f32 	%p64, %f231, %f140;
	mov.f32 	%f232, %f140;
	mov.u64 	%rd276, %rd150;
	@%p64 bra 	$L__BB2_176;
	setp.gt.f32 	%p65, %f231, %f140;
	mov.f32 	%f232, %f231;
	mov.u64 	%rd276, %rd275;
	@%p65 bra 	$L__BB2_176;
	setp.lt.s64 	%p66, %rd275, %rd150;
	selp.f32 	%f232, %f231, %f140, %p66;
	min.s64 	%rd276, %rd275, %rd150;
$L__BB2_176:
	mov.b32 	%r147, %f232;
	mov.b32 	%r163, 8;
	mov.b32 	%r164, 31;
	mov.b32 	%r165, -1;
	// begin inline asm
	shfl.sync.down.b32 %r146, %r147, %r163, %r164, %r165;
	// end inline asm
	mov.b32 	%f143, %r146;
	// begin inline asm
	shfl.sync.down.b32 %r151, %r152, %r163, %r164, %r165;
	// end inline asm
	mov.b64 	{%r157, %r162}, %rd276;
	// begin inline asm
	shfl.sync.down.b32 %r156, %r157, %r163, %r164, %r165;
	// end inline asm
	// begin inline asm
	shfl.sync.down.b32 %r161, %r162, %r163, %r164, %r165;
	// end inline asm
	mov.b64 	%rd153, {%r156, %r161};
	setp.gt.s32 	%p67, %r85, 23;
	mov.f32 	%f233, %f232;
	mov.u64 	%rd277, %rd276;
	@%p67 bra 	$L__BB2_180;
	setp.lt.f32 	%p68, %f232, %f143;
	mov.f32 	%f233, %f143;
	mov.u64 	%rd277, %rd153;
	@%p68 bra 	$L__BB2_180;
	setp.gt.f32 	%p69, %f232, %f143;
	mov.f32 	%f233, %f232;
	mov.u64 	%rd277, %rd276;
	@%p69 bra 	$L__BB2_180;
	setp.lt.s64 	%p70, %rd276, %rd153;
	selp.f32 	%f233, %f232, %f143, %p70;
	min.s64 	%rd277, %rd276, %rd153;
$L__BB2_180:
	mov.b32 	%r167, %f233;
	mov.b32 	%r183, 16;
	mov.b32 	%r184, 31;
	mov.b32 	%r185, -1;
	// begin inline asm
	shfl.sync.down.b32 %r166, %r167, %r183, %r184, %r185;
	// end inline asm
	mov.b32 	%f146, %r166;
	// begin inline asm
	shfl.sync.down.b32 %r171, %r172, %r183, %r184, %r185;
	// end inline asm
	mov.b64 	{%r177, %r182}, %rd277;
	// begin inline asm
	shfl.sync.down.b32 %r176, %r177, %r183, %r184, %r185;
	// end inline asm
	// begin inline asm
	shfl.sync.down.b32 %r181, %r182, %r183, %r184, %r185;
	// end inline asm
	mov.b64 	%rd156, {%r176, %r181};
	setp.gt.s32 	%p71, %r85, 15;
	mov.f32 	%f241, %f233;
	mov.u64 	%rd285, %rd277;
	@%p71 bra 	$L__BB2_184;
	setp.lt.f32 	%p72, %f233, %f146;
	mov.f32 	%f241, %f146;
	mov.u64 	%rd285, %rd156;
	@%p72 bra 	$L__BB2_184;
	setp.gt.f32 	%p73, %f233, %f146;
	mov.f32 	%f241, %f233;
	mov.u64 	%rd285, %rd277;
	@%p73 bra 	$L__BB2_184;
	setp.lt.s64 	%p74, %rd277, %rd156;
	selp.f32 	%f241, %f233, %f146, %p74;
	min.s64 	%rd285, %rd277, %rd156;
$L__BB2_184:
	setp.ne.s32 	%p75, %r85, 0;
	@%p75 bra 	$L__BB2_186;
	shr.u32 	%r186, %r35, 1;
	and.b32  	%r187, %r186, 496;
	mov.u32 	%r188, _ZN6thrust24THRUST_300001_SM_1000_NS8cuda_cub4core6detail5shmemE;
	add.s32 	%r189, %r188, %r187;
	st.shared.f32 	[%r189+8], %f241;
	st.shared.u64 	[%r189+16], %rd285;
$L__BB2_186:
	bar.sync 	0;
	setp.ne.s32 	%p76, %r35, 0;
	@%p76 bra 	$L__BB2_208;
	ld.shared.f32 	%f149, [_ZN6thrust24THRUST_300001_SM_1000_NS8cuda_cub4core6detail5shmemE+24];
	ld.shared.u64 	%rd159, [_ZN6thrust24THRUST_300001_SM_1000_NS8cuda_cub4core6detail5shmemE+32];
	setp.lt.f32 	%p77, %f241, %f149;
	mov.f32 	%f235, %f149;
	mov.u64 	%rd279, %rd159;
	@%p77 bra 	$L__BB2_190;
	setp.lt.f32 	%p78, %f149, %f241;
	mov.f32 	%f235, %f241;
	mov.u64 	%rd279, %rd285;
	@%p78 bra 	$L__BB2_190;
	setp.lt.s64 	%p79, %rd285, %rd159;
	selp.f32 	%f235, %f241, %f149, %p79;
	min.s64 	%rd279, %rd285, %rd159;
$L__BB2_190:
	ld.shared.f32 	%f152, [_ZN6thrust24THRUST_300001_SM_1000_NS8cuda_cub4core6detail5shmemE+40];
	ld.shared.u64 	%rd162, [_ZN6thrust24THRUST_300001_SM_1000_NS8cuda_cub4core6detail5shmemE+48];
	setp.lt.f32 	%p80, %f235, %f152;
	mov.f32 	%f236, %f152;
	mov.u64 	%rd280, %rd162;
	@%p80 bra 	$L__BB2_193;
	setp.lt.f32 	%p81, %f152, %f235;
	mov.f32 	%f236, %f235;
	mov.u64 	%rd280, %rd279;
	@%p81 bra 	$L__BB2_193;
	setp.lt.s64 	%p82, %rd279, %rd162;
	selp.f32 	%f236, %f235, %f152, %p82;
	min.s64 	%rd280, %rd279, %rd162;
$L__BB2_193:
	ld.shared.f32 	%f155, [_ZN6thrust24THRUST_300001_SM_1000_NS8cuda_cub4core6detail5shmemE+56];
	ld.shared.u64 	%rd165, [_ZN6thrust24THRUST_300001_SM_1000_NS8cuda_cub4core6detail5shmemE+64];
	setp.lt.f32 	%p83, %f236, %f155;
	mov.f32 	%f237, %f155;
	mov.u64 	%rd281, %rd165;
	@%p83 bra 	$L__BB2_196;
	setp.lt.f32 	%p84, %f155, %f236;
	mov.f32 	%f237, %f236;
	mov.u64 	%rd281, %rd280;
	@%p84 bra 	$L__BB2_196;
	setp.lt.s64 	%p85, %rd280, %rd165;
	selp.f32 	%f237, %f236, %f155, %p85;
	min.s64 	%rd281, %rd280, %rd165;
$L__BB2_196:
	ld.shared.f32 	%f158, [_ZN6thrust24THRUST_300001_SM_1000_NS8cuda_cub4core6detail5shmemE+72];
	ld.shared.u64 	%rd168, [_ZN6thrust24THRUST_300001_SM_1000_NS8cuda_cub4core6detail5shmemE+80];
	setp.lt.f32 	%p86, %f237, %f158;
	mov.f32 	%f238, %f158;
	mov.u64 	%rd282, %rd168;
	@%p86 bra 	$L__BB2_199;
	setp.lt.f32 	%p87, %f158, %f237;
	mov.f32 	%f238, %f237;
	mov.u64 	%rd282, %rd281;
	@%p87 bra 	$L__BB2_199;
	setp.lt.s64 	%p88, %rd281, %rd168;
	selp.f32 	%f238, %f237, %f158, %p88;
	min.s64 	%rd282, %rd281, %rd168;
$L__BB2_199:
	ld.shared.f32 	%f161, [_ZN6thrust24THRUST_300001_SM_1000_NS8cuda_cub4core6detail5shmemE+88];
	ld.shared.u64 	%rd171, [_ZN6thrust24THRUST_300001_SM_1000_NS8cuda_cub4core6detail5shmemE+96];
	setp.lt.f32 	%p89, %f238, %f161;
	mov.f32 	%f239, %f161;
	mov.u64 	%rd283, %rd171;
	@%p89 bra 	$L__BB2_202;
	setp.lt.f32 	%p90, %f161, %f238;
	mov.f32 	%f239, %f238;
	mov.u64 	%rd283, %rd282;
	@%p90 bra 	$L__BB2_202;
	setp.lt.s64 	%p91, %rd282, %rd171;
	selp.f32 	%f239, %f238, %f161, %p91;
	min.s64 	%rd283, %rd282, %rd171;
$L__BB2_202:
	ld.shared.f32 	%f164, [_ZN6thrust24THRUST_300001_SM_1000_NS8cuda_cub4core6detail5shmemE+104];
	ld.shared.u64 	%rd174, [_ZN6thrust24THRUST_300001_SM_1000_NS8cuda_cub4core6detail5shmemE+112];
	setp.lt.f32 	%p92, %f239, %f164;
	mov.f32 	%f240, %f164;
	mov.u64 	%rd284, %rd174;
	@%p92 bra 	$L__BB2_205;
	setp.lt.f32 	%p93, %f164, %f239;
	mov.f32 	%f240, %f239;
	mov.u64 	%rd284, %rd283;
	@%p93 bra 	$L__BB2_205;
	setp.lt.s64 	%p94, %rd283, %rd174;
	selp.f32 	%f240, %f239, %f164, %p94;
	min.s64 	%rd284, %rd283, %rd174;
$L__BB2_205:
	ld.shared.f32 	%f167, [_ZN6thrust24THRUST_300001_SM_1000_NS8cuda_cub4core6detail5shmemE+120];
	ld.shared.u64 	%rd177, [_ZN6thrust24THRUST_300001_SM_1000_NS8cuda_cub4core6detail5shmemE+128];
	setp.lt.f32 	%p95, %f240, %f167;
	mov.f32 	%f241, %f167;
	mov.u64 	%rd285, %rd177;
	@%p95 bra 	$L__BB2_208;
	setp.lt.f32 	%p96, %f167, %f240;
	mov.f32 	%f241, %f240;
	mov.u64 	%rd285, %rd284;
	@%p96 bra 	$L__BB2_208;
	setp.lt.s64 	%p97, %rd284, %rd177;
	selp.f32 	%f241, %f240, %f167, %p97;
	min.s64 	%rd285, %rd284, %rd177;
$L__BB2_208:
	mov.u32 	%r415, %tid.x;
	setp.ne.s32 	%p214, %r415, 0;
	@%p214 bra 	$L__BB2_210;
	ld.param.u64 	%rd222, [_ZN6thrust24THRUST_300001_SM_1000_NS8cuda_cub4core6detail13_kernel_agentINS1_8__reduce11ReduceAgentINS0_12zip_iteratorIN4cuda3std3__45tupleIJNS0_6detail15normal_iteratorINS0_10device_ptrIfEEEENS0_17counting_iteratorIlNS0_11use_defaultESI_SI_EEEEEEEPNSB_IJflEEESM_iNS1_9__extrema9arg_max_fIflNSA_4lessIfEEEEEEJSL_SN_iN3cub18CUB_300001_SM_100013GridEvenShareIiEENSV_9GridQueueIjEESS_EEEvDpT0__param_1];
	cvta.to.global.u64 	%rd219, %rd222;
	mul.wide.u32 	%rd220, %r1, 16;
	add.s64 	%rd221, %rd219, %rd220;
	st.global.f32 	[%rd221], %f241;
	st.global.u64 	[%rd221+8], %rd285;
$L__BB2_210:
	ret;

}
	// .globl	_ZN6thrust24THRUST_300001_SM_1000_NS8cuda_cub4core6detail13_kernel_agentINS1_8__reduce10DrainAgentIiEEJN3cub18CUB_300001_SM_10009GridQueueIjEEiEEEvDpT0_
.visible .entry _ZN6thrust24THRUST_300001_SM_1000_NS8cuda_cub4core6detail13_kernel_agentINS1_8__reduce10DrainAgentIiEEJN3cub18CUB_300001_SM_10009GridQueueIjEEiEEEvDpT0_(
	.param .align 8 .b8 _ZN6thrust24THRUST_300001_SM_1000_NS8cuda_cub4core6detail13_kernel_agentINS1_8__reduce10DrainAgentIiEEJN3cub18CUB_300001_SM_10009GridQueueIjEEiEEEvDpT0__param_0[8],
	.param .u32 _ZN6thrust24THRUST_300001_SM_1000_NS8cuda_cub4core6detail13_kernel_agentINS1_8__reduce10DrainAgentIiEEJN3cub18CUB_300001_SM_10009GridQueueIjEEiEEEvDpT0__param_1
)
.maxntid 1
{
	.reg .b32 	%r<3>;
	.reg .b64 	%rd<3>;

	ld.param.u64 	%rd1, [_ZN6thrust24THRUST_300001_SM_1000_NS8cuda_cub4core6detail13_kernel_agentINS1_8__reduce10DrainAgentIiEEJN3cub18CUB_300001_SM_10009GridQueueIjEEiEEEvDpT0__param_0];
	ld.param.u32 	%r1, [_ZN6thrust24THRUST_300001_SM_1000_NS8cuda_cub4core6detail13_kernel_agentINS1_8__reduce10DrainAgentIiEEJN3cub18CUB_300001_SM_10009GridQueueIjEEiEEEvDpT0__param_1];
	cvta.to.global.u64 	%rd2, %rd1;
	st.global.u32 	[%rd2], %r1;
	mov.b32 	%r2, 0;
	st.global.u32 	[%rd2+4], %r2;
	ret;

}
	// .globl	_ZN6thrust24THRUST_300001_SM_1000_NS8cuda_cub4core6detail13_kernel_agentINS1_8__reduce11ReduceAgentIPN4cuda3std3__45tupleIJflEEESC_SB_iNS1_9__extrema9arg_max_fIflNS9_4lessIfEEEEEEJSC_SC_iSH_EEEvDpT0_
.visible .entry _ZN6thrust24THRUST_300001_SM_1000_NS8cuda_cub4core6detail13_kernel_agentINS1_8__reduce11ReduceAgentIPN4cuda3std3__45tupleIJflEEESC_SB_iNS1_9__extrema9arg_max_fIflNS9_4lessIfEEEEEEJSC_SC_iSH_EEEvDpT0_(
	.param .u64 .ptr .align 1 _ZN6thrust24THRUST_300001_SM_1000_NS8cuda_cub4core6detail13_kernel_agentINS1_8__reduce11ReduceAgentIPN4cuda3std3__45tupleIJflEEESC_SB_iNS1_9__extrema9arg_max_fIflNS9_4lessIfEEEEEEJSC_SC_iSH_EEEvDpT0__param_0,
	.param .u64 .ptr .align 1 _ZN6thrust24THRUST_300001_SM_1000_NS8cuda_cub4core6detail13_kernel_agentINS1_8__reduce11ReduceAgentIPN4cuda3std3__45tupleIJflEEESC_SB_iNS1_9__extrema9arg_max_fIflNS9_4lessIfEEEEEEJSC_SC_iSH_EEEvDpT0__param_1,
	.param .u32 _ZN6thrust24THRUST_300001_SM_1000_NS8cuda_cub4core6detail13_kernel_agentINS1_8__reduce11ReduceAgentIPN4cuda3std3__45tupleIJflEEESC_SB_iNS1_9__extrema9arg_max_fIflNS9_4lessIfEEEEEEJSC_SC_iSH_EEEvDpT0__param_2,
	.param .align 1 .b8 _ZN6thrust24THRUST_300001_SM_1000_NS8cuda_cub4core6detail13_kernel_agentINS1_8__reduce11ReduceAgentIPN4cuda3std3__45tupleIJflEEESC_SB_iNS1_9__extrema9arg_max_fIflNS9_4lessIfEEEEEEJSC_SC_iSH_EEEvDpT0__param_3[1]
)
.maxntid 256
{
	.reg .pred 	%p<222>;
	.reg .b32 	%r<432>;
	.reg .b32 	%f<248>;
	.reg .b64 	%rd<356>;

	ld.param.u64 	%rd186, [_ZN6thrust24THRUST_300001_SM_1000_NS8cuda_cub4core6detail13_kernel_agentINS1_8__reduce11ReduceAgentIPN4cuda3std3__45tupleIJflEEESC_SB_iNS1_9__extrema9arg_max_fIflNS9_4lessIfEEEEEEJSC_SC_iSH_EEEvDpT0__param_0];
	ld.param.u64 	%rd187, [_ZN6thrust24THRUST_300001_SM_1000_NS8cuda_cub4core6detail13_kernel_agentINS1_8__reduce11ReduceAgentIPN4cuda3std3__45tupleIJflEEESC_SB_iNS1_9__extrema9arg_max_fIflNS9_4lessIfEEEEEEJSC_SC_iSH_EEEvDpT0__param_1];
	ld.param.u32 	%r37, [_ZN6thrust24THRUST_300001_SM_1000_NS8cuda_cub4core6detail13_kernel_agentINS1_8__reduce11ReduceAgentIPN4cuda3std3__45tupleIJflEEESC_SB_iNS1_9__extrema9arg_max_fIflNS9_4lessIfEEEEEEJSC_SC_iSH_EEEvDpT0__param_2];
	setp.eq.s32 	%p1, %r37, 0;
	@%p1 bra 	$L__BB4_211;
	setp.gt.s32 	%p2, %r37, 1279;
	@%p2 bra 	$L__BB4_121;
	mov.u32 	%r1, %tid.x;
	setp.ge.s32 	%p105, %r1, %r37;
	mov.f32 	%f191, 0f00000000;
	mov.b64 	%rd298, 0;
	mov.u32 	%r422, %r1;
	@%p105 bra 	$L__BB4_4;
	mul.wide.u32 	%rd263, %r1, 16;
	add.s64 	%rd260, %rd186, %rd263;
	// begin inline asm
	ld.global.nc.u64 %rd259, [%rd260];
	// end inline asm
	mov.b64 	{%r183, %r184}, %rd259;
	mov.b32 	%f191, %r183;
	add.s64 	%rd262, %rd260, 8;
	// begin inline asm
	ld.global.nc.u64 %rd298, [%rd262];
	// end inline asm
	add.s32 	%r422, %r1, 256;
$L__BB4_4:
	setp.ge.s32 	%p106, %r422, %r37;
	@%p106 bra 	$L__BB4_25;
	not.b32 	%r185, %r422;
	add.s32 	%r4, %r37, %r185;
	and.b32  	%r186, %r4, 768;
	setp.eq.s32 	%p107, %r186, 768;
	@%p107 bra 	$L__BB4_11;
	mul.wide.u32 	%rd265, %r422, 16;
	add.s64 	%rd289, %rd186, %rd265;
	shr.u32 	%r187, %r4, 8;
	add.s32 	%r188, %r187, 1;
	and.b32  	%r189, %r188, 3;
	neg.s32 	%r420, %r189;
$L__BB4_7:
	.pragma "nounroll";
	mov.u64 	%rd5, %rd298;
	mov.f32 	%f3, %f191;
	// begin inline asm
	ld.global.nc.u64 %rd266, [%rd289];
	// end inline asm
	mov.b64 	{%r190, %r191}, %rd266;
	mov.b32 	%f4, %r190;
	add.s64 	%rd269, %rd289, 8;
	// begin inline asm
	ld.global.nc.u64 %rd268, [%rd269];
	// end inline asm
	setp.lt.f32 	%p108, %f3, %f4;
	mov.u64 	%rd298, %rd268;
	mov.f32 	%f191, %f4;
	@%p108 bra 	$L__BB4_10;
	setp.lt.f32 	%p109, %f4, %f3;
	mov.u64 	%rd298, %rd5;
	mov.f32 	%f191, %f3;
	@%p109 bra 	$L__BB4_10;
	setp.lt.s64 	%p110, %rd5, %rd268;
	min.s64 	%rd298, %rd5, %rd268;
	selp.f32 	%f191, %f3, %f4, %p110;
$L__BB4_10:
	add.s32 	%r422, %r422, 256;
	add.s64 	%rd289, %rd289, 4096;
	add.s32 	%r420, %r420, 1;
	setp.ne.s32 	%p111, %r420, 0;
	@%p111 bra 	$L__BB4_7;
$L__BB4_11:
	setp.lt.u32 	%p112, %r4, 768;
	@%p112 bra 	$L__BB4_25;
$L__BB4_12:
	mul.wide.s32 	%rd274, %r422, 16;
	add.s64 	%rd271, %rd186, %rd274;
	// begin inline asm
	ld.global.nc.u64 %rd270, [%rd271];
	// end inline asm
	mov.b64 	{%r192, %r193}, %rd270;
	mov.b32 	%f10, %r192;
	add.s64 	%rd273, %rd271, 8;
	// begin inline asm
	ld.global.nc.u64 %rd272, [%rd273];
	// end inline asm
	setp.lt.f32 	%p113, %f191, %f10;
	mov.u64 	%rd295, %rd272;
	mov.f32 	%f188, %f10;
	@%p113 bra 	$L__BB4_15;
	setp.lt.f32 	%p114, %f10, %f191;
	mov.u64 	%rd295, %rd298;
	mov.f32 	%f188, %f191;
	@%p114 bra 	$L__BB4_15;
	setp.lt.s64 	%p115, %rd298, %rd272;
	min.s64 	%rd295, %rd298, %rd272;
	selp.f32 	%f188, %f191, %f10, %p115;
$L__BB4_15:
	add.s64 	%rd276, %rd271, 4096;
	// begin inline asm
	ld.global.nc.u64 %rd275, [%rd276];
	// end inline asm
	mov.b64 	{%r194, %r195}, %rd275;
	mov.b32 	%f13, %r194;
	add.s64 	%rd278, %rd271, 4104;
	// begin inline asm
	ld.global.nc.u64 %rd277, [%rd278];
	// end inline asm
	setp.lt.f32 	%p116, %f188, %f13;
	mov.u64 	%rd296, %rd277;
	mov.f32 	%f189, %f13;
	@%p116 bra 	$L__BB4_18;
	setp.lt.f32 	%p117, %f13, %f188;
	mov.u64 	%rd296, %rd295;
	mov.f32 	%f189, %f188;
	@%p117 bra 	$L__BB4_18;
	setp.lt.s64 	%p118, %rd295, %rd277;
	min.s64 	%rd296, %rd295, %rd277;
	selp.f32 	%f189, %f188, %f13, %p118;
$L__BB4_18:
	add.s64 	%rd280, %rd271, 8192;
	// begin inline asm
	ld.global.nc.u64 %rd279, [%rd280];
	// end inline asm
	mov.b64 	{%r196, %r197}, %rd279;
	mov.b32 	%f16, %r196;
	add.s64 	%rd282, %rd271, 8200;
	// begin inline asm
	ld.global.nc.u64 %rd281, [%rd282];
	// end inline asm
	setp.lt.f32 	%p119, %f189, %f16;
	mov.u64 	%rd297, %rd281;
	mov.f32 	%f190, %f16;
	@%p119 bra 	$L__BB4_21;
	setp.lt.f32 	%p120, %f16, %f189;
	mov.u64 	%rd297, %rd296;
	mov.f32 	%f190, %f189;
	@%p120 bra 	$L__BB4_21;
	setp.lt.s64 	%p121, %rd296, %rd281;
	min.s64 	%rd297, %rd296, %rd281;
	selp.f32 	%f190, %f189, %f16, %p121;
$L__BB4_21:
	add.s64 	%rd284, %rd271, 12288;
	// begin inline asm
	ld.global.nc.u64 %rd283, [%rd284];
	// end inline asm
	mov.b64 	{%r198, %r199}, %rd283;
	mov.b32 	%f19, %r198;
	add.s64 	%rd286, %rd271, 12296;
	// begin inline asm
	ld.global.nc.u64 %rd285, [%rd286];
	// end inline asm
	setp.lt.f32 	%p122, %f190, %f19;
	mov.u64 	%rd298, %rd285;
	mov.f32 	%f191, %f19;
	@%p122 bra 	$L__BB4_24;
	setp.lt.f32 	%p123, %f19, %f190;
	mov.u64 	%rd298, %rd297;
	mov.f32 	%f191, %f190;
	@%p123 bra 	$L__BB4_24;
	setp.lt.s64 	%p124, %rd297, %rd285;
	min.s64 	%rd298, %rd297, %rd285;
	selp.f32 	%f191, %f190, %f19, %p124;
$L__BB4_24:
	add.s32 	%r422, %r422, 1024;
	setp.lt.s32 	%p125, %r422, %r37;
	@%p125 bra 	$L__BB4_12;
$L__BB4_25:
	setp.lt.s32 	%p126, %r37, 256;
	@%p126 bra 	$L__BB4_70;
	// begin inline asm
	mov.u32 %r313, %laneid;
	// end inline asm
	mov.b32 	%r315, %f191;
	mov.b32 	%r331, 1;
	mov.b32 	%r332, 31;
	mov.b32 	%r333, -1;
	// begin inline asm
	shfl.sync.down.b32 %r314, %r315, %r331, %r332, %r333;
	// end inline asm
	mov.b32 	%f23, %r314;
	// begin inline asm
	shfl.sync.down.b32 %r319, %r320, %r331, %r332, %r333;
	// end inline asm
	mov.b64 	{%r325, %r330}, %rd298;
	// begin inline asm
	shfl.sync.down.b32 %r324, %r325, %r331, %r332, %r333;
	// end inline asm
	// begin inline asm
	shfl.sync.down.b32 %r329, %r330, %r331, %r332, %r333;
	// end inline asm
	mov.b64 	%rd27, {%r324, %r329};
	setp.gt.s32 	%p178, %r313, 30;
	mov.u64 	%rd300, %rd298;
	mov.f32 	%f193, %f191;
	@%p178 bra 	$L__BB4_30;
	setp.lt.f32 	%p179, %f191, %f23;
	mov.u64 	%rd300, %rd27;
	mov.f32 	%f193, %f23;
	@%p179 bra 	$L__BB4_30;
	setp.gt.f32 	%p180, %f191, %f23;
	mov.u64 	%rd300, %rd298;
	mov.f32 	%f193, %f191;
	@%p180 bra 	$L__BB4_30;
	setp.lt.s64 	%p181, %rd298, %rd27;
	min.s64 	%rd300, %rd298, %rd27;
	selp.f32 	%f193, %f191, %f23, %p181;
$L__BB4_30:
	mov.b32 	%r335, %f193;
	mov.b32 	%r351, 2;
	mov.b32 	%r352, 31;
	mov.b32 	%r353, -1;
	// begin inline asm
	shfl.sync.down.b32 %r334, %r335, %r351, %r352, %r353;
	// end inline asm
	mov.b32 	%f26, %r334;
	// begin inline asm
	shfl.sync.down.b32 %r339, %r340, %r351, %r352, %r353;
	// end inline asm
	mov.b64 	{%r345, %r350}, %rd300;
	// begin inline asm
	shfl.sync.down.b32 %r344, %r345, %r351, %r352, %r353;
	// end inline asm
	// begin inline asm
	shfl.sync.down.b32 %r349, %r350, %r351, %r352, %r353;
	// end inline asm
	mov.b64 	%rd30, {%r344, %r349};
	setp.gt.s32 	%p182, %r313, 29;
	mov.u64 	%rd301, %rd300;
	mov.f32 	%f194, %f193;
	@%p182 bra 	$L__BB4_34;
	setp.lt.f32 	%p183, %f193, %f26;
	mov.u64 	%rd301, %rd30;
	mov.f32 	%f194, %f26;
	@%p183 bra 	$L__BB4_34;
	setp.gt.f32 	%p184, %f193, %f26;
	mov.u64 	%rd301, %rd300;
	mov.f32 	%f194, %f193;
	@%p184 bra 	$L__BB4_34;
	setp.lt.s64 	%p185, %rd300, %rd30;
	min.s64 	%rd301, %rd300, %rd30;
	selp.f32 	%f194, %f193, %f26, %p185;
$L__BB4_34:
	mov.b32 	%r355, %f194;
	mov.b32 	%r371, 4;
	mov.b32 	%r372, 31;
	mov.b32 	%r373, -1;
	// begin inline asm
	shfl.sync.down.b32 %r354, %r355, %r371, %r372, %r373;
	// end inline asm
	mov.b32 	%f29, %r354;
	// begin inline asm
	shfl.sync.down.b32 %r359, %r360, %r371, %r372, %r373;
	// end inline asm
	mov.b64 	{%r365, %r370}, %rd301;
	// begin inline asm
	shfl.sync.down.b32 %r364, %r365, %r371, %r372, %r373;
	// end inline asm
	// begin inline asm
	shfl.sync.down.b32 %r369, %r370, %r371, %r372, %r373;
	// end inline asm
	mov.b64 	%rd33, {%r364, %r369};
	setp.gt.s32 	%p186, %r313, 27;
	mov.u64 	%rd302, %rd301;
	mov.f32 	%f195, %f194;
	@%p186 bra 	$L__BB4_38;
	setp.lt.f32 	%p187, %f194, %f29;
	mov.u64 	%rd302, %rd33;
	mov.f32 	%f195, %f29;
	@%p187 bra 	$L__BB4_38;
	setp.gt.f32 	%p188, %f194, %f29;
	mov.u64 	%rd302, %rd301;
	mov.f32 	%f195, %f194;
	@%p188 bra 	$L__BB4_38;
	setp.lt.s64 	%p189, %rd301, %rd33;
	min.s64 	%rd302, %rd301, %rd33;
	selp.f32 	%f195, %f194, %f29, %p189;
$L__BB4_38:
	mov.b32 	%r375, %f195;
	mov.b32 	%r391, 8;
	mov.b32 	%r392, 31;
	mov.b32 	%r393, -1;
	// begin inline asm
	shfl.sync.down.b32 %r374, %r375, %r391, %r392, %r393;
	// end inline asm
	mov.b32 	%f32, %r374;
	// begin inline asm
	shfl.sync.down.b32 %r379, %r380, %r391, %r392, %r393;
	// end inline asm
	mov.b64 	{%r385, %r390}, %rd302;
	// begin inline asm
	shfl.sync.down.b32 %r384, %r385, %r391, %r392, %r393;
	// end inline asm
	// begin inline asm
	shfl.sync.down.b32 %r389, %r390, %r391, %r392, %r393;
	// end inline asm
	mov.b64 	%rd36, {%r384, %r389};
	setp.gt.s32 	%p190, %r313, 23;
	mov.u64 	%rd303, %rd302;
	mov.f32 	%f196, %f195;
	@%p190 bra 	$L__BB4_42;
	setp.lt.f32 	%p191, %f195, %f32;
	mov.u64 	%rd303, %rd36;
	mov.f32 	%f196, %f32;
	@%p191 bra 	$L__BB4_42;
	setp.gt.f32 	%p192, %f195, %f32;
	mov.u64 	%rd303, %rd302;
	mov.f32 	%f196, %f195;
	@%p192 bra 	$L__BB4_42;
	setp.lt.s64 	%p193, %rd302, %rd36;
	min.s64 	%rd303, %rd302, %rd36;
	selp.f32 	%f196, %f195, %f32, %p193;
$L__BB4_42:
	mov.b32 	%r395, %f196;
	mov.b32 	%r411, 16;
	mov.b32 	%r412, 31;
	mov.b32 	%r413, -1;
	// begin inline asm
	shfl.sync.down.b32 %r394, %r395, %r411, %r412, %r413;
	// end inline asm
	mov.b32 	%f35, %r394;
	// begin inline asm
	shfl.sync.down.b32 %r399, %r400, %r411, %r412, %r413;
	// end inline asm
	mov.b64 	{%r405, %r410}, %rd303;
	// begin inline asm
	shfl.sync.down.b32 %r404, %r405, %r411, %r412, %r413;
	// end inline asm
	// begin inline asm
	shfl.sync.down.b32 %r409, %r410, %r411, %r412, %r413;
	// end inline asm
	mov.b64 	%rd39, {%r404, %r409};
	setp.gt.s32 	%p194, %r313, 15;
	mov.u64 	%rd355, %rd303;
	mov.f32 	%f247, %f196;
	@%p194 bra 	$L__BB4_46;
	setp.lt.f32 	%p195, %f196, %f35;
	mov.u64 	%rd355, %rd39;
	mov.f32 	%f247, %f35;
	@%p195 bra 	$L__BB4_46;
	setp.gt.f32 	%p196, %f196, %f35;
	mov.u64 	%rd355, %rd303;
	mov.f32 	%f247, %f196;
	@%p196 bra 	$L__BB4_46;
	setp.lt.s64 	%p197, %rd303, %rd39;
	min.s64 	%rd355, %rd303, %rd39;
	selp.f32 	%f247, %f196, %f35, %p197;
$L__BB4_46:
	setp.ne.s32 	%p198, %r313, 0;
	@%p198 bra 	$L__BB4_48;
	shr.u32 	%r414, %r1, 1;
	and.b32  	%r415, %r414, 496;
	mov.u32 	%r416, _ZN6thrust24THRUST_300001_SM_1000_NS8cuda_cub4core6detail5shmemE;
	add.s32 	%r417, %r416, %r415;
	st.shared.f32 	[%r417+8], %f247;
	st.shared.u64 	[%r417+16], %rd355;
$L__BB4_48:
	bar.sync 	0;
	setp.ne.s32 	%p199, %r1, 0;
	@%p199 bra 	$L__BB4_209;
	ld.shared.f32 	%f38, [_ZN6thrust24THRUST_300001_SM_1000_NS8cuda_cub4core6detail5shmemE+24];
	ld.shared.u64 	%rd42, [_ZN6thrust24THRUST_300001_SM_1000_NS8cuda_cub4core6detail5shmemE+32];
	setp.lt.f32 	%p200, %f247, %f38;
	mov.u64 	%rd305, %rd42;
	mov.f32 	%f198, %f38;
	@%p200 bra 	$L__BB4_52;
	setp.lt.f32 	%p201, %f38, %f247;
	mov.u64 	%rd305, %rd355;
	mov.f32 	%f198, %f247;
	@%p201 bra 	$L__BB4_52;
	setp.lt.s64 	%p202, %rd355, %rd42;
	min.s64 	%rd305, %rd355, %rd42;
	selp.f32 	%f198, %f247, %f38, %p202;
$L__BB4_52:
	ld.shared.f32 	%f41, [_ZN6thrust24THRUST_300001_SM_1000_NS8cuda_cub4core6detail5shmemE+40];
	ld.shared.u64 	%rd45, [_ZN6thrust24THRUST_300001_SM_1000_NS8cuda_cub4core6detail5shmemE+48];
	setp.lt.f32 	%p203, %f198, %f41;
	mov.u64 	%rd306, %rd45;
	mov.f32 	%f199, %f41;
	@%p203 bra 	$L__BB4_55;
	setp.lt.f32 	%p204, %f41, %f198;
	mov.u64 	%rd306, %rd305;
	mov.f32 	%f199, %f198;
	@%p204 bra 	$L__BB4_55;
	setp.lt.s64 	%p205, %rd305, %rd45;
	min.s64 	%rd306, %rd305, %rd45;
	selp.f32 	%f199, %f198, %f41, %p205;
$L__BB4_55:
	ld.shared.f32 	%f44, [_ZN6thrust24THRUST_300001_SM_1000_NS8cuda_cub4core6detail5shmemE+56];
	ld.shared.u64 	%rd48, [_ZN6thrust24THRUST_300001_SM_1000_NS8cuda_cub4core6detail5shmemE+64];
	setp.lt.f32 	%p206, %f199, %f44;
	mov.u64 	%rd307, %rd48;
	mov.f32 	%f200, %f44;
	@%p206 bra 	$L__BB4_58;
	setp.lt.f32 	%p207, %f44, %f199;
	mov.u64 	%rd307, %rd306;
	mov.f32 	%f200, %f199;
	@%p207 bra 	$L__BB4_58;
	setp.lt.s64 	%p208, %rd306, %rd48;
	min.s64 	%rd307, %rd306, %rd48;
	selp.f32 	%f200, %f199, %f44, %p208;
$L__BB4_58:
	ld.shared.f32 	%f47, [_ZN6thrust24THRUST_300001_SM_1000_NS8cuda_cub4core6detail5shmemE+72];
	ld.shared.u64 	%rd51, [_ZN6thrust24THRUST_300001_SM_1000_NS8cuda_cub4core6detail5shmemE+80];
	setp.lt.f32 	%p209, %f200, %f47;
	mov.u64 	%rd308, %rd51;
	mov.f32 	%f201, %f47;
	@%p209 bra 	$L__BB4_61;
	setp.lt.f32 	%p210, %f47, %f200;
	mov.u64 	%rd308, %rd307;
	mov.f32 	%f201, %f200;
	@%p210 bra 	$L__BB4_61;
	setp.lt.s64 	%p211, %rd307, %rd51;
	min.s64 	%rd308, %rd307, %rd51;
	selp.f32 	%f201, %f200, %f47, %p211;
$L__BB4_61:
	ld.shared.f32 	%f50, [_ZN6thrust24THRUST_300001_SM_1000_NS8cuda_cub4core6detail5shmemE+88];
	ld.shared.u64 	%rd54, [_ZN6thrust24THRUST_300001_SM_1000_NS8cuda_cub4core6detail5shmemE+96];
	setp.lt.f32 	%p212, %f201, %f50;
	mov.u64 	%rd309, %rd54;
	mov.f32 	%f202, %f50;
	@%p212 bra 	$L__BB4_64;
	setp.lt.f32 	%p213, %f50, %f201;
	mov.u64 	%rd309, %rd308;
	mov.f32 	%f202, %f201;
	@%p213 bra 	$L__BB4_64;
	setp.lt.s64 	%p214, %rd308, %rd54;
	min.s64 	%rd309, %rd308, %rd54;
	selp.f32 	%f202, %f201, %f50, %p214;
$L__BB4_64:
	ld.shared.f32 	%f53, [_ZN6thrust24THRUST_300001_SM_1000_NS8cuda_cub4core6detail5shmemE+104];
	ld.shared.u64 	%rd57, [_ZN6thrust24THRUST_300001_SM_1000_NS8cuda_cub4core6detail5shmemE+112];
	setp.lt.f32 	%p215, %f202, %f53;
	mov.u64 	%rd310, %rd57;
	mov.f32 	%f203, %f53;
	@%p215 bra 	$L__BB4_67;
	setp.lt.f32 	%p216, %f53, %f202;
	mov.u64 	%rd310, %rd309;
	mov.f32 	%f203, %f202;
	@%p216 bra 	$L__BB4_67;
	setp.lt.s64 	%p217, %rd309, %rd57;
	min.s64 	%rd310, %rd309, %rd57;
	selp.f32 	%f203, %f202, %f53, %p217;
$L__BB4_67:
	ld.shared.f32 	%f56, [_ZN6thrust24THRUST_300001_SM_1000_NS8cuda_cub4core6detail5shmemE+120];
	ld.shared.u64 	%rd60, [_ZN6thrust24THRUST_300001_SM_1000_NS8cuda_cub4core6detail5shmemE+128];
	setp.lt.f32 	%p218, %f203, %f56;
	mov.f32 	%f247, %f56;
	mov.u64 	%rd355, %rd60;
	@%p218 bra 	$L__BB4_209;
	setp.lt.f32 	%p219, %f56, %f203;
	mov.f32 	%f247, %f203;
	mov.u64 	%rd355, %rd310;
	@%p219 bra 	$L__BB4_209;
	setp.lt.s64 	%p220, %rd310, %rd60;
	min.s64 	%rd355, %rd310, %rd60;
	selp.f32 	%f247, %f203, %f56, %p220;
	bra.uni 	$L__BB4_209;
$L__BB4_70:
	// begin inline asm
	mov.u32 %r200, %laneid;
	// end inline asm
	and.b32  	%r221, %r1, 992;
	add.s32 	%r222, %r221, 32;
	setp.gt.s32 	%p127, %r222, %r37;
	not.b32 	%r223, %r221;
	add.s32 	%r224, %r37, %r223;
	selp.b32 	%r219, %r224, 31, %p127;
	mov.b32 	%r202, %f191;
	mov.b32 	%r218, 1;
	mov.b32 	%r220, -1;
	// begin inline asm
	shfl.sync.down.b32 %r201, %r202, %r218, %r219, %r220;
	// end inline asm
	mov.b32 	%f58, %r201;
	// begin inline asm
	shfl.sync.down.b32 %r206, %r207, %r218, %r219, %r220;
	// end inline asm
	mov.b64 	{%r212, %r217}, %rd298;
	// begin inline asm
	shfl.sync.down.b32 %r211, %r212, %r218, %r219, %r220;
	// end inline asm
	// begin inline asm
	shfl.sync.down.b32 %r216, %r217, %r218, %r219, %r220;
	// end inline asm
	mov.b64 	%rd62, {%r211, %r216};
	setp.ge.s32 	%p128, %r200, %r219;
	mov.u64 	%rd311, %rd298;
	mov.f32 	%f204, %f191;
	@%p128 bra 	$L__BB4_74;
	setp.lt.f32 	%p129, %f191, %f58;
	mov.u64 	%rd311, %rd62;
	mov.f32 	%f204, %f58;
	@%p129 bra 	$L__BB4_74;
	setp.gt.f32 	%p130, %f191, %f58;
	mov.u64 	%rd311, %rd298;
	mov.f32 	%f204, %f191;
	@%p130 bra 	$L__BB4_74;
	setp.lt.s64 	%p131, %rd298, %rd62;
	min.s64 	%rd311, %rd298, %rd62;
	selp.f32 	%f204, %f191, %f58, %p131;
$L__BB4_74:
	mov.b32 	%r226, %f204;
	mov.b32 	%r242, 2;
	mov.b32 	%r244, -1;
	// begin inline asm
	shfl.sync.down.b32 %r225, %r226, %r242, %r219, %r244;
	// end inline asm
	mov.b32 	%f61, %r225;
	// begin inline asm
	shfl.sync.down.b32 %r230, %r231, %r242, %r219, %r244;
	// end inline asm
	mov.b64 	{%r236, %r241}, %rd311;
	// begin inline asm
	shfl.sync.down.b32 %r235, %r236, %r242, %r219, %r244;
	// end inline asm
	// begin inline asm
	shfl.sync.down.b32 %r240, %r241, %r242, %r219, %r244;
	// end inline asm
	mov.b64 	%rd65, {%r235, %r240};
	add.s32 	%r245, %r200, 2;
	setp.gt.s32 	%p132, %r245, %r219;
	mov.u64 	%rd312, %rd311;
	mov.f32 	%f205, %f204;
	@%p132 bra 	$L__BB4_78;
	setp.lt.f32 	%p133, %f204, %f61;
	mov.u64 	%rd312, %rd65;
	mov.f32 	%f205, %f61;
	@%p133 bra 	$L__BB4_78;
	setp.gt.f32 	%p134, %f204, %f61;
	mov.u64 	%rd312, %rd311;
	mov.f32 	%f205, %f204;
	@%p134 bra 	$L__BB4_78;
	setp.lt.s64 	%p135, %rd311, %rd65;
	min.s64 	%rd312, %rd311, %rd65;
	selp.f32 	%f205, %f204, %f61, %p135;
$L__BB4_78:
	mov.b32 	%r247, %f205;
	mov.b32 	%r263, 4;
	mov.b32 	%r265, -1;
	// begin inline asm
	shfl.sync.down.b32 %r246, %r247, %r263, %r219, %r265;
	// end inline asm
	mov.b32 	%f64, %r246;
	// begin inline asm
	shfl.sync.down.b32 %r251, %r252, %r263, %r219, %r265;
	// end inline asm
	mov.b64 	{%r257, %r262}, %rd312;
	// begin inline asm
	shfl.sync.down.b32 %r256, %r257, %r263, %r219, %r265;
	// end inline asm
	// begin inline asm
	shfl.sync.down.b32 %r261, %r262, %r263, %r219, %r265;
	// end inline asm
	mov.b64 	%rd68, {%r256, %r261};
	add.s32 	%r266, %r200, 4;
	setp.gt.s32 	%p136, %r266, %r219;
	mov.f32 	%f206, %f205;
	mov.u64 	%rd313, %rd312;
	@%p136 bra 	$L__BB4_82;
	setp.lt.f32 	%p137, %f205, %f64;
	mov.f32 	%f206, %f64;
	mov.u64 	%rd313, %rd68;
	@%p137 bra 	$L__BB4_82;
	setp.gt.f32 	%p138, %f205, %f64;
	mov.f32 	%f206, %f205;
	mov.u64 	%rd313, %rd312;
	@%p138 bra 	$L__BB4_82;
	setp.lt.s64 	%p139, %rd312, %rd68;
	selp.f32 	%f206, %f205, %f64, %p139;
	min.s64 	%rd313, %rd312, %rd68;
$L__BB4_82:
	mov.b32 	%r268, %f206;
	mov.b32 	%r284, 8;
	mov.b32 	%r286, -1;
	// begin inline asm
	shfl.sync.down.b32 %r267, %r268, %r284, %r219, %r286;
	// end inline asm
	mov.b32 	%f67, %r267;
	// begin inline asm
	shfl.sync.down.b32 %r272, %r273, %r284, %r219, %r286;
	// end inline asm
	mov.b64 	{%r278, %r283}, %rd313;
	// begin inline asm
	shfl.sync.down.b32 %r277, %r278, %r284, %r219, %r286;
	// end inline asm
	// begin inline asm
	shfl.sync.down.b32 %r282, %r283, %r284, %r219, %r286;
	// end inline asm
	mov.b64 	%rd71, {%r277, %r282};
	add.s32 	%r287, %r200, 8;
	setp.gt.s32 	%p140, %r287, %r219;
	mov.f32 	%f207, %f206;
	mov.u64 	%rd314, %rd313;
	@%p140 bra 	$L__BB4_86;
	setp.lt.f32 	%p141, %f206, %f67;
	mov.f32 	%f207, %f67;
	mov.u64 	%rd314, %rd71;
	@%p141 bra 	$L__BB4_86;
	setp.gt.f32 	%p142, %f206, %f67;
	mov.f32 	%f207, %f206;
	mov.u64 	%rd314, %rd313;
	@%p142 bra 	$L__BB4_86;
	setp.lt.s64 	%p143, %rd313, %rd71;
	selp.f32 	%f207, %f206, %f67, %p143;
	min.s64 	%rd314, %rd313, %rd71;
$L__BB4_86:
	mov.b32 	%r289, %f207;
	mov.b32 	%r305, 16;
	mov.b32 	%r307, -1;
	// begin inline asm
	shfl.sync.down.b32 %r288, %r289, %r305, %r219, %r307;
	// end inline asm
	mov.b32 	%f70, %r288;
	// begin inline asm
	shfl.sync.down.b32 %r293, %r294, %r305, %r219, %r307;
	// end inline asm
	mov.b64 	{%r299, %r304}, %rd314;
	// begin inline asm
	shfl.sync.down.b32 %r298, %r299, %r305, %r219, %r307;
	// end inline asm
	// begin inline asm
	shfl.sync.down.b32 %r303, %r304, %r305, %r219, %r307;
	// end inline asm
	mov.b64 	%rd74, {%r298, %r303};
	add.s32 	%r308, %r200, 16;
	setp.gt.s32 	%p144, %r308, %r219;
	mov.f32 	%f247, %f207;
	mov.u64 	%rd355, %rd314;
	@%p144 bra 	$L__BB4_90;
	setp.lt.f32 	%p145, %f207, %f70;
	mov.f32 	%f247, %f70;
	mov.u64 	%rd355, %rd74;
	@%p145 bra 	$L__BB4_90;
	setp.gt.f32 	%p146, %f207, %f70;
	mov.f32 	%f247, %f207;
	mov.u64 	%rd355, %rd314;
	@%p146 bra 	$L__BB4_90;
	setp.lt.s64 	%p147, %rd314, %rd74;
	selp.f32 	%f247, %f207, %f70, %p147;
	min.s64 	%rd355, %rd314, %rd74;
$L__BB4_90:
	setp.ne.s32 	%p148, %r200, 0;
	@%p148 bra 	$L__BB4_92;
	shr.u32 	%r309, %r1, 1;
	and.b32  	%r310, %r309, 496;
	mov.u32 	%r311, _ZN6thrust24THRUST_300001_SM_1000_NS8cuda_cub4core6detail5shmemE;
	add.s32 	%r312, %r311, %r310;
	st.shared.f32 	[%r312+8], %f247;
	st.shared.u64 	[%r312+16], %rd355;
$L__BB4_92:
	bar.sync 	0;
	setp.ne.s32 	%p149, %r1, 0;
	@%p149 bra 	$L__BB4_209;
	setp.lt.s32 	%p150, %r37, 33;
	mov.f32 	%f209, %f247;
	mov.u64 	%rd316, %rd355;
	@%p150 bra 	$L__BB4_97;
	ld.shared.f32 	%f73, [_ZN6thrust24THRUST_300001_SM_1000_NS8cuda_cub4core6detail5shmemE+24];
	ld.shared.u64 	%rd77, [_ZN6thrust24THRUST_300001_SM_1000_NS8cuda_cub4core6detail5shmemE+32];
	setp.lt.f32 	%p151, %f247, %f73;
	mov.f32 	%f209, %f73;
	mov.u64 	%rd316, %rd77;
	@%p151 bra 	$L__BB4_97;
	setp.lt.f32 	%p152, %f73, %f247;
	mov.f32 	%f209, %f247;
	mov.u64 	%rd316, %rd355;
	@%p152 bra 	$L__BB4_97;
	setp.lt.s64 	%p153, %rd355, %rd77;
	selp.f32 	%f209, %f247, %f73, %p153;
	min.s64 	%rd316, %rd355, %rd77;
$L__BB4_97:
	setp.lt.s32 	%p154, %r37, 65;
	mov.f32 	%f210, %f209;
	mov.u64 	%rd317, %rd316;
	@%p154 bra 	$L__BB4_101;
	ld.shared.f32 	%f76, [_ZN6thrust24THRUST_300001_SM_1000_NS8cuda_cub4core6detail5shmemE+40];
	ld.shared.u64 	%rd80, [_ZN6thrust24THRUST_300001_SM_1000_NS8cuda_cub4core6detail5shmemE+48];
	setp.lt.f32 	%p155, %f209, %f76;
	mov.f32 	%f210, %f76;
	mov.u64 	%rd317, %rd80;
	@%p155 bra 	$L__BB4_101;
	setp.lt.f32 	%p156, %f76, %f209;
	mov.f32 	%f210, %f209;
	mov.u64 	%rd317, %rd316;
	@%p156 bra 	$L__BB4_101;
	setp.lt.s64 	%p157, %rd316, %rd80;
	selp.f32 	%f210, %f209, %f76, %p157;
	min.s64 	%rd317, %rd316, %rd80;
$L__BB4_101:
	setp.lt.s32 	%p158, %r37, 97;
	mov.f32 	%f211, %f210;
	mov.u64 	%rd318, %rd317;
	@%p158 bra 	$L__BB4_105;
	ld.shared.f32 	%f79, [_ZN6thrust24THRUST_300001_SM_1000_NS8cuda_cub4core6detail5shmemE+56];
	ld.shared.u64 	%rd83, [_ZN6thrust24THRUST_300001_SM_1000_NS8cuda_cub4core6detail5shmemE+64];
	setp.lt.f32 	%p159, %f210, %f79;
	mov.f32 	%f211, %f79;
	mov.u64 	%rd318, %rd83;
	@%p159 bra 	$L__BB4_105;
	setp.lt.f32 	%p160, %f79, %f210;
	mov.f32 	%f211, %f210;
	mov.u64 	%rd318, %rd317;
	@%p160 bra 	$L__BB4_105;
	setp.lt.s64 	%p161, %rd317, %rd83;
	selp.f32 	%f211, %f210, %f79, %p161;
	min.s64 	%rd318, %rd317, %rd83;
$L__BB4_105:
	setp.lt.s32 	%p162, %r37, 129;
	mov.f32 	%f212, %f211;
	mov.u64 	%rd319, %rd318;
	@%p162 bra 	$L__BB4_109;
	ld.shared.f32 	%f82, [_ZN6thrust24THRUST_300001_SM_1000_NS8cuda_cub4core6detail5shmemE+72];
	ld.shared.u64 	%rd86, [_ZN6thrust24THRUST_300001_SM_1000_NS8cuda_cub4core6detail5shmemE+80];
	setp.lt.f32 	%p163, %f211, %f82;
	mov.f32 	%f212, %f82;
	mov.u64 	%rd319, %rd86;
	@%p163 bra 	$L__BB4_109;
	setp.lt.f32 	%p164, %f82, %f211;
	mov.f32 	%f212, %f211;
	mov.u64 	%rd319, %rd318;
	@%p164 bra 	$L__BB4_109;
	setp.lt.s64 	%p165, %rd318, %rd86;
	selp.f32 	%f212, %f211, %f82, %p165;
	min.s64 	%rd319, %rd318, %rd86;
$L__BB4_109:
	setp.lt.s32 	%p166, %r37, 161;
	mov.f32 	%f213, %f212;
	mov.u64 	%rd320, %rd319;
	@%p166 bra 	$L__BB4_113;
	ld.shared.f32 	%f85, [_ZN6thrust24THRUST_300001_SM_1000_NS8cuda_cub4core6detail5shmemE+88];
	ld.shared.u64 	%rd89, [_ZN6thrust24THRUST_300001_SM_1000_NS8cuda_cub4core6detail5shmemE+96];
	setp.lt.f32 	%p167, %f212, %f85;
	mov.f32 	%f213, %f85;
	mov.u64 	%rd320, %rd89;
	@%p167 bra 	$L__BB4_113;
	setp.lt.f32 	%p168, %f85, %f212;
	mov.f32 	%f213, %f212;
	mov.u64 	%rd320, %rd319;
	@%p168 bra 	$L__BB4_113;
	setp.lt.s64 	%p169, %rd319, %rd89;
	selp.f32 	%f213, %f212, %f85, %p169;
	min.s64 	%rd320, %rd319, %rd89;
$L__BB4_113:
	setp.lt.s32 	%p170, %r37, 193;
	mov.f32 	%f214, %f213;
	mov.u64 	%rd321, %rd320;
	@%p170 bra 	$L__BB4_117;
	ld.shared.f32 	%f88, [_ZN6thrust24THRUST_300001_SM_1000_NS8cuda_cub4core6detail5shmemE+104];
	ld.shared.u64 	%rd92, [_ZN6thrust24THRUST_300001_SM_1000_NS8cuda_cub4core6detail5shmemE+112];
	setp.lt.f32 	%p171, %f213, %f88;
	mov.f32 	%f214, %f88;
	mov.u64 	%rd321, %rd92;
	@%p171 bra 	$L__BB4_117;
	setp.lt.f32 	%p172, %f88, %f213;
	mov.f32 	%f214, %f213;
	mov.u64 	%rd321, %rd320;
	@%p172 bra 	$L__BB4_117;
	setp.lt.s64 	%p173, %rd320, %rd92;
	selp.f32 	%f214, %f213, %f88, %p173;
	min.s64 	%rd321, %rd320, %rd92;
$L__BB4_117:
	setp.lt.s32 	%p174, %r37, 225;
	mov.f32 	%f247, %f214;
	mov.u64 	%rd355, %rd321;
	@%p174 bra 	$L__BB4_209;
	ld.shared.f32 	%f91, [_ZN6thrust24THRUST_300001_SM_1000_NS8cuda_cub4core6detail5shmemE+120];
	ld.shared.u64 	%rd95, [_ZN6thrust24THRUST_300001_SM_1000_NS8cuda_cub4core6detail5shmemE+128];
	setp.lt.f32 	%p175, %f214, %f91;
	mov.f32 	%f247, %f91;
	mov.u64 	%rd355, %rd95;
	@%p175 bra 	$L__BB4_209;
	setp.lt.f32 	%p176, %f91, %f214;
	mov.f32 	%f247, %f214;
	mov.u64 	%rd355, %rd321;
	@%p176 bra 	$L__BB4_209;
	setp.lt.s64 	%p177, %rd321, %rd95;
	selp.f32 	%f247, %f214, %f91, %p177;
	min.s64 	%rd355, %rd321, %rd95;
	bra.uni 	$L__BB4_209;
$L__BB4_121:
	mov.u32 	%r16, %tid.x;
	mul.wide.u32 	%rd208, %r16, 16;
	add.s64 	%rd189, %rd186, %rd208;
	// begin inline asm
	ld.global.nc.u64 %rd188, [%rd189];
	// end inline asm
	mov.b64 	{%r38, %r39}, %rd188;
	mov.b32 	%f93, %r38;
	add.s64 	%rd191, %rd189, 8;
	// begin inline asm
	ld.global.nc.u64 %rd190, [%rd191];
	// end inline asm
	add.s64 	%rd193, %rd189, 4096;
	// begin inline asm
	ld.global.nc.u64 %rd192, [%rd193];
	// end inline asm
	mov.b64 	{%r40, %r41}, %rd192;
	mov.b32 	%f215, %r40;
	add.s64 	%rd195, %rd189, 4104;
	// begin inline asm
	ld.global.nc.u64 %rd322, [%rd195];
	// end inline asm
	add.s64 	%rd197, %rd189, 8192;
	// begin inline asm
	ld.global.nc.u64 %rd196, [%rd197];
	// end inline asm
	mov.b64 	{%r42, %r43}, %rd196;
	mov.b32 	%f216, %r42;
	add.s64 	%rd199, %rd189, 8200;
	// begin inline asm
	ld.global.nc.u64 %rd323, [%rd199];
	// end inline asm
	add.s64 	%rd201, %rd189, 12288;
	// begin inline asm
	ld.global.nc.u64 %rd200, [%rd201];
	// end inline asm
	mov.b64 	{%r44, %r45}, %rd200;
	mov.b32 	%f217, %r44;
	add.s64 	%rd203, %rd189, 12296;
	// begin inline asm
	ld.global.nc.u64 %rd324, [%rd203];
	// end inline asm
	add.s64 	%rd205, %rd189, 16384;
	// begin inline asm
	ld.global.nc.u64 %rd204, [%rd205];
	// end inline asm
	mov.b64 	{%r46, %r47}, %rd204;
	mov.b32 	%f234, %r46;
	add.s64 	%rd207, %rd189, 16392;
	// begin inline asm
	ld.global.nc.u64 %rd342, [%rd207];
	// end inline asm
	setp.lt.f32 	%p3, %f93, %f215;
	@%p3 bra 	$L__BB4_123;
	setp.lt.f32 	%p4, %f215, %f93;
	setp.lt.s64 	%p5, %rd190, %rd322;
	or.pred  	%p6, %p4, %p5;
	selp.f32 	%f215, %f93, %f215, %p6;
	selp.b64 	%rd322, %rd190, %rd322, %p6;
$L__BB4_123:
	setp.lt.f32 	%p7, %f215, %f216;
	@%p7 bra 	$L__BB4_125;
	setp.lt.f32 	%p8, %f216, %f215;
	setp.lt.s64 	%p9, %rd322, %rd323;
	or.pred  	%p10, %p8, %p9;
	selp.f32 	%f216, %f215, %f216, %p10;
	selp.b64 	%rd323, %rd322, %rd323, %p10;
$L__BB4_125:
	setp.lt.f32 	%p11, %f216, %f217;
	@%p11 bra 	$L__BB4_127;
	setp.lt.f32 	%p12, %f217, %f216;
	setp.lt.s64 	%p13, %rd323, %rd324;
	or.pred  	%p14, %p12, %p13;
	selp.f32 	%f217, %f216, %f217, %p14;
	selp.b64 	%rd324, %rd323, %rd324, %p14;
$L__BB4_127:
	setp.lt.f32 	%p15, %f217, %f234;
	@%p15 bra 	$L__BB4_129;
	setp.lt.f32 	%p16, %f234, %f217;
	setp.lt.s64 	%p17, %rd324, %rd342;
	or.pred  	%p18, %p16, %p17;
	selp.f32 	%f234, %f217, %f234, %p18;
	selp.b64 	%rd342, %rd324, %rd342, %p18;
$L__BB4_129:
	setp.lt.u32 	%p19, %r37, 2560;
	mov.b32 	%r425, 1280;
	@%p19 bra 	$L__BB4_142;
	mov.b32 	%r424, 1280;
	mov.f32 	%f219, %f234;
	mov.u64 	%rd326, %rd342;
$L__BB4_131:
	add.s32 	%r50, %r424, %r16;
	mul.wide.u32 	%rd229, %r50, 16;
	add.s64 	%rd210, %rd186, %rd229;
	// begin inline asm
	ld.global.nc.u64 %rd209, [%rd210];
	// end inline asm
	mov.b64 	{%r51, %r52}, %rd209;
	mov.b32 	%f220, %r51;
	add.s64 	%rd212, %rd210, 8;
	// begin inline asm
	ld.global.nc.u64 %rd327, [%rd212];
	// end inline asm
	add.s64 	%rd214, %rd210, 4096;
	// begin inline asm
	ld.global.nc.u64 %rd213, [%rd214];
	// end inline asm
	mov.b64 	{%r53, %r54}, %rd213;
	mov.b32 	%f221, %r53;
	add.s64 	%rd216, %rd210, 4104;
	// begin inline asm
	ld.global.nc.u64 %rd328, [%rd216];
	// end inline asm
	add.s64 	%rd218, %rd210, 8192;
	// begin inline asm
	ld.global.nc.u64 %rd217, [%rd218];
	// end inline asm
	mov.b64 	{%r55, %r56}, %rd217;
	mov.b32 	%f222, %r55;
	add.s64 	%rd220, %rd210, 8200;
	// begin inline asm
	ld.global.nc.u64 %rd329, [%rd220];
	// end inline asm
	add.s64 	%rd222, %rd210, 12288;
	// begin inline asm
	ld.global.nc.u64 %rd221, [%rd222];
	// end inline asm
	mov.b64 	{%r57, %r58}, %rd221;
	mov.b32 	%f223, %r57;
	add.s64 	%rd224, %rd210, 12296;
	// begin inline asm
	ld.global.nc.u64 %rd330, [%rd224];
	// end inline asm
	add.s64 	%rd226, %rd210, 16384;
	// begin inline asm
	ld.global.nc.u64 %rd225, [%rd226];
	// end inline asm
	mov.b64 	{%r59, %r60}, %rd225;
	mov.b32 	%f234, %r59;
	add.s64 	%rd228, %rd210, 16392;
	// begin inline asm
	ld.global.nc.u64 %rd342, [%rd228];
	// end inline asm
	setp.lt.f32 	%p20, %f219, %f220;
	@%p20 bra 	$L__BB4_133;
	setp.lt.f32 	%p21, %f220, %f219;
	setp.lt.s64 	%p22, %rd326, %rd327;
	or.pred  	%p23, %p21, %p22;
	selp.f32 	%f220, %f219, %f220, %p23;
	selp.b64 	%rd327, %rd326, %rd327, %p23;
$L__BB4_133:
	setp.lt.f32 	%p24, %f220, %f221;
	@%p24 bra 	$L__BB4_135;
	setp.lt.f32 	%p25, %f221, %f220;
	setp.lt.s64 	%p26, %rd327, %rd328;
	or.pred  	%p27, %p25, %p26;
	selp.f32 	%f221, %f220, %f221, %p27;
	selp.b64 	%rd328, %rd327, %rd328, %p27;
$L__BB4_135:
	setp.lt.f32 	%p28, %f221, %f222;
	@%p28 bra 	$L__BB4_137;
	setp.lt.f32 	%p29, %f222, %f221;
	setp.lt.s64 	%p30, %rd328, %rd329;
	or.pred  	%p31, %p29, %p30;
	selp.f32 	%f222, %f221, %f222, %p31;
	selp.b64 	%rd329, %rd328, %rd329, %p31;
$L__BB4_137:
	setp.lt.f32 	%p32, %f222, %f223;
	@%p32 bra 	$L__BB4_139;
	setp.lt.f32 	%p33, %f223, %f222;
	setp.lt.s64 	%p34, %rd329, %rd330;
	or.pred  	%p35, %p33, %p34;
	selp.f32 	%f223, %f222, %f223, %p35;
	selp.b64 	%rd330, %rd329, %rd330, %p35;
$L__BB4_139:
	setp.lt.f32 	%p36, %f223, %f234;
	@%p36 bra 	$L__BB4_141;
	setp.lt.f32 	%p37, %f234, %f223;
	setp.lt.s64 	%p38, %rd330, %rd342;
	or.pred  	%p39, %p37, %p38;
	selp.f32 	%f234, %f223, %f234, %p39;
	selp.b64 	%rd342, %rd330, %rd342, %p39;
$L__BB4_141:
	add.s32 	%r425, %r424, 1280;
	add.s32 	%r61, %r424, 2560;
	setp.le.s32 	%p40, %r61, %r37;
	mov.u32 	%r424, %r425;
	mov.f32 	%f219, %f234;
	mov.u64 	%rd326, %rd342;
	@%p40 bra 	$L__BB4_131;
$L__BB4_142:
	setp.le.s32 	%p41, %r37, %r425;
	@%p41 bra 	$L__BB4_165;
	sub.s32 	%r20, %r37, %r425;
	setp.ge.s32 	%p42, %r16, %r20;
	@%p42 bra 	$L__BB4_165;
	not.b32 	%r62, %r16;
	add.s32 	%r63, %r37, %r62;
	sub.s32 	%r21, %r63, %r425;
	and.b32  	%r64, %r21, 768;
	setp.eq.s32 	%p43, %r64, 768;
	mov.u32 	%r429, %r16;
	@%p43 bra 	$L__BB4_150;
	add.s32 	%r427, %r16, %r425;
	shr.u32 	%r65, %r21, 8;
	add.s32 	%r66, %r65, 1;
	and.b32  	%r67, %r66, 3;
	neg.s32 	%r426, %r67;
	mov.u32 	%r429, %r16;
$L__BB4_146:
	.pragma "nounroll";
	mov.u64 	%rd127, %rd342;
	mov.f32 	%f123, %f234;
	mul.wide.u32 	%rd235, %r427, 16;
	add.s64 	%rd232, %rd186, %rd235;
	// begin inline asm
	ld.global.nc.u64 %rd231, [%rd232];
	// end inline asm
	mov.b64 	{%r68, %r69}, %rd231;
	mov.b32 	%f124, %r68;
	add.s64 	%rd234, %rd232, 8;
	// begin inline asm
	ld.global.nc.u64 %rd233, [%rd234];
	// end inline asm
	setp.lt.f32 	%p44, %f123, %f124;
	mov.f32 	%f234, %f124;
	mov.u64 	%rd342, %rd233;
	@%p44 bra 	$L__BB4_149;
	setp.lt.f32 	%p45, %f124, %f123;
	mov.f32 	%f234, %f123;
	mov.u64 	%rd342, %rd127;
	@%p45 bra 	$L__BB4_149;
	setp.lt.s64 	%p46, %rd127, %rd233;
	selp.f32 	%f234, %f123, %f124, %p46;
	min.s64 	%rd342, %rd127, %rd233;
$L__BB4_149:
	add.s32 	%r429, %r429, 256;
	add.s32 	%r427, %r427, 256;
	add.s32 	%r426, %r426, 1;
	setp.ne.s32 	%p47, %r426, 0;
	@%p47 bra 	$L__BB4_146;
$L__BB4_150:
	setp.lt.u32 	%p48, %r21, 768;
	@%p48 bra 	$L__BB4_165;
	cvt.u64.u32 	%rd236, %r429;
	cvt.u64.u32 	%rd237, %r425;
	add.s64 	%rd238, %rd236, %rd237;
	shl.b64 	%rd239, %rd238, 4;
	add.s64 	%rd240, %rd239, %rd186;
	add.s64 	%rd337, %rd240, 12296;
	add.s32 	%r430, %r429, %r425;
$L__BB4_152:
	mul.wide.u32 	%rd245, %r430, 16;
	add.s64 	%rd242, %rd186, %rd245;
	// begin inline asm
	ld.global.nc.u64 %rd241, [%rd242];
	// end inline asm
	mov.b64 	{%r70, %r71}, %rd241;
	mov.b32 	%f130, %r70;
	add.s64 	%rd244, %rd242, 8;
	// begin inline asm
	ld.global.nc.u64 %rd243, [%rd244];
	// end inline asm
	setp.lt.f32 	%p49, %f234, %f130;
	mov.f32 	%f231, %f130;
	mov.u64 	%rd339, %rd243;
	@%p49 bra 	$L__BB4_155;
	setp.lt.f32 	%p50, %f130, %f234;
	mov.f32 	%f231, %f234;
	mov.u64 	%rd339, %rd342;
	@%p50 bra 	$L__BB4_155;
	setp.lt.s64 	%p51, %rd342, %rd243;
	selp.f32 	%f231, %f234, %f130, %p51;
	min.s64 	%rd339, %rd342, %rd243;
$L__BB4_155:
	add.s64 	%rd247, %rd337, -8200;
	// begin inline asm
	ld.global.nc.u64 %rd246, [%rd247];
	// end inline asm
	mov.b64 	{%r72, %r73}, %rd246;
	mov.b32 	%f133, %r72;
	add.s64 	%rd249, %rd337, -8192;
	// begin inline asm
	ld.global.nc.u64 %rd248, [%rd249];
	// end inline asm
	setp.lt.f32 	%p52, %f231, %f133;
	mov.f32 	%f232, %f133;
	mov.u64 	%rd340, %rd248;
	@%p52 bra 	$L__BB4_158;
	setp.lt.f32 	%p53, %f133, %f231;
	mov.f32 	%f232, %f231;
	mov.u64 	%rd340, %rd339;
	@%p53 bra 	$L__BB4_158;
	setp.lt.s64 	%p54, %rd339, %rd248;
	selp.f32 	%f232, %f231, %f133, %p54;
	min.s64 	%rd340, %rd339, %rd248;
$L__BB4_158:
	add.s64 	%rd251, %rd337, -4104;
	// begin inline asm
	ld.global.nc.u64 %rd250, [%rd251];
	// end inline asm
	mov.b64 	{%r74, %r75}, %rd250;
	mov.b32 	%f136, %r74;
	add.s64 	%rd253, %rd337, -4096;
	// begin inline asm
	ld.global.nc.u64 %rd252, [%rd253];
	// end inline asm
	setp.lt.f32 	%p55, %f232, %f136;
	mov.f32 	%f233, %f136;
	mov.u64 	%rd341, %rd252;
	@%p55 bra 	$L__BB4_161;
	setp.lt.f32 	%p56, %f136, %f232;
	mov.f32 	%f233, %f232;
	mov.u64 	%rd341, %rd340;
	@%p56 bra 	$L__BB4_161;
	setp.lt.s64 	%p57, %rd340, %rd252;
	selp.f32 	%f233, %f232, %f136, %p57;
	min.s64 	%rd341, %rd340, %rd252;
$L__BB4_161:
	add.s64 	%rd255, %rd337, -8;
	// begin inline asm
	ld.global.nc.u64 %rd254, [%rd255];
	// end inline asm
	mov.b64 	{%r76, %r77}, %rd254;
	mov.b32 	%f139, %r76;
	// begin inline asm
	ld.global.nc.u64 %rd256, [%rd337];
	// end inline asm
	setp.lt.f32 	%p58, %f233, %f139;
	mov.f32 	%f234, %f139;
	mov.u64 	%rd342, %rd256;
	@%p58 bra 	$L__BB4_164;
	setp.lt.f32 	%p59, %f139, %f233;
	mov.f32 	%f234, %f233;
	mov.u64 	%rd342, %rd341;
	@%p59 bra 	$L__BB4_164;
	setp.lt.s64 	%p60, %rd341, %rd256;
	selp.f32 	%f234, %f233, %f139, %p60;
	min.s64 	%rd342, %rd341, %rd256;
$L__BB4_164:
	add.s32 	%r429, %r429, 1024;
	add.s64 	%rd337, %rd337, 16384;
	add.s32 	%r430, %r430, 1024;
	setp.lt.s32 	%p61, %r429, %r20;
	@%p61 bra 	$L__BB4_152;
$L__BB4_165:
	// begin inline asm
	mov.u32 %r78, %laneid;
	// end inline asm
	mov.b32 	%r80, %f234;
	mov.b32 	%r96, 1;
	mov.b32 	%r97, 31;
	mov.b32 	%r98, -1;
	// begin inline asm
	shfl.sync.down.b32 %r79, %r80, %r96, %r97, %r98;
	// end inline asm
	mov.b32 	%f143, %r79;
	// begin inline asm
	shfl.sync.down.b32 %r84, %r85, %r96, %r97, %r98;
	// end inline asm
	mov.b64 	{%r90, %r95}, %rd342;
	// begin inline asm
	shfl.sync.down.b32 %r89, %r90, %r96, %r97, %r98;
	// end inline asm
	// begin inline asm
	shfl.sync.down.b32 %r94, %r95, %r96, %r97, %r98;
	// end inline asm
	mov.b64 	%rd150, {%r89, %r94};
	setp.gt.s32 	%p62, %r78, 30;
	mov.f32 	%f236, %f234;
	mov.u64 	%rd344, %rd342;
	@%p62 bra 	$L__BB4_169;
	setp.lt.f32 	%p63, %f234, %f143;
	mov.f32 	%f236, %f143;
	mov.u64 	%rd344, %rd150;
	@%p63 bra 	$L__BB4_169;
	setp.gt.f32 	%p64, %f234, %f143;
	mov.f32 	%f236, %f234;
	mov.u64 	%rd344, %rd342;
	@%p64 bra 	$L__BB4_169;
	setp.lt.s64 	%p65, %rd342, %rd150;
	selp.f32 	%f236, %f234, %f143, %p65;
	min.s64 	%rd344, %rd342, %rd150;
$L__BB4_169:
	mov.b32 	%r100, %f236;
	mov.b32 	%r116, 2;
	mov.b32 	%r117, 31;
	mov.b32 	%r118, -1;
	// begin inline asm
	shfl.sync.down.b32 %r99, %r100, %r116, %r117, %r118;
	// end inline asm
	mov.b32 	%f146, %r99;
	// begin inline asm
	shfl.sync.down.b32 %r104, %r105, %r116, %r117, %r118;
	// end inline asm
	mov.b64 	{%r110, %r115}, %rd344;
	// begin inline asm
	shfl.sync.down.b32 %r109, %r110, %r116, %r117, %r118;
	// end inline asm
	// begin inline asm
	shfl.sync.down.b32 %r114, %r115, %r116, %r117, %r118;
	// end inline asm
	mov.b64 	%rd153, {%r109, %r114};
	setp.gt.s32 	%p66, %r78, 29;
	mov.f32 	%f237, %f236;
	mov.u64 	%rd345, %rd344;
	@%p66 bra 	$L__BB4_173;
	setp.lt.f32 	%p67, %f236, %f146;
	mov.f32 	%f237, %f146;
	mov.u64 	%rd345, %rd153;
	@%p67 bra 	$L__BB4_173;
	setp.gt.f32 	%p68, %f236, %f146;
	mov.f32 	%f237, %f236;
	mov.u64 	%rd345, %rd344;
	@%p68 bra 	$L__BB4_173;
	setp.lt.s64 	%p69, %rd344, %rd153;
	selp.f32 	%f237, %f236, %f146, %p69;
	min.s64 	%rd345, %rd344, %rd153;
$L__BB4_173:
	mov.b32 	%r120, %f237;
	mov.b32 	%r136, 4;
	mov.b32 	%r137, 31;
	mov.b32 	%r138, -1;
	// begin inline asm
	shfl.sync.down.b32 %r119, %r120, %r136, %r137, %r138;
	// end inline asm
	mov.b32 	%f149, %r119;
	// begin inline asm
	shfl.sync.down.b32 %r124, %r125, %r136, %r137, %r138;
	// end inline asm
	mov.b64 	{%r130, %r135}, %rd345;
	// begin inline asm
	shfl.sync.down.b32 %r129, %r130, %r136, %r137, %r138;
	// end inline asm
	// begin inline asm
	shfl.sync.down.b32 %r134, %r135, %r136, %r137, %r138;
	// end inline asm
	mov.b64 	%rd156, {%r129, %r134};
	setp.gt.s32 	%p70, %r78, 27;
	mov.f32 	%f238, %f237;
	mov.u64 	%rd346, %rd345;
	@%p70 bra 	$L__BB4_177;
	setp.lt.f32 	%p71, %f237, %f149;
	mov.f32 	%f238, %f149;
	mov.u64 	%rd346, %rd156;
	@%p71 bra 	$L__BB4_177;
	setp.gt.f32 	%p72, %f237, %f149;
	mov.f32 	%f238, %f237;
	mov.u64 	%rd346, %rd345;
	@%p72 bra 	$L__BB4_177;
	setp.lt.s64 	%p73, %rd345, %rd156;
	selp.f32 	%f238, %f237, %f149, %p73;
	min.s64 	%rd346, %rd345, %rd156;
$L__BB4_177:
	mov.b32 	%r140, %f238;
	mov.b32 	%r156, 8;
	mov.b32 	%r157, 31;
	mov.b32 	%r158, -1;
	// begin inline asm
	shfl.sync.down.b32 %r139, %r140, %r156, %r157, %r158;
	// end inline asm
	mov.b32 	%f152, %r139;
	// begin inline asm
	shfl.sync.down.b32 %r144, %r145, %r156, %r157, %r158;
	// end inline asm
	mov.b64 	{%r150, %r155}, %rd346;
	// begin inline asm
	shfl.sync.down.b32 %r149, %r150, %r156, %r157, %r158;
	// end inline asm
	// begin inline asm
	shfl.sync.down.b32 %r154, %r155, %r156, %r157, %r158;
	// end inline asm
	mov.b64 	%rd159, {%r149, %r154};
	setp.gt.s32 	%p74, %r78, 23;
	mov.f32 	%f239, %f238;
	mov.u64 	%rd347, %rd346;
	@%p74 bra 	$L__BB4_181;
	setp.lt.f32 	%p75, %f238, %f152;
	mov.f32 	%f239, %f152;
	mov.u64 	%rd347, %rd159;
	@%p75 bra 	$L__BB4_181;
	setp.gt.f32 	%p76, %f238, %f152;
	mov.f32 	%f239, %f238;
	mov.u64 	%rd347, %rd346;
	@%p76 bra 	$L__BB4_181;
	setp.lt.s64 	%p77, %rd346, %rd159;
	selp.f32 	%f239, %f238, %f152, %p77;
	min.s64 	%rd347, %rd346, %rd159;
$L__BB4_181:
	mov.b32 	%r160, %f239;
	mov.b32 	%r176, 16;
	mov.b32 	%r177, 31;
	mov.b32 	%r178, -1;
	// begin inline asm
	shfl.sync.down.b32 %r159, %r160, %r176, %r177, %r178;
	// end inline asm
	mov.b32 	%f155, %r159;
	// begin inline asm
	shfl.sync.down.b32 %r164, %r165, %r176, %r177, %r178;
	// end inline asm
	mov.b64 	{%r170, %r175}, %rd347;
	// begin inline asm
	shfl.sync.down.b32 %r169, %r170, %r176, %r177, %r178;
	// end inline asm
	// begin inline asm
	shfl.sync.down.b32 %r174, %r175, %r176, %r177, %r178;
	// end inline asm
	mov.b64 	%rd162, {%r169, %r174};
	setp.gt.s32 	%p78, %r78, 15;
	mov.f32 	%f247, %f239;
	mov.u64 	%rd355, %rd347;
	@%p78 bra 	$L__BB4_185;
	setp.lt.f32 	%p79, %f239, %f155;
	mov.f32 	%f247, %f155;
	mov.u64 	%rd355, %rd162;
	@%p79 bra 	$L__BB4_185;
	setp.gt.f32 	%p80, %f239, %f155;
	mov.f32 	%f247, %f239;
	mov.u64 	%rd355, %rd347;
	@%p80 bra 	$L__BB4_185;
	setp.lt.s64 	%p81, %rd347, %rd162;
	selp.f32 	%f247, %f239, %f155, %p81;
	min.s64 	%rd355, %rd347, %rd162;
$L__BB4_185:
	setp.ne.s32 	%p82, %r78, 0;
	@%p82 bra 	$L__BB4_187;
	shr.u32 	%r179, %r16, 1;
	and.b32  	%r180, %r179, 496;
	mov.u32 	%r181, _ZN6thrust24THRUST_300001_SM_1000_NS8cuda_cub4core6detail5shmemE;
	add.s32 	%r182, %r181, %r180;
	st.shared.f32 	[%r182+8], %f247;
	st.shared.u64 	[%r182+16], %rd355;
$L__BB4_187:
	bar.sync 	0;
	setp.ne.s32 	%p83, %r16, 0;
	@%p83 bra 	$L__BB4_209;
	ld.shared.f32 	%f158, [_ZN6thrust24THRUST_300001_SM_1000_NS8cuda_cub4core6detail5shmemE+24];
	ld.shared.u64 	%rd165, [_ZN6thrust24THRUST_300001_SM_1000_NS8cuda_cub4core6detail5shmemE+32];
	setp.lt.f32 	%p84, %f247, %f158;
	mov.f32 	%f241, %f158;
	mov.u64 	%rd349, %rd165;
	@%p84 bra 	$L__BB4_191;
	setp.lt.f32 	%p85, %f158, %f247;
	mov.f32 	%f241, %f247;
	mov.u64 	%rd349, %rd355;
	@%p85 bra 	$L__BB4_191;
	setp.lt.s64 	%p86, %rd355, %rd165;
	selp.f32 	%f241, %f247, %f158, %p86;
	min.s64 	%rd349, %rd355, %rd165;
$L__BB4_191:
	ld.shared.f32 	%f161, [_ZN6thrust24THRUST_300001_SM_1000_NS8cuda_cub4core6detail5shmemE+40];
	ld.shared.u64 	%rd168, [_ZN6thrust24THRUST_300001_SM_1000_NS8cuda_cub4core6detail5shmemE+48];
	setp.lt.f32 	%p87, %f241, %f161;
	mov.f32 	%f242, %f161;
	mov.u64 	%rd350, %rd168;
	@%p87 bra 	$L__BB4_194;
	setp.lt.f32 	%p88, %f161, %f241;
	mov.f32 	%f242, %f241;
	mov.u64 	%rd350, %rd349;
	@%p88 bra 	$L__BB4_194;
	setp.lt.s64 	%p89, %rd349, %rd168;
	selp.f32 	%f242, %f241, %f161, %p89;
	min.s64 	%rd350, %rd349, %rd168;
$L__BB4_194:
	ld.shared.f32 	%f164, [_ZN6thrust24THRUST_300001_SM_1000_NS8cuda_cub4core6detail5shmemE+56];
	ld.shared.u64 	%rd171, [_ZN6thrust24THRUST_300001_SM_1000_NS8cuda_cub4core6detail5shmemE+64];
	setp.lt.f32 	%p90, %f242, %f164;
	mov.f32 	%f243, %f164;
	mov.u64 	%rd351, %rd171;
	@%p90 bra 	$L__BB4_197;
	setp.lt.f32 	%p91, %f164, %f242;
	mov.f32 	%f243, %f242;
	mov.u64 	%rd351, %rd350;
	@%p91 bra 	$L__BB4_197;
	setp.lt.s64 	%p92, %rd350, %rd171;
	selp.f32 	%f243, %f242, %f164, %p92;
	min.s64 	%rd351, %rd350, %rd171;
$L__BB4_197:
	ld.shared.f32 	%f167, [_ZN6thrust24THRUST_300001_SM_1000_NS8cuda_cub4core6detail5shmemE+72];
	ld.shared.u64 	%rd174, [_ZN6thrust24THRUST_300001_SM_1000_NS8cuda_cub4core6detail5shmemE+80];
	setp.lt.f32 	%p93, %f243, %f167;
	mov.f32 	%f244, %f167;
	mov.u64 	%rd352, %rd174;
	@%p93 bra 	$L__BB4_200;
	setp.lt.f32 	%p94, %f167, %f243;
	mov.f32 	%f244, %f243;
	mov.u64 	%rd352, %rd351;
	@%p94 bra 	$L__BB4_200;
	setp.lt.s64 	%p95, %rd351, %rd174;
	selp.f32 	%f244, %f243, %f167, %p95;
	min.s64 	%rd352, %rd351, %rd174;
$L__BB4_200:
	ld.shared.f32 	%f170, [_ZN6thrust24THRUST_300001_SM_1000_NS8cuda_cub4core6detail5shmemE+88];
	ld.shared.u64 	%rd177, [_ZN6thrust24THRUST_300001_SM_1000_NS8cuda_cub4core6detail5shmemE+96];
	setp.lt.f32 	%p96, %f244, %f170;
	mov.f32 	%f245, %f170;
	mov.u64 	%rd353, %rd177;
	@%p96 bra 	$L__BB4_203;
	setp.lt.f32 	%p97, %f170, %f244;
	mov.f32 	%f245, %f244;
	mov.u64 	%rd353, %rd352;
	@%p97 bra 	$L__BB4_203;
	setp.lt.s64 	%p98, %rd352, %rd177;
	selp.f32 	%f245, %f244, %f170, %p98;
	min.s64 	%rd353, %rd352, %rd177;
$L__BB4_203:
	ld.shared.f32 	%f173, [_ZN6thrust24THRUST_300001_SM_1000_NS8cuda_cub4core6detail5shmemE+104];
	ld.shared.u64 	%rd180, [_ZN6thrust24THRUST_300001_SM_1000_NS8cuda_cub4core6detail5shmemE+112];
	setp.lt.f32 	%p99, %f245, %f173;
	mov.f32 	%f246, %f173;
	mov.u64 	%rd354, %rd180;
	@%p99 bra 	$L__BB4_206;
	setp.lt.f32 	%p100, %f173, %f245;
	mov.f32 	%f246, %f245;
	mov.u64 	%rd354, %rd353;
	@%p100 bra 	$L__BB4_206;
	setp.lt.s64 	%p101, %rd353, %rd180;
	selp.f32 	%f246, %f245, %f173, %p101;
	min.s64 	%rd354, %rd353, %rd180;
$L__BB4_206:
	ld.shared.f32 	%f176, [_ZN6thrust24THRUST_300001_SM_1000_NS8cuda_cub4core6detail5shmemE+120];
	ld.shared.u64 	%rd183, [_ZN6thrust24THRUST_300001_SM_1000_NS8cuda_cub4core6detail5shmemE+128];
	setp.lt.f32 	%p102, %f246, %f176;
	mov.f32 	%f247, %f176;
	mov.u64 	%rd355, %rd183;
	@%p102 bra 	$L__BB4_209;
	setp.lt.f32 	%p103, %f176, %f246;
	mov.f32 	%f247, %f246;
	mov.u64 	%rd355, %rd354;
	@%p103 bra 	$L__BB4_209;
	setp.lt.s64 	%p104, %rd354, %rd183;
	selp.f32 	%f247, %f246, %f176, %p104;
	min.s64 	%rd355, %rd354, %rd183;
$L__BB4_209:
	mov.u32 	%r418, %tid.x;
	setp.ne.s32 	%p221, %r418, 0;
	@%p221 bra 	$L__BB4_211;
	cvta.to.global.u64 	%rd287, %rd187;
	st.global.f32 	[%rd287], %f247;
	st.global.u64 	[%rd287+8], %rd355;
$L__BB4_211:
	ret;

}
	// .globl	_ZN6thrust24THRUST_300001_SM_1000_NS8cuda_cub4core6detail13_kernel_agentINS1_8__reduce11ReduceAgentINS0_12zip_iteratorIN4cuda3std3__45tupleIJNS0_6detail15normal_iteratorINS0_10device_ptrIfEEEENS0_17counting_iteratorIlNS0_11use_defaultESI_SI_EEEEEEEPNSB_IJflEEESM_lNS1_9__extrema9arg_max_fIflNSA_4lessIfEEEEEEJSL_SN_lSS_EEEvDpT0_
.visible .entry _ZN6thrust24THRUST_300001_SM_1000_NS8cuda_cub4core6detail13_kernel_agentINS1_8__reduce11ReduceAgentINS0_12zip_iteratorIN4cuda3std3__45tupleIJNS0_6detail15normal_iteratorINS0_10device_ptrIfEEEENS0_17counting_iteratorIlNS0_11use_defaultESI_SI_EEEEEEEPNSB_IJflEEESM_lNS1_9__extrema9arg_max_fIflNSA_4lessIfEEEEEEJSL_SN_lSS_EEEvDpT0_(
	.param .align 8 .b8 _ZN6thrust24THRUST_300001_SM_1000_NS8cuda_cub4core6detail13_kernel_agentINS1_8__reduce11ReduceAgentINS0_12zip_iteratorIN4cuda3std3__45tupleIJNS0_6detail15normal_iteratorINS0_10device_ptrIfEEEENS0_17counting_iteratorIlNS0_11use_defaultESI_SI_EEEEEEEPNSB_IJflEEESM_lNS1_9__extrema9arg_max_fIflNSA_4lessIfEEEEEEJSL_SN_lSS_EEEvDpT0__param_0[16],
	.param .u64 .ptr .align 1 _ZN6thrust24THRUST_300001_SM_1000_NS8cuda_cub4core6detail13_kernel_agentINS1_8__reduce11ReduceAgentINS0_12zip_iteratorIN4cuda3std3__45tupleIJNS0_6detail15normal_iteratorINS0_10device_ptrIfEEEENS0_17counting_iteratorIlNS0_11use_defaultESI_SI_EEEEEEEPNSB_IJflEEESM_lNS1_9__extrema9arg_max_fIflNSA_4lessIfEEEEEEJSL_SN_lSS_EEEvDpT0__param_1,
	.param .u64 _ZN6thrust24THRUST_300001_SM_1000_NS8cuda_cub4core6detail13_kernel_agentINS1_8__reduce11ReduceAgentINS0_12zip_iteratorIN4cuda3std3__45tupleIJNS0_6detail15normal_iteratorINS0_10device_ptrIfEEEENS0_17counting_iteratorIlNS0_11use_defaultESI_SI_EEEEEEEPNSB_IJflEEESM_lNS1_9__extrema9arg_max_fIflNSA_4lessIfEEEEEEJSL_SN_lSS_EEEvDpT0__param_2,
	.param .align 1 .b8 _ZN6thrust24THRUST_300001_SM_1000_NS8cuda_cub4core6detail13_kernel_agentINS1_8__reduce11ReduceAgentINS0_12zip_iteratorIN4cuda3std3__45tupleIJNS0_6detail15normal_iteratorINS0_10device_ptrIfEEEENS0_17counting_iteratorIlNS0_11use_defaultESI_SI_EEEEEEEPNSB_IJflEEESM_lNS1_9__extrema9arg_max_fIflNSA_4lessIfEEEEEEJSL_SN_lSS_EEEvDpT0__param_3[1]
)
.maxntid 256
{
	.reg .pred 	%p<213>;
	.reg .b32 	%r<391>;
	.reg .b32 	%f<242>;
	.reg .b64 	%rd<307>;

	ld.param.u64 	%rd192, [_ZN6thrust24THRUST_300001_SM_1000_NS8cuda_cub4core6detail13_kernel_agentINS1_8__reduce11ReduceAgentINS0_12zip_iteratorIN4cuda3std3__45tupleIJNS0_6detail15normal_iteratorINS0_10device_ptrIfEEEENS0_17counting_iteratorIlNS0_11use_defaultESI_SI_EEEEEEEPNSB_IJflEEESM_lNS1_9__extrema9arg_max_fIflNSA_4lessIfEEEEEEJSL_SN_lSS_EEEvDpT0__param_0+8];
	ld.param.u64 	%rd191, [_ZN6thrust24THRUST_300001_SM_1000_NS8cuda_cub4core6detail13_kernel_agentINS1_8__reduce11ReduceAgentINS0_12zip_iteratorIN4cuda3std3__45tupleIJNS0_6detail15normal_iteratorINS0_10device_ptrIfEEEENS0_17counting_iteratorIlNS0_11use_defaultESI_SI_EEEEEEEPNSB_IJflEEESM_lNS1_9__extrema9arg_max_fIflNSA_4lessIfEEEEEEJSL_SN_lSS_EEEvDpT0__param_0];
	ld.param.u64 	%rd194, [_ZN6thrust24THRUST_300001_SM_1000_NS8cuda_cub4core6detail13_kernel_agentINS1_8__reduce11ReduceAgentINS0_12zip_iteratorIN4cuda3std3__45tupleIJNS0_6detail15normal_iteratorINS0_10device_ptrIfEEEENS0_17counting_iteratorIlNS0_11use_defaultESI_SI_EEEEEEEPNSB_IJflEEESM_lNS1_9__extrema9arg_max_fIflNSA_4lessIfEEEEEEJSL_SN_lSS_EEEvDpT0__param_2];
	setp.eq.s64 	%p1, %rd194, 0;
	@%p1 bra 	$L__BB5_206;
	cvta.to.global.u64 	%rd1, %rd191;
	setp.gt.s64 	%p2, %rd194, 1279;
	@%p2 bra 	$L__BB5_122;
	cvt.u32.u64 	%r1, %rd194;
	mov.u32 	%r2, %tid.x;
	setp.ge.s32 	%p96, %r2, %r1;
	mov.f32 	%f188, 0f00000000;
	mov.b64 	%rd249, 0;
	mov.u32 	%r385, %r2;
	@%p96 bra 	$L__BB5_4;
	cvt.u64.u32 	%rd225, %r2;
	mul.wide.u32 	%rd226, %r2, 4;
	add.s64 	%rd227, %rd1, %rd226;
	add.s64 	%rd249, %rd192, %rd225;
	ld.global.f32 	%f188, [%rd227];
	add.s32 	%r385, %r2, 256;
$L__BB5_4:
	setp.ge.s32 	%p97, %r385, %r1;
	@%p97 bra 	$L__BB5_26;
	not.b32 	%r154, %r385;
	add.s32 	%r5, %r154, %r1;
	and.b32  	%r155, %r5, 768;
	setp.eq.s32 	%p98, %r155, 768;
	@%p98 bra 	$L__BB5_11;
	cvt.u64.u32 	%rd229, %r385;
	add.s64 	%rd240, %rd192, %rd229;
	mul.wide.u32 	%rd230, %r385, 4;
	add.s64 	%rd239, %rd1, %rd230;
	shr.u32 	%r156, %r5, 8;
	add.s32 	%r157, %r156, 1;
	and.b32  	%r158, %r157, 3;
	neg.s32 	%r383, %r158;
$L__BB5_7:
	.pragma "nounroll";
	mov.u64 	%rd9, %rd249;
	mov.f32 	%f3, %f188;
	ld.global.f32 	%f4, [%rd239];
	setp.lt.f32 	%p99, %f3, %f4;
	mov.u64 	%rd249, %rd240;
	mov.f32 	%f188, %f4;
	@%p99 bra 	$L__BB5_10;
	setp.lt.f32 	%p100, %f4, %f3;
	mov.u64 	%rd249, %rd9;
	mov.f32 	%f188, %f3;
	@%p100 bra 	$L__BB5_10;
	setp.lt.s64 	%p101, %rd9, %rd240;
	min.s64 	%rd249, %rd9, %rd240;
	selp.f32 	%f188, %f3, %f4, %p101;
$L__BB5_10:
	add.s32 	%r385, %r385, 256;
	add.s64 	%rd240, %rd240, 256;
	add.s64 	%rd239, %rd239, 1024;
	add.s32 	%r383, %r383, 1;
	setp.ne.s32 	%p102, %r383, 0;
	@%p102 bra 	$L__BB5_7;
$L__BB5_11:
	setp.lt.u32 	%p103, %r5, 768;
	@%p103 bra 	$L__BB5_26;
	add.s32 	%r386, %r385, 512;
$L__BB5_13:
	mov.u32 	%r13, %r386;
	add.s32 	%r159, %r13, -512;
	cvt.s64.s32 	%rd231, %r159;
	mul.wide.s32 	%rd232, %r159, 4;
	add.s64 	%rd17, %rd1, %rd232;
	add.s64 	%rd18, %rd192, %rd231;
	ld.global.f32 	%f10, [%rd17];
	setp.lt.f32 	%p104, %f188, %f10;
	mov.u64 	%rd246, %rd18;
	mov.f32 	%f185, %f10;
	@%p104 bra 	$L__BB5_16;
	setp.lt.f32 	%p105, %f10, %f188;
	mov.u64 	%rd246, %rd249;
	mov.f32 	%f185, %f188;
	@%p105 bra 	$L__BB5_16;
	setp.lt.s64 	%p106, %rd249, %rd18;
	min.s64 	%rd246, %rd249, %rd18;
	selp.f32 	%f185, %f188, %f10, %p106;
$L__BB5_16:
	add.s32 	%r160, %r13, -256;
	cvt.s64.s32 	%rd233, %r160;
	add.s64 	%rd21, %rd192, %rd233;
	ld.global.f32 	%f13, [%rd17+1024];
	setp.lt.f32 	%p107, %f185, %f13;
	mov.u64 	%rd247, %rd21;
	mov.f32 	%f186, %f13;
	@%p107 bra 	$L__BB5_19;
	setp.lt.f32 	%p108, %f13, %f185;
	mov.u64 	%rd247, %rd246;
	mov.f32 	%f186, %f185;
	@%p108 bra 	$L__BB5_19;
	setp.lt.s64 	%p109, %rd246, %rd21;
	min.s64 	%rd247, %rd246, %rd21;
	selp.f32 	%f186, %f185, %f13, %p109;
$L__BB5_19:
	cvt.s64.s32 	%rd234, %r13;
	add.s64 	%rd24, %rd192, %rd234;
	ld.global.f32 	%f16, [%rd17+2048];
	setp.lt.f32 	%p110, %f186, %f16;
	mov.u64 	%rd248, %rd24;
	mov.f32 	%f187, %f16;
	@%p110 bra 	$L__BB5_22;
	setp.lt.f32 	%p111, %f16, %f186;
	mov.u64 	%rd248, %rd247;
	mov.f32 	%f187, %f186;
	@%p111 bra 	$L__BB5_22;
	setp.lt.s64 	%p112, %rd247, %rd24;
	min.s64 	%rd248, %rd247, %rd24;
	selp.f32 	%f187, %f186, %f16, %p112;
$L__BB5_22:
	add.s32 	%r161, %r13, 256;
	cvt.s64.s32 	%rd235, %r161;
	add.s64 	%rd27, %rd192, %rd235;
	ld.global.f32 	%f19, [%rd17+3072];
	setp.lt.f32 	%p113, %f187, %f19;
	mov.u64 	%rd249, %rd27;
	mov.f32 	%f188, %f19;
	@%p113 bra 	$L__BB5_25;
	setp.lt.f32 	%p114, %f19, %f187;
	mov.u64 	%rd249, %rd248;
	mov.f32 	%f188, %f187;
	@%p114 bra 	$L__BB5_25;
	setp.lt.s64 	%p115, %rd248, %rd27;
	min.s64 	%rd249, %rd248, %rd27;
	selp.f32 	%f188, %f187, %f19, %p115;
$L__BB5_25:
	add.s32 	%r386, %r13, 1024;
	add.s32 	%r162, %r13, 512;
	setp.lt.s32 	%p116, %r162, %r1;
	@%p116 bra 	$L__BB5_13;
$L__BB5_26:
	setp.lt.s32 	%p117, %r1, 256;
	@%p117 bra 	$L__BB5_71;
	// begin inline asm
	mov.u32 %r276, %laneid;
	// end inline asm
	mov.b32 	%r278, %f188;
	mov.b32 	%r294, 1;
	mov.b32 	%r295, 31;
	mov.b32 	%r296, -1;
	// begin inline asm
	shfl.sync.down.b32 %r277, %r278, %r294, %r295, %r296;
	// end inline asm
	mov.b32 	%f23, %r277;
	// begin inline asm
	shfl.sync.down.b32 %r282, %r283, %r294, %r295, %r296;
	// end inline asm
	mov.b64 	{%r288, %r293}, %rd249;
	// begin inline asm
	shfl.sync.down.b32 %r287, %r288, %r294, %r295, %r296;
	// end inline asm
	// begin inline asm
	shfl.sync.down.b32 %r292, %r293, %r294, %r295, %r296;
	// end inline asm
	mov.b64 	%rd31, {%r287, %r292};
	setp.gt.s32 	%p169, %r276, 30;
	mov.u64 	%rd251, %rd249;
	mov.f32 	%f190, %f188;
	@%p169 bra 	$L__BB5_31;
	setp.lt.f32 	%p170, %f188, %f23;
	mov.u64 	%rd251, %rd31;
	mov.f32 	%f190, %f23;
	@%p170 bra 	$L__BB5_31;
	setp.gt.f32 	%p171, %f188, %f23;
	mov.u64 	%rd251, %rd249;
	mov.f32 	%f190, %f188;
	@%p171 bra 	$L__BB5_31;
	setp.lt.s64 	%p172, %rd249, %rd31;
	min.s64 	%rd251, %rd249, %rd31;
	selp.f32 	%f190, %f188, %f23, %p172;
$L__BB5_31:
	mov.b32 	%r298, %f190;
	mov.b32 	%r314, 2;
	mov.b32 	%r315, 31;
	mov.b32 	%r316, -1;
	// begin inline asm
	shfl.sync.down.b32 %r297, %r298, %r314, %r315, %r316;
	// end inline asm
	mov.b32 	%f26, %r297;
	// begin inline asm
	shfl.sync.down.b32 %r302, %r303, %r314, %r315, %r316;
	// end inline asm
	mov.b64 	{%r308, %r313}, %rd251;
	// begin inline asm
	shfl.sync.down.b32 %r307, %r308, %r314, %r315, %r316;
	// end inline asm
	// begin inline asm
	shfl.sync.down.b32 %r312, %r313, %r314, %r315, %r316;
	// end inline asm
	mov.b64 	%rd34, {%r307, %r312};
	setp.gt.s32 	%p173, %r276, 29;
	mov.u64 	%rd252, %rd251;
	mov.f32 	%f191, %f190;
	@%p173 bra 	$L__BB5_35;
	setp.lt.f32 	%p174, %f190, %f26;
	mov.u64 	%rd252, %rd34;
	mov.f32 	%f191, %f26;
	@%p174 bra 	$L__BB5_35;
	setp.gt.f32 	%p175, %f190, %f26;
	mov.u64 	%rd252, %rd251;
	mov.f32 	%f191, %f190;
	@%p175 bra 	$L__BB5_35;
	setp.lt.s64 	%p176, %rd251, %rd34;
	min.s64 	%rd252, %rd251, %rd34;
	selp.f32 	%f191, %f190, %f26, %p176;
$L__BB5_35:
	mov.b32 	%r318, %f191;
	mov.b32 	%r334, 4;
	mov.b32 	%r335, 31;
	mov.b32 	%r336, -1;
	// begin inline asm
	shfl.sync.down.b32 %r317, %r318, %r334, %r335, %r336;
	// end inline asm
	mov.b32 	%f29, %r317;
	// begin inline asm
	shfl.sync.down.b32 %r322, %r323, %r334, %r335, %r336;
	// end inline asm
	mov.b64 	{%r328, %r333}, %rd252;
	// begin inline asm
	shfl.sync.down.b32 %r327, %r328, %r334, %r335, %r336;
	// end inline asm
	// begin inline asm
	shfl.sync.down.b32 %r332, %r333, %r334, %r335, %r336;
	// end inline asm
	mov.b64 	%rd37, {%r327, %r332};
	setp.gt.s32 	%p177, %r276, 27;
	mov.u64 	%rd253, %rd252;
	mov.f32 	%f192, %f191;
	@%p177 bra 	$L__BB5_39;
	setp.lt.f32 	%p178, %f191, %f29;
	mov.u64 	%rd253, %rd37;
	mov.f32 	%f192, %f29;
	@%p178 bra 	$L__BB5_39;
	setp.gt.f32 	%p179, %f191, %f29;
	mov.u64 	%rd253, %rd252;
	mov.f32 	%f192, %f191;
	@%p179 bra 	$L__BB5_39;
	setp.lt.s64 	%p180, %rd252, %rd37;
	min.s64 	%rd253, %rd252, %rd37;
	selp.f32 	%f192, %f191, %f29, %p180;
$L__BB5_39:
	mov.b32 	%r338, %f192;
	mov.b32 	%r354, 8;
	mov.b32 	%r355, 31;
	mov.b32 	%r356, -1;
	// begin inline asm
	shfl.sync.down.b32 %r337, %r338, %r354, %r355, %r356;
	// end inline asm
	mov.b32 	%f32, %r337;
	// begin inline asm
	shfl.sync.down.b32 %r342, %r343, %r354, %r355, %r356;
	// end inline asm
	mov.b64 	{%r348, %r353}, %rd253;
	// begin inline asm
	shfl.sync.down.b32 %r347, %r348, %r354, %r355, %r356;
	// end inline asm
	// begin inline asm
	shfl.sync.down.b32 %r352, %r353, %r354, %r355, %r356;
	// end inline asm
	mov.b64 	%rd40, {%r347, %r352};
	setp.gt.s32 	%p181, %r276, 23;
	mov.u64 	%rd254, %rd253;
	mov.f32 	%f193, %f192;
	@%p181 bra 	$L__BB5_43;
	setp.lt.f32 	%p182, %f192, %f32;
	mov.u64 	%rd254, %rd40;
	mov.f32 	%f193, %f32;
	@%p182 bra 	$L__BB5_43;
	setp.gt.f32 	%p183, %f192, %f32;
	mov.u64 	%rd254, %rd253;
	mov.f32 	%f193, %f192;
	@%p183 bra 	$L__BB5_43;
	setp.lt.s64 	%p184, %rd253, %rd40;
	min.s64 	%rd254, %rd253, %rd40;
	selp.f32 	%f193, %f192, %f32, %p184;
$L__BB5_43:
	mov.b32 	%r358, %f193;
	mov.b32 	%r374, 16;
	mov.b32 	%r375, 31;
	mov.b32 	%r376, -1;
	// begin inline asm
	shfl.sync.down.b32 %r357, %r358, %r374, %r375, %r376;
	// end inline asm
	mov.b32 	%f35, %r357;
	// begin inline asm
	shfl.sync.down.b32 %r362, %r363, %r374, %r375, %r376;
	// end inline asm
	mov.b64 	{%r368, %r373}, %rd254;
	// begin inline asm
	shfl.sync.down.b32 %r367, %r368, %r374, %r375, %r376;
	// end inline asm
	// begin inline asm
	shfl.sync.down.b32 %r372, %r373, %r374, %r375, %r376;
	// end inline asm
	mov.b64 	%rd43, {%r367, %r372};
	setp.gt.s32 	%p185, %r276, 15;
	mov.u64 	%rd306, %rd254;
	mov.f32 	%f241, %f193;
	@%p185 bra 	$L__BB5_47;
	setp.lt.f32 	%p186, %f193, %f35;
	mov.u64 	%rd306, %rd43;
	mov.f32 	%f241, %f35;
	@%p186 bra 	$L__BB5_47;
	setp.gt.f32 	%p187, %f193, %f35;
	mov.u64 	%rd306, %rd254;
	mov.f32 	%f241, %f193;
	@%p187 bra 	$L__BB5_47;
	setp.lt.s64 	%p188, %rd254, %rd43;
	min.s64 	%rd306, %rd254, %rd43;
	selp.f32 	%f241, %f193, %f35, %p188;
$L__BB5_47:
	setp.ne.s32 	%p189, %r276, 0;
	@%p189 bra 	$L__BB5_49;
	shr.u32 	%r377, %r2, 1;
	and.b32  	%r378, %r377, 496;
	mov.u32 	%r379, _ZN6thrust24THRUST_300001_SM_1000_NS8cuda_cub4core6detail5shmemE;
	add.s32 	%r380, %r379, %r378;
	st.shared.f32 	[%r380+8], %f241;
	st.shared.u64 	[%r380+16], %rd306;
$L__BB5_49:
	bar.sync 	0;
	setp.ne.s32 	%p190, %r2, 0;
	@%p190 bra 	$L__BB5_204;
	ld.shared.f32 	%f38, [_ZN6thrust24THRUST_300001_SM_1000_NS8cuda_cub4core6detail5shmemE+24];
	ld.shared.u64 	%rd46, [_ZN6thrust24THRUST_300001_SM_1000_NS8cuda_cub4core6detail5shmemE+32];
	setp.lt.f32 	%p191, %f241, %f38;
	mov.u64 	%rd256, %rd46;
	mov.f32 	%f195, %f38;
	@%p191 bra 	$L__BB5_53;
	setp.lt.f32 	%p192, %f38, %f241;
	mov.u64 	%rd256, %rd306;
	mov.f32 	%f195, %f241;
	@%p192 bra 	$L__BB5_53;
	setp.lt.s64 	%p193, %rd306, %rd46;
	min.s64 	%rd256, %rd306, %rd46;
	selp.f32 	%f195, %f241, %f38, %p193;
$L__BB5_53:
	ld.shared.f32 	%f41, [_ZN6thrust24THRUST_300001_SM_1000_NS8cuda_cub4core6detail5shmemE+40];
	ld.shared.u64 	%rd49, [_ZN6thrust24THRUST_300001_SM_1000_NS8cuda_cub4core6detail5shmemE+48];
	setp.lt.f32 	%p194, %f195, %f41;
	mov.u64 	%rd257, %rd49;
	mov.f32 	%f196, %f41;
	@%p194 bra 	$L__BB5_56;
	setp.lt.f32 	%p195, %f41, %f195;
	mov.u64 	%rd257, %rd256;
	mov.f32 	%f196, %f195;
	@%p195 bra 	$L__BB5_56;
	setp.lt.s64 	%p196, %rd256, %rd49;
	min.s64 	%rd257, %rd256, %rd49;
	selp.f32 	%f196, %f195, %f41, %p196;
$L__BB5_56:
	ld.shared.f32 	%f44, [_ZN6thrust24THRUST_300001_SM_1000_NS8cuda_cub4core6detail5shmemE+56];
	ld.shared.u64 	%rd52, [_ZN6thrust24THRUST_300001_SM_1000_NS8cuda_cub4core6detail5shmemE+64];
	setp.lt.f32 	%p197, %f196, %f44;
	mov.u64 	%rd258, %rd52;
	mov.f32 	%f197, %f44;
	@%p197 bra 	$L__BB5_59;
	setp.lt.f32 	%p198, %f44, %f196;
	mov.u64 	%rd258, %rd257;
	mov.f32 	%f197, %f196;
	@%p198 bra 	$L__BB5_59;
	setp.lt.s64 	%p199, %rd257, %rd52;
	min.s64 	%rd258, %rd257, %rd52;
	selp.f32 	%f197, %f196, %f44, %p199;
$L__BB5_59:
	ld.shared.f32 	%f47, [_ZN6thrust24THRUST_300001_SM_1000_NS8cuda_cub4core6detail5shmemE+72];
	ld.shared.u64 	%rd55, [_ZN6thrust24THRUST_300001_SM_1000_NS8cuda_cub4core6detail5shmemE+80];
	setp.lt.f32 	%p200, %f197, %f47;
	mov.u64 	%rd259, %rd55;
	mov.f32 	%f198, %f47;
	@%p200 bra 	$L__BB5_62;
	setp.lt.f32 	%p201, %f47, %f197;
	mov.u64 	%rd259, %rd258;
	mov.f32 	%f198, %f197;
	@%p201 bra 	$L__BB5_62;
	setp.lt.s64 	%p202, %rd258, %rd55;
	min.s64 	%rd259, %rd258, %rd55;
	selp.f32 	%f198, %f197, %f47, %p202;
$L__BB5_62:
	ld.shared.f32 	%f50, [_ZN6thrust24THRUST_300001_SM_1000_NS8cuda_cub4core6detail5shmemE+88];
	ld.shared.u64 	%rd58, [_ZN6thrust24THRUST_300001_SM_1000_NS8cuda_cub4core6detail5shmemE+96];
	setp.lt.f32 	%p203, %f198, %f50;
	mov.u64 	%rd260, %rd58;
	mov.f32 	%f199, %f50;
	@%p203 bra 	$L__BB5_65;
	setp.lt.f32 	%p204, %f50, %f198;
	mov.u64 	%rd260, %rd259;
	mov.f32 	%f199, %f198;
	@%p204 bra 	$L__BB5_65;
	setp.lt.s64 	%p205, %rd259, %rd58;
	min.s64 	%rd260, %rd259, %rd58;
	selp.f32 	%f199, %f198, %f50, %p205;
$L__BB5_65:
	ld.shared.f32 	%f53, [_ZN6thrust24THRUST_300001_SM_1000_NS8cuda_cub4core6detail5shmemE+104];
	ld.shared.u64 	%rd61, [_ZN6thrust24THRUST_300001_SM_1000_NS8cuda_cub4core6detail5shmemE+112];
	setp.lt.f32 	%p206, %f199, %f53;
	mov.u64 	%rd261, %rd61;
	mov.f32 	%f200, %f53;
	@%p206 bra 	$L__BB5_68;
	setp.lt.f32 	%p207, %f53, %f199;
	mov.u64 	%rd261, %rd260;
	mov.f32 	%f200, %f199;
	@%p207 bra 	$L__BB5_68;
	setp.lt.s64 	%p208, %rd260, %rd61;
	min.s64 	%rd261, %rd260, %rd61;
	selp.f32 	%f200, %f199, %f53, %p208;
$L__BB5_68:
	ld.shared.f32 	%f56, [_ZN6thrust24THRUST_300001_SM_1000_NS8cuda_cub4core6detail5shmemE+120];
	ld.shared.u64 	%rd64, [_ZN6thrust24THRUST_300001_SM_1000_NS8cuda_cub4core6detail5shmemE+128];
	setp.lt.f32 	%p209, %f200, %f56;
	mov.f32 	%f241, %f56;
	mov.u64 	%rd306, %rd64;
	@%p209 bra 	$L__BB5_204;
	setp.lt.f32 	%p210, %f56, %f200;
	mov.f32 	%f241, %f200;
	mov.u64 	%rd306, %rd261;
	@%p210 bra 	$L__BB5_204;
	setp.lt.s64 	%p211, %rd261, %rd64;
	min.s64 	%rd306, %rd261, %rd64;
	selp.f32 	%f241, %f200, %f56, %p211;
	bra.uni 	$L__BB5_204;
$L__BB5_71:
	// begin inline asm
	mov.u32 %r163, %laneid;
	// end inline asm
	and.b32  	%r184, %r2, 992;
	add.s32 	%r185, %r184, 32;
	setp.gt.s32 	%p118, %r185, %r1;
	not.b32 	%r186, %r184;
	add.s32 	%r187, %r1, %r186;
	selp.b32 	%r182, %r187, 31, %p118;
	mov.b32 	%r165, %f188;
	mov.b32 	%r181, 1;
	mov.b32 	%r183, -1;
	// begin inline asm
	shfl.sync.down.b32 %r164, %r165, %r181, %r182, %r183;
	// end inline asm
	mov.b32 	%f58, %r164;
	// begin inline asm
	shfl.sync.down.b32 %r169, %r170, %r181, %r182, %r183;
	// end inline asm
	mov.b64 	{%r175, %r180}, %rd249;
	// begin inline asm
	shfl.sync.down.b32 %r174, %r175, %r181, %r182, %r183;
	// end inline asm
	// begin inline asm
	shfl.sync.down.b32 %r179, %r180, %r181, %r182, %r183;
	// end inline asm
	mov.b64 	%rd66, {%r174, %r179};
	setp.ge.s32 	%p119, %r163, %r182;
	mov.f32 	%f201, %f188;
	mov.u64 	%rd262, %rd249;
	@%p119 bra 	$L__BB5_75;
	setp.lt.f32 	%p120, %f188, %f58;
	mov.f32 	%f201, %f58;
	mov.u64 	%rd262, %rd66;
	@%p120 bra 	$L__BB5_75;
	setp.gt.f32 	%p121, %f188, %f58;
	mov.f32 	%f201, %f188;
	mov.u64 	%rd262, %rd249;
	@%p121 bra 	$L__BB5_75;
	setp.lt.s64 	%p122, %rd249, %rd66;
	selp.f32 	%f201, %f188, %f58, %p122;
	min.s64 	%rd262, %rd249, %rd66;
$L__BB5_75:
	mov.b32 	%r189, %f201;
	mov.b32 	%r205, 2;
	mov.b32 	%r207, -1;
	// begin inline asm
	shfl.sync.down.b32 %r188, %r189, %r205, %r182, %r207;
	// end inline asm
	mov.b32 	%f61, %r188;
	// begin inline asm
	shfl.sync.down.b32 %r193, %r194, %r205, %r182, %r207;
	// end inline asm
	mov.b64 	{%r199, %r204}, %rd262;
	// begin inline asm
	shfl.sync.down.b32 %r198, %r199, %r205, %r182, %r207;
	// end inline asm
	// begin inline asm
	shfl.sync.down.b32 %r203, %r204, %r205, %r182, %r207;
	// end inline asm
	mov.b64 	%rd69, {%r198, %r203};
	add.s32 	%r208, %r163, 2;
	setp.gt.s32 	%p123, %r208, %r182;
	mov.f32 	%f202, %f201;
	mov.u64 	%rd263, %rd262;
	@%p123 bra 	$L__BB5_79;
	setp.lt.f32 	%p124, %f201, %f61;
	mov.f32 	%f202, %f61;
	mov.u64 	%rd263, %rd69;
	@%p124 bra 	$L__BB5_79;
	setp.gt.f32 	%p125, %f201, %f61;
	mov.f32 	%f202, %f201;
	mov.u64 	%rd263, %rd262;
	@%p125 bra 	$L__BB5_79;
	setp.lt.s64 	%p126, %rd262, %rd69;
	selp.f32 	%f202, %f201, %f61, %p126;
	min.s64 	%rd263, %rd262, %rd69;
$L__BB5_79:
	mov.b32 	%r210, %f202;
	mov.b32 	%r226, 4;
	mov.b32 	%r228, -1;
	// begin inline asm
	shfl.sync.down.b32 %r209, %r210, %r226, %r182, %r228;
	// end inline asm
	mov.b32 	%f64, %r209;
	// begin inline asm
	shfl.sync.down.b32 %r214, %r215, %r226, %r182, %r228;
	// end inline asm
	mov.b64 	{%r220, %r225}, %rd263;
	// begin inline asm
	shfl.sync.down.b32 %r219, %r220, %r226, %r182, %r228;
	// end inline asm
	// begin inline asm
	shfl.sync.down.b32 %r224, %r225, %r226, %r182, %r228;
	// end inline asm
	mov.b64 	%rd72, {%r219, %r224};
	add.s32 	%r229, %r163, 4;
	setp.gt.s32 	%p127, %r229, %r182;
	mov.f32 	%f203, %f202;
	mov.u64 	%rd264, %rd263;
	@%p127 bra 	$L__BB5_83;
	setp.lt.f32 	%p128, %f202, %f64;
	mov.f32 	%f203, %f64;
	mov.u64 	%rd264, %rd72;
	@%p128 bra 	$L__BB5_83;
	setp.gt.f32 	%p129, %f202, %f64;
	mov.f32 	%f203, %f202;
	mov.u64 	%rd264, %rd263;
	@%p129 bra 	$L__BB5_83;
	setp.lt.s64 	%p130, %rd263, %rd72;
	selp.f32 	%f203, %f202, %f64, %p130;
	min.s64 	%rd264, %rd263, %rd72;
$L__BB5_83:
	mov.b32 	%r231, %f203;
	mov.b32 	%r247, 8;
	mov.b32 	%r249, -1;
	// begin inline asm
	shfl.sync.down.b32 %r230, %r231, %r247, %r182, %r249;
	// end inline asm
	mov.b32 	%f67, %r230;
	// begin inline asm
	shfl.sync.down.b32 %r235, %r236, %r247, %r182, %r249;
	// end inline asm
	mov.b64 	{%r241, %r246}, %rd264;
	// begin inline asm
	shfl.sync.down.b32 %r240, %r241, %r247, %r182, %r249;
	// end inline asm
	// begin inline asm
	shfl.sync.down.b32 %r245, %r246, %r247, %r182, %r249;
	// end inline asm
	mov.b64 	%rd75, {%r240, %r245};
	add.s32 	%r250, %r163, 8;
	setp.gt.s32 	%p131, %r250, %r182;
	mov.f32 	%f204, %f203;
	mov.u64 	%rd265, %rd264;
	@%p131 bra 	$L__BB5_87;
	setp.lt.f32 	%p132, %f203, %f67;
	mov.f32 	%f204, %f67;
	mov.u64 	%rd265, %rd75;
	@%p132 bra 	$L__BB5_87;
	setp.gt.f32 	%p133, %f203, %f67;
	mov.f32 	%f204, %f203;
	mov.u64 	%rd265, %rd264;
	@%p133 bra 	$L__BB5_87;
	setp.lt.s64 	%p134, %rd264, %rd75;
	selp.f32 	%f204, %f203, %f67, %p134;
	min.s64 	%rd265, %rd264, %rd75;
$L__BB5_87:
	mov.b32 	%r252, %f204;
	mov.b32 	%r268, 16;
	mov.b32 	%r270, -1;
	// begin inline asm
	shfl.sync.down.b32 %r251, %r252, %r268, %r182, %r270;
	// end inline asm
	mov.b32 	%f70, %r251;
	// begin inline asm
	shfl.sync.down.b32 %r256, %r257, %r268, %r182, %r270;
	// end inline asm
	mov.b64 	{%r262, %r267}, %rd265;
	// begin inline asm
	shfl.sync.down.b32 %r261, %r262, %r268, %r182, %r270;
	// end inline asm
	// begin inline asm
	shfl.sync.down.b32 %r266, %r267, %r268, %r182, %r270;
	// end inline asm
	mov.b64 	%rd78, {%r261, %r266};
	add.s32 	%r271, %r163, 16;
	setp.gt.s32 	%p135, %r271, %r182;
	mov.f32 	%f241, %f204;
	mov.u64 	%rd306, %rd265;
	@%p135 bra 	$L__BB5_91;
	setp.lt.f32 	%p136, %f204, %f70;
	mov.f32 	%f241, %f70;
	mov.u64 	%rd306, %rd78;
	@%p136 bra 	$L__BB5_91;
	setp.gt.f32 	%p137, %f204, %f70;
	mov.f32 	%f241, %f204;
	mov.u64 	%rd306, %rd265;
	@%p137 bra 	$L__BB5_91;
	setp.lt.s64 	%p138, %rd265, %rd78;
	selp.f32 	%f241, %f204, %f70, %p138;
	min.s64 	%rd306, %rd265, %rd78;
$L__BB5_91:
	setp.ne.s32 	%p139, %r163, 0;
	@%p139 bra 	$L__BB5_93;
	shr.u32 	%r272, %r2, 1;
	and.b32  	%r273, %r272, 496;
	mov.u32 	%r274, _ZN6thrust24THRUST_300001_SM_1000_NS8cuda_cub4core6detail5shmemE;
	add.s32 	%r275, %r274, %r273;
	st.shared.f32 	[%r275+8], %f241;
	st.shared.u64 	[%r275+16], %rd306;
$L__BB5_93:
	bar.sync 	0;
	setp.ne.s32 	%p140, %r2, 0;
	@%p140 bra 	$L__BB5_204;
	setp.lt.s32 	%p141, %r1, 33;
	mov.f32 	%f206, %f241;
	mov.u64 	%rd267, %rd306;
	@%p141 bra 	$L__BB5_98;
	ld.shared.f32 	%f73, [_ZN6thrust24THRUST_300001_SM_1000_NS8cuda_cub4core6detail5shmemE+24];
	ld.shared.u64 	%rd81, [_ZN6thrust24THRUST_300001_SM_1000_NS8cuda_cub4core6detail5shmemE+32];
	setp.lt.f32 	%p142, %f241, %f73;
	mov.f32 	%f206, %f73;
	mov.u64 	%rd267, %rd81;
	@%p142 bra 	$L__BB5_98;
	setp.lt.f32 	%p143, %f73, %f241;
	mov.f32 	%f206, %f241;
	mov.u64 	%rd267, %rd306;
	@%p143 bra 	$L__BB5_98;
	setp.lt.s64 	%p144, %rd306, %rd81;
	selp.f32 	%f206, %f241, %f73, %p144;
	min.s64 	%rd267, %rd306, %rd81;
$L__BB5_98:
	setp.lt.s32 	%p145, %r1, 65;
	mov.f32 	%f207, %f206;
	mov.u64 	%rd268, %rd267;
	@%p145 bra 	$L__BB5_102;
	ld.shared.f32 	%f76, [_ZN6thrust24THRUST_300001_SM_1000_NS8cuda_cub4core6detail5shmemE+40];
	ld.shared.u64 	%rd84, [_ZN6thrust24THRUST_300001_SM_1000_NS8cuda_cub4core6detail5shmemE+48];
	setp.lt.f32 	%p146, %f206, %f76;
	mov.f32 	%f207, %f76;
	mov.u64 	%rd268, %rd84;
	@%p146 bra 	$L__BB5_102;
	setp.lt.f32 	%p147, %f76, %f206;
	mov.f32 	%f207, %f206;
	mov.u64 	%rd268, %rd267;
	@%p147 bra 	$L__BB5_102;
	setp.lt.s64 	%p148, %rd267, %rd84;
	selp.f32 	%f207, %f206, %f76, %p148;
	min.s64 	%rd268, %rd267, %rd84;
$L__BB5_102:
	setp.lt.s32 	%p149, %r1, 97;
	mov.f32 	%f208, %f207;
	mov.u64 	%rd269, %rd268;
	@%p149 bra 	$L__BB5_106;
	ld.shared.f32 	%f79, [_ZN6thrust24THRUST_300001_SM_1000_NS8cuda_cub4core6detail5shmemE+56];
	ld.shared.u64 	%rd87, [_ZN6thrust24THRUST_300001_SM_1000_NS8cuda_cub4core6detail5shmemE+64];
	setp.lt.f32 	%p150, %f207, %f79;
	mov.f32 	%f208, %f79;
	mov.u64 	%rd269, %rd87;
	@%p150 bra 	$L__BB5_106;
	setp.lt.f32 	%p151, %f79, %f207;
	mov.f32 	%f208, %f207;
	mov.u64 	%rd269, %rd268;
	@%p151 bra 	$L__BB5_106;
	setp.lt.s64 	%p152, %rd268, %rd87;
	selp.f32 	%f208, %f207, %f79, %p152;
	min.s64 	%rd269, %rd268, %rd87;
$L__BB5_106:
	setp.lt.s32 	%p153, %r1, 129;
	mov.f32 	%f209, %f208;
	mov.u64 	%rd270, %rd269;
	@%p153 bra 	$L__BB5_110;
	ld.shared.f32 	%f82, [_ZN6thrust24THRUST_300001_SM_1000_NS8cuda_cub4core6detail5shmemE+72];
	ld.shared.u64 	%rd90, [_ZN6thrust24THRUST_300001_SM_1000_NS8cuda_cub4core6detail5shmemE+80];
	setp.lt.f32 	%p154, %f208, %f82;
	mov.f32 	%f209, %f82;
	mov.u64 	%rd270, %rd90;
	@%p154 bra 	$L__BB5_110;
	setp.lt.f32 	%p155, %f82, %f208;
	mov.f32 	%f209, %f208;
	mov.u64 	%rd270, %rd269;
	@%p155 bra 	$L__BB5_110;
	setp.lt.s64 	%p156, %rd269, %rd90;
	selp.f32 	%f209, %f208, %f82, %p156;
	min.s64 	%rd270, %rd269, %rd90;
$L__BB5_110:
	setp.lt.s32 	%p157, %r1, 161;
	mov.f32 	%f210, %f209;
	mov.u64 	%rd271, %rd270;
	@%p157 bra 	$L__BB5_114;
	ld.shared.f32 	%f85, [_ZN6thrust24THRUST_300001_SM_1000_NS8cuda_cub4core6detail5shmemE+88];
	ld.shared.u64 	%rd93, [_ZN6thrust24THRUST_300001_SM_1000_NS8cuda_cub4core6detail5shmemE+96];
	setp.lt.f32 	%p158, %f209, %f85;
	mov.f32 	%f210, %f85;
	mov.u64 	%rd271, %rd93;
	@%p158 bra 	$L__BB5_114;
	setp.lt.f32 	%p159, %f85, %f209;
	mov.f32 	%f210, %f209;
	mov.u64 	%rd271, %rd270;
	@%p159 bra 	$L__BB5_114;
	setp.lt.s64 	%p160, %rd270, %rd93;
	selp.f32 	%f210, %f209, %f85, %p160;
	min.s64 	%rd271, %rd270, %rd93;
$L__BB5_114:
	setp.lt.s32 	%p161, %r1, 193;
	mov.f32 	%f211, %f210;
	mov.u64 	%rd272, %rd271;
	@%p161 bra 	$L__BB5_118;
	ld.shared.f32 	%f88, [_ZN6thrust24THRUST_300001_SM_1000_NS8cuda_cub4core6detail5shmemE+104];
	ld.shared.u64 	%rd96, [_ZN6thrust24THRUST_300001_SM_1000_NS8cuda_cub4core6detail5shmemE+112];
	setp.lt.f32 	%p162, %f210, %f88;
	mov.f32 	%f211, %f88;
	mov.u64 	%rd272, %rd96;
	@%p162 bra 	$L__BB5_118;
	setp.lt.f32 	%p163, %f88, %f210;
	mov.f32 	%f211, %f210;
	mov.u64 	%rd272, %rd271;
	@%p163 bra 	$L__BB5_118;
	setp.lt.s64 	%p164, %rd271, %rd96;
	selp.f32 	%f211, %f210, %f88, %p164;
	min.s64 	%rd272, %rd271, %rd96;
$L__BB5_118:
	setp.lt.s32 	%p165, %r1, 225;
	mov.f32 	%f241, %f211;
	mov.u64 	%rd306, %rd272;
	@%p165 bra 	$L__BB5_204;
	ld.shared.f32 	%f91, [_ZN6thrust24THRUST_300001_SM_1000_NS8cuda_cub4core6detail5shmemE+120];
	ld.shared.u64 	%rd99, [_ZN6thrust24THRUST_300001_SM_1000_NS8cuda_cub4core6detail5shmemE+128];
	setp.lt.f32 	%p166, %f211, %f91;
	mov.f32 	%f241, %f91;
	mov.u64 	%rd306, %rd99;
	@%p166 bra 	$L__BB5_204;
	setp.lt.f32 	%p167, %f91, %f211;
	mov.f32 	%f241, %f211;
	mov.u64 	%rd306, %rd272;
	@%p167 bra 	$L__BB5_204;
	setp.lt.s64 	%p168, %rd272, %rd99;
	selp.f32 	%f241, %f211, %f91, %p168;
	min.s64 	%rd306, %rd272, %rd99;
	bra.uni 	$L__BB5_204;
$L__BB5_122:
	mov.u32 	%r18, %tid.x;
	cvt.u64.u32 	%rd101, %r18;
	mul.wide.u32 	%rd195, %r18, 4;
	add.s64 	%rd102, %rd1, %rd195;
	ld.global.f32 	%f170, [%rd102];
	add.s32 	%r31, %r18, 256;
	cvt.u64.u32 	%rd196, %r31;
	ld.global.f32 	%f171, [%rd102+1024];
	add.s32 	%r32, %r18, 512;
	cvt.u64.u32 	%rd197, %r32;
	ld.global.f32 	%f172, [%rd102+2048];
	add.s32 	%r33, %r18, 768;
	cvt.u64.u32 	%rd198, %r33;
	ld.global.f32 	%f173, [%rd102+3072];
	or.b32  	%r34, %r18, 1024;
	cvt.u64.u32 	%rd103, %r34;
	add.s64 	%rd293, %rd192, %rd103;
	ld.global.f32 	%f228, [%rd102+4096];
	setp.geu.f32 	%p3, %f170, %f171;
	selp.f32 	%f174, %f170, %f171, %p3;
	selp.b64 	%rd199, %rd101, %rd196, %p3;
	setp.geu.f32 	%p4, %f174, %f172;
	selp.f32 	%f175, %f174, %f172, %p4;
	selp.b64 	%rd200, %rd199, %rd197, %p4;
	setp.geu.f32 	%p5, %f175, %f173;
	selp.f32 	%f94, %f175, %f173, %p5;
	selp.b64 	%rd105, %rd200, %rd198, %p5;
	setp.lt.f32 	%p6, %f94, %f228;
	@%p6 bra 	$L__BB5_124;
	setp.lt.f32 	%p7, %f228, %f94;
	setp.lt.u64 	%p8, %rd105, %rd103;
	or.pred  	%p9, %p7, %p8;
	selp.f32 	%f228, %f94, %f228, %p9;
	add.s64 	%rd201, %rd192, %rd105;
	selp.b64 	%rd293, %rd201, %rd293, %p9;
$L__BB5_124:
	setp.lt.u64 	%p10, %rd194, 2560;
	mov.b64 	%rd282, 1280;
	@%p10 bra 	$L__BB5_137;
	mov.b64 	%rd274, 1280;
	mov.f32 	%f213, %f228;
$L__BB5_126:
	add.s64 	%rd204, %rd274, %rd101;
	shl.b64 	%rd205, %rd274, 2;
	add.s64 	%rd206, %rd102, %rd205;
	add.s64 	%rd110, %rd204, %rd192;
	ld.global.f32 	%f214, [%rd206];
	ld.global.f32 	%f215, [%rd206+1024];
	add.s64 	%rd278, %rd110, 512;
	ld.global.f32 	%f216, [%rd206+2048];
	add.s64 	%rd279, %rd110, 768;
	ld.global.f32 	%f217, [%rd206+3072];
	ld.global.f32 	%f228, [%rd206+4096];
	setp.lt.f32 	%p11, %f213, %f214;
	mov.u64 	%rd276, %rd110;
	@%p11 bra 	$L__BB5_128;
	setp.lt.f32 	%p12, %f214, %f213;
	setp.lt.s64 	%p13, %rd293, %rd110;
	or.pred  	%p14, %p12, %p13;
	selp.f32 	%f214, %f213, %f214, %p14;
	selp.b64 	%rd276, %rd293, %rd110, %p14;
$L__BB5_128:
	add.s64 	%rd277, %rd110, 256;
	setp.lt.f32 	%p15, %f214, %f215;
	@%p15 bra 	$L__BB5_130;
	setp.lt.f32 	%p16, %f215, %f214;
	setp.lt.s64 	%p17, %rd276, %rd277;
	or.pred  	%p18, %p16, %p17;
	selp.f32 	%f215, %f214, %f215, %p18;
	selp.b64 	%rd277, %rd276, %rd277, %p18;
$L__BB5_130:
	setp.lt.f32 	%p19, %f215, %f216;
	@%p19 bra 	$L__BB5_132;
	setp.lt.f32 	%p20, %f216, %f215;
	setp.lt.s64 	%p21, %rd277, %rd278;
	or.pred  	%p22, %p20, %p21;
	selp.f32 	%f216, %f215, %f216, %p22;
	selp.b64 	%rd278, %rd277, %rd278, %p22;
$L__BB5_132:
	setp.lt.f32 	%p23, %f216, %f217;
	@%p23 bra 	$L__BB5_134;
	setp.lt.f32 	%p24, %f217, %f216;
	setp.lt.s64 	%p25, %rd278, %rd279;
	or.pred  	%p26, %p24, %p25;
	selp.f32 	%f217, %f216, %f217, %p26;
	selp.b64 	%rd279, %rd278, %rd279, %p26;
$L__BB5_134:
	add.s64 	%rd210, %rd204, %rd192;
	add.s64 	%rd293, %rd210, 1024;
	setp.lt.f32 	%p27, %f217, %f228;
	@%p27 bra 	$L__BB5_136;
	setp.lt.f32 	%p28, %f228, %f217;
	setp.lt.s64 	%p29, %rd279, %rd293;
	or.pred  	%p30, %p28, %p29;
	selp.f32 	%f228, %f217, %f228, %p30;
	selp.b64 	%rd293, %rd279, %rd293, %p30;
$L__BB5_136:
	add.s64 	%rd282, %rd274, 1280;
	add.s64 	%rd211, %rd274, 2560;
	setp.le.s64 	%p31, %rd211, %rd194;
	mov.u64 	%rd274, %rd282;
	mov.f32 	%f213, %f228;
	@%p31 bra 	$L__BB5_126;
$L__BB5_137:
	setp.le.s64 	%p32, %rd194, %rd282;
	@%p32 bra 	$L__BB5_160;
	cvt.u32.u64 	%r35, %rd282;
	cvt.u32.u64 	%r36, %rd194;
	sub.s32 	%r19, %r36, %r35;
	setp.ge.s32 	%p33, %r18, %r19;
	@%p33 bra 	$L__BB5_160;
	cvta.to.global.u64 	%rd128, %rd191;
	not.b32 	%r38, %r18;
	add.s32 	%r39, %r38, %r36;
	sub.s32 	%r20, %r39, %r35;
	and.b32  	%r41, %r20, 768;
	setp.eq.s32 	%p34, %r41, 768;
	mov.u32 	%r389, %r18;
	@%p34 bra 	$L__BB5_145;
	add.s64 	%rd213, %rd282, %rd101;
	add.s64 	%rd284, %rd213, %rd192;
	shl.b64 	%rd214, %rd213, 2;
	add.s64 	%rd283, %rd128, %rd214;
	shr.u32 	%r42, %r20, 8;
	add.s32 	%r43, %r42, 1;
	and.b32  	%r44, %r43, 3;
	neg.s32 	%r387, %r44;
	mov.u32 	%r389, %r18;
$L__BB5_141:
	.pragma "nounroll";
	mov.u64 	%rd133, %rd293;
	mov.f32 	%f114, %f228;
	ld.global.f32 	%f115, [%rd283];
	setp.lt.f32 	%p35, %f114, %f115;
	mov.f32 	%f228, %f115;
	mov.u64 	%rd293, %rd284;
	@%p35 bra 	$L__BB5_144;
	setp.lt.f32 	%p36, %f115, %f114;
	mov.f32 	%f228, %f114;
	mov.u64 	%rd293, %rd133;
	@%p36 bra 	$L__BB5_144;
	setp.lt.s64 	%p37, %rd133, %rd284;
	selp.f32 	%f228, %f114, %f115, %p37;
	min.s64 	%rd293, %rd133, %rd284;
$L__BB5_144:
	add.s32 	%r389, %r389, 256;
	add.s64 	%rd284, %rd284, 256;
	add.s64 	%rd283, %rd283, 1024;
	add.s32 	%r387, %r387, 1;
	setp.ne.s32 	%p38, %r387, 0;
	@%p38 bra 	$L__BB5_141;
$L__BB5_145:
	setp.lt.u32 	%p39, %r20, 768;
	@%p39 bra 	$L__BB5_160;
	add.s32 	%r390, %r389, 512;
$L__BB5_147:
	mov.u32 	%r28, %r390;
	add.s32 	%r45, %r28, -512;
	cvt.u64.u32 	%rd215, %r45;
	add.s64 	%rd216, %rd282, %rd215;
	shl.b64 	%rd217, %rd216, 2;
	add.s64 	%rd141, %rd128, %rd217;
	add.s64 	%rd142, %rd216, %rd192;
	ld.global.f32 	%f121, [%rd141];
	setp.lt.f32 	%p40, %f228, %f121;
	mov.f32 	%f225, %f121;
	mov.u64 	%rd290, %rd142;
	@%p40 bra 	$L__BB5_150;
	setp.lt.f32 	%p41, %f121, %f228;
	mov.f32 	%f225, %f228;
	mov.u64 	%rd290, %rd293;
	@%p41 bra 	$L__BB5_150;
	setp.lt.s64 	%p42, %rd293, %rd142;
	selp.f32 	%f225, %f228, %f121, %p42;
	min.s64 	%rd290, %rd293, %rd142;
$L__BB5_150:
	add.s32 	%r46, %r28, -256;
	cvt.u64.u32 	%rd218, %r46;
	add.s64 	%rd219, %rd282, %rd218;
	add.s64 	%rd145, %rd219, %rd192;
	ld.global.f32 	%f124, [%rd141+1024];
	setp.lt.f32 	%p43, %f225, %f124;
	mov.f32 	%f226, %f124;
	mov.u64 	%rd291, %rd145;
	@%p43 bra 	$L__BB5_153;
	setp.lt.f32 	%p44, %f124, %f225;
	mov.f32 	%f226, %f225;
	mov.u64 	%rd291, %rd290;
	@%p44 bra 	$L__BB5_153;
	setp.lt.s64 	%p45, %rd290, %rd145;
	selp.f32 	%f226, %f225, %f124, %p45;
	min.s64 	%rd291, %rd290, %rd145;
$L__BB5_153:
	cvt.u64.u32 	%rd220, %r28;
	add.s64 	%rd221, %rd282, %rd220;
	add.s64 	%rd148, %rd221, %rd192;
	ld.global.f32 	%f127, [%rd141+2048];
	setp.lt.f32 	%p46, %f226, %f127;
	mov.f32 	%f227, %f127;
	mov.u64 	%rd292, %rd148;
	@%p46 bra 	$L__BB5_156;
	setp.lt.f32 	%p47, %f127, %f226;
	mov.f32 	%f227, %f226;
	mov.u64 	%rd292, %rd291;
	@%p47 bra 	$L__BB5_156;
	setp.lt.s64 	%p48, %rd291, %rd148;
	selp.f32 	%f227, %f226, %f127, %p48;
	min.s64 	%rd292, %rd291, %rd148;
$L__BB5_156:
	add.s32 	%r47, %r28, 256;
	cvt.u64.u32 	%rd222, %r47;
	add.s64 	%rd223, %rd282, %rd222;
	add.s64 	%rd151, %rd223, %rd192;
	ld.global.f32 	%f130, [%rd141+3072];
	setp.lt.f32 	%p49, %f227, %f130;
	mov.f32 	%f228, %f130;
	mov.u64 	%rd293, %rd151;
	@%p49 bra 	$L__BB5_159;
	setp.lt.f32 	%p50, %f130, %f227;
	mov.f32 	%f228, %f227;
	mov.u64 	%rd293, %rd292;
	@%p50 bra 	$L__BB5_159;
	setp.lt.s64 	%p51, %rd292, %rd151;
	selp.f32 	%f228, %f227, %f130, %p51;
	min.s64 	%rd293, %rd292, %rd151;
$L__BB5_159:
	add.s32 	%r390, %r28, 1024;
	add.s32 	%r48, %r28, 512;
	setp.lt.s32 	%p52, %r48, %r19;
	@%p52 bra 	$L__BB5_147;
$L__BB5_160:
	// begin inline asm
	mov.u32 %r49, %laneid;
	// end inline asm
	mov.b32 	%r51, %f228;
	mov.b32 	%r67, 1;
	mov.b32 	%r68, 31;
	mov.b32 	%r69, -1;
	// begin inline asm
	shfl.sync.down.b32 %r50, %r51, %r67, %r68, %r69;
	// end inline asm
	mov.b32 	%f134, %r50;
	// begin inline asm
	shfl.sync.down.b32 %r55, %r56, %r67, %r68, %r69;
	// end inline asm
	mov.b64 	{%r61, %r66}, %rd293;
	// begin inline asm
	shfl.sync.down.b32 %r60, %r61, %r67, %r68, %r69;
	// end inline asm
	// begin inline asm
	shfl.sync.down.b32 %r65, %r66, %r67, %r68, %r69;
	// end inline asm
	mov.b64 	%rd155, {%r60, %r65};
	setp.gt.s32 	%p53, %r49, 30;
	mov.f32 	%f230, %f228;
	mov.u64 	%rd295, %rd293;
	@%p53 bra 	$L__BB5_164;
	setp.lt.f32 	%p54, %f228, %f134;
	mov.f32 	%f230, %f134;
	mov.u64 	%rd295, %rd155;
	@%p54 bra 	$L__BB5_164;
	setp.gt.f32 	%p55, %f228, %f134;
	mov.f32 	%f230, %f228;
	mov.u64 	%rd295, %rd293;
	@%p55 bra 	$L__BB5_164;
	setp.lt.s64 	%p56, %rd293, %rd155;
	selp.f32 	%f230, %f228, %f134, %p56;
	min.s64 	%rd295, %rd293, %rd155;
$L__BB5_164:
	mov.b32 	%r71, %f230;
	mov.b32 	%r87, 2;
	mov.b32 	%r88, 31;
	mov.b32 	%r89, -1;
	// begin inline asm
	shfl.sync.down.b32 %r70, %r71, %r87, %r88, %r89;
	// end inline asm
	mov.b32 	%f137, %r70;
	// begin inline asm
	shfl.sync.down.b32 %r75, %r76, %r87, %r88, %r89;
	// end inline asm
	mov.b64 	{%r81, %r86}, %rd295;
	// begin inline asm
	shfl.sync.down.b32 %r80, %r81, %r87, %r88, %r89;
	// end inline asm
	// begin inline asm
	shfl.sync.down.b32 %r85, %r86, %r87, %r88, %r89;
	// end inline asm
	mov.b64 	%rd158, {%r80, %r85};
	setp.gt.s32 	%p57, %r49, 29;
	mov.f32 	%f231, %f230;
	mov.u64 	%rd296, %rd295;
	@%p57 bra 	$L__BB5_168;
	setp.lt.f32 	%p58, %f230, %f137;
	mov.f32 	%f231, %f137;
	mov.u64 	%rd296, %rd158;
	@%p58 bra 	$L__BB5_168;
	setp.gt.f32 	%p59, %f230, %f137;
	mov.f32 	%f231, %f230;
	mov.u64 	%rd296, %rd295;
	@%p59 bra 	$L__BB5_168;
	setp.lt.s64 	%p60, %rd295, %rd158;
	selp.f32 	%f231, %f230, %f137, %p60;
	min.s64 	%rd296, %rd295, %rd158;
$L__BB5_168:
	mov.b32 	%r91, %f231;
	mov.b32 	%r107, 4;
	mov.b32 	%r108, 31;
	mov.b32 	%r109, -1;
	// begin inline asm
	shfl.sync.down.b32 %r90, %r91, %r107, %r108, %r109;
	// end inline asm
	mov.b32 	%f140, %r90;
	// begin inline asm
	shfl.sync.down.b32 %r95, %r96, %r107, %r108, %r109;
	// end inline asm
	mov.b64 	{%r101, %r106}, %rd296;
	// begin inline asm
	shfl.sync.down.b32 %r100, %r101, %r107, %r108, %r109;
	// end inline asm
	// begin inline asm
	shfl.sync.down.b32 %r105, %r106, %r107, %r108, %r109;
	// end inline asm
	mov.b64 	%rd161, {%r100, %r105};
	setp.gt.s32 	%p61, %r49, 27;
	mov.f32 	%f232, %f231;
	mov.u64 	%rd297, %rd296;
	@%p61 bra 	$L__BB5_172;
	setp.lt.f32 	%p62, %f231, %f140;
	mov.f32 	%f232, %f140;
	mov.u64 	%rd297, %rd161;
	@%p62 bra 	$L__BB5_172;
	setp.gt.f32 	%p63, %f231, %f140;
	mov.f32 	%f232, %f231;
	mov.u64 	%rd297, %rd296;
	@%p63 bra 	$L__BB5_172;
	setp.lt.s64 	%p64, %rd296, %rd161;
	selp.f32 	%f232, %f231, %f140, %p64;
	min.s64 	%rd297, %rd296, %rd161;
$L__BB5_172:
	mov.b32 	%r111, %f232;
	mov.b32 	%r127, 8;
	mov.b32 	%r128, 31;
	mov.b32 	%r129, -1;
	// begin inline asm
	shfl.sync.down.b32 %r110, %r111, %r127, %r128, %r129;
	// end inline asm
	mov.b32 	%f143, %r110;
	// begin inline asm
	shfl.sync.down.b32 %r115, %r116, %r127, %r128, %r129;
	// end inline asm
	mov.b64 	{%r121, %r126}, %rd297;
	// begin inline asm
	shfl.sync.down.b32 %r120, %r121, %r127, %r128, %r129;
	// end inline asm
	// begin inline asm
	shfl.sync.down.b32 %r125, %r126, %r127, %r128, %r129;
	// end inline asm
	mov.b64 	%rd164, {%r120, %r125};
	setp.gt.s32 	%p65, %r49, 23;
	mov.f32 	%f233, %f232;
	mov.u64 	%rd298, %rd297;
	@%p65 bra 	$L__BB5_176;
	setp.lt.f32 	%p66, %f232, %f143;
	mov.f32 	%f233, %f143;
	mov.u64 	%rd298, %rd164;
	@%p66 bra 	$L__BB5_176;
	setp.gt.f32 	%p67, %f232, %f143;
	mov.f32 	%f233, %f232;
	mov.u64 	%rd298, %rd297;
	@%p67 bra 	$L__BB5_176;
	setp.lt.s64 	%p68, %rd297, %rd164;
	selp.f32 	%f233, %f232, %f143, %p68;
	min.s64 	%rd298, %rd297, %rd164;
$L__BB5_176:
	mov.b32 	%r131, %f233;
	mov.b32 	%r147, 16;
	mov.b32 	%r148, 31;
	mov.b32 	%r149, -1;
	// begin inline asm
	shfl.sync.down.b32 %r130, %r131, %r147, %r148, %r149;
	// end inline asm
	mov.b32 	%f146, %r130;
	// begin inline asm
	shfl.sync.down.b32 %r135, %r136, %r147, %r148, %r149;
	// end inline asm
	mov.b64 	{%r141, %r146}, %rd298;
	// begin inline asm
	shfl.sync.down.b32 %r140, %r141, %r147, %r148, %r149;
	// end inline asm
	// begin inline asm
	shfl.sync.down.b32 %r145, %r146, %r147, %r148, %r149;
	// end inline asm
	mov.b64 	%rd167, {%r140, %r145};
	setp.gt.s32 	%p69, %r49, 15;
	mov.f32 	%f241, %f233;
	mov.u64 	%rd306, %rd298;
	@%p69 bra 	$L__BB5_180;
	setp.lt.f32 	%p70, %f233, %f146;
	mov.f32 	%f241, %f146;
	mov.u64 	%rd306, %rd167;
	@%p70 bra 	$L__BB5_180;
	setp.gt.f32 	%p71, %f233, %f146;
	mov.f32 	%f241, %f233;
	mov.u64 	%rd306, %rd298;
	@%p71 bra 	$L__BB5_180;
	setp.lt.s64 	%p72, %rd298, %rd167;
	selp.f32 	%f241, %f233, %f146, %p72;
	min.s64 	%rd306, %rd298, %rd167;
$L__BB5_180:
	setp.ne.s32 	%p73, %r49, 0;
	@%p73 bra 	$L__BB5_182;
	shr.u32 	%r150, %r18, 1;
	and.b32  	%r151, %r150, 496;
	mov.u32 	%r152, _ZN6thrust24THRUST_300001_SM_1000_NS8cuda_cub4core6detail5shmemE;
	add.s32 	%r153, %r152, %r151;
	st.shared.f32 	[%r153+8], %f241;
	st.shared.u64 	[%r153+16], %rd306;
$L__BB5_182:
	bar.sync 	0;
	setp.ne.s32 	%p74, %r18, 0;
	@%p74 bra 	$L__BB5_204;
	ld.shared.f32 	%f149, [_ZN6thrust24THRUST_300001_SM_1000_NS8cuda_cub4core6detail5shmemE+24];
	ld.shared.u64 	%rd170, [_ZN6thrust24THRUST_300001_SM_1000_NS8cuda_cub4core6detail5shmemE+32];
	setp.lt.f32 	%p75, %f241, %f149;
	mov.f32 	%f235, %f149;
	mov.u64 	%rd300, %rd170;
	@%p75 bra 	$L__BB5_186;
	setp.lt.f32 	%p76, %f149, %f241;
	mov.f32 	%f235, %f241;
	mov.u64 	%rd300, %rd306;
	@%p76 bra 	$L__BB5_186;
	setp.lt.s64 	%p77, %rd306, %rd170;
	selp.f32 	%f235, %f241, %f149, %p77;
	min.s64 	%rd300, %rd306, %rd170;
$L__BB5_186:
	ld.shared.f32 	%f152, [_ZN6thrust24THRUST_300001_SM_1000_NS8cuda_cub4core6detail5shmemE+40];
	ld.shared.u64 	%rd173, [_ZN6thrust24THRUST_300001_SM_1000_NS8cuda_cub4core6detail5shmemE+48];
	setp.lt.f32 	%p78, %f235, %f152;
	mov.f32 	%f236, %f152;
	mov.u64 	%rd301, %rd173;
	@%p78 bra 	$L__BB5_189;
	setp.lt.f32 	%p79, %f152, %f235;
	mov.f32 	%f236, %f235;
	mov.u64 	%rd301, %rd300;
	@%p79 bra 	$L__BB5_189;
	setp.lt.s64 	%p80, %rd300, %rd173;
	selp.f32 	%f236, %f235, %f152, %p80;
	min.s64 	%rd301, %rd300, %rd173;
$L__BB5_189:
	ld.shared.f32 	%f155, [_ZN6thrust24THRUST_300001_SM_1000_NS8cuda_cub4core6detail5shmemE+56];
	ld.shared.u64 	%rd176, [_ZN6thrust24THRUST_300001_SM_1000_NS8cuda_cub4core6detail5shmemE+64];
	setp.lt.f32 	%p81, %f236, %f155;
	mov.f32 	%f237, %f155;
	mov.u64 	%rd302, %rd176;
	@%p81 bra 	$L__BB5_192;
	setp.lt.f32 	%p82, %f155, %f236;
	mov.f32 	%f237, %f236;
	mov.u64 	%rd302, %rd301;
	@%p82 bra 	$L__BB5_192;
	setp.lt.s64 	%p83, %rd301, %rd176;
	selp.f32 	%f237, %f236, %f155, %p83;
	min.s64 	%rd302, %rd301, %rd176;
$L__BB5_192:
	ld.shared.f32 	%f158, [_ZN6thrust24THRUST_300001_SM_1000_NS8cuda_cub4core6detail5shmemE+72];
	ld.shared.u64 	%rd179, [_ZN6thrust24THRUST_300001_SM_1000_NS8cuda_cub4core6detail5shmemE+80];
	setp.lt.f32 	%p84, %f237, %f158;
	mov.f32 	%f238, %f158;
	mov.u64 	%rd303, %rd179;
	@%p84 bra 	$L__BB5_195;
	setp.lt.f32 	%p85, %f158, %f237;
	mov.f32 	%f238, %f237;
	mov.u64 	%rd303, %rd302;
	@%p85 bra 	$L__BB5_195;
	setp.lt.s64 	%p86, %rd302, %rd179;
	selp.f32 	%f238, %f237, %f158, %p86;
	min.s64 	%rd303, %rd302, %rd179;
$L__BB5_195:
	ld.shared.f32 	%f161, [_ZN6thrust24THRUST_300001_SM_1000_NS8cuda_cub4core6detail5shmemE+88];
	ld.shared.u64 	%rd182, [_ZN6thrust24THRUST_300001_SM_1000_NS8cuda_cub4core6detail5shmemE+96];
	setp.lt.f32 	%p87, %f238, %f161;
	mov.f32 	%f239, %f161;
	mov.u64 	%rd304, %rd182;
	@%p87 bra 	$L__BB5_198;
	setp.lt.f32 	%p88, %f161, %f238;
	mov.f32 	%f239, %f238;
	mov.u64 	%rd304, %rd303;
	@%p88 bra 	$L__BB5_198;
	setp.lt.s64 	%p89, %rd303, %rd182;
	selp.f32 	%f239, %f238, %f161, %p89;
	min.s64 	%rd304, %rd303, %rd182;
$L__BB5_198:
	ld.shared.f32 	%f164, [_ZN6thrust24THRUST_300001_SM_1000_NS8cuda_cub4core6detail5shmemE+104];
	ld.shared.u64 	%rd185, [_ZN6thrust24THRUST_300001_SM_1000_NS8cuda_cub4core6detail5shmemE+112];
	setp.lt.f32 	%p90, %f239, %f164;
	mov.f32 	%f240, %f164;
	mov.u64 	%rd305, %rd185;
	@%p90 bra 	$L__BB5_201;
	setp.lt.f32 	%p91, %f164, %f239;
	mov.f32 	%f240, %f239;
	mov.u64 	%rd305, %rd304;
	@%p91 bra 	$L__BB5_201;
	setp.lt.s64 	%p92, %rd304, %rd185;
	selp.f32 	%f240, %f239, %f164, %p92;
	min.s64 	%rd305, %rd304, %rd185;
$L__BB5_201:
	ld.shared.f32 	%f167, [_ZN6thrust24THRUST_300001_SM_1000_NS8cuda_cub4core6detail5shmemE+120];
	ld.shared.u64 	%rd188, [_ZN6thrust24THRUST_300001_SM_1000_NS8cuda_cub4core6detail5shmemE+128];
	setp.lt.f32 	%p93, %f240, %f167;
	mov.f32 	%f241, %f167;
	mov.u64 	%rd306, %rd188;
	@%p93 bra 	$L__BB5_204;
	setp.lt.f32 	%p94, %f167, %f240;
	mov.f32 	%f241, %f240;
	mov.u64 	%rd306, %rd305;
	@%p94 bra 	$L__BB5_204;
	setp.lt.s64 	%p95, %rd305, %rd188;
	selp.f32 	%f241, %f240, %f167, %p95;
	min.s64 	%rd306, %rd305, %rd188;
$L__BB5_204:
	mov.u32 	%r381, %tid.x;
	setp.ne.s32 	%p212, %r381, 0;
	@%p212 bra 	$L__BB5_206;
	ld.param.u64 	%rd237, [_ZN6thrust24THRUST_300001_SM_1000_NS8cuda_cub4core6detail13_kernel_agentINS1_8__reduce11ReduceAgentINS0_12zip_iteratorIN4cuda3std3__45tupleIJNS0_6detail15normal_iteratorINS0_10device_ptrIfEEEENS0_17counting_iteratorIlNS0_11use_defaultESI_SI_EEEEEEEPNSB_IJflEEESM_lNS1_9__extrema9arg_max_fIflNSA_4lessIfEEEEEEJSL_SN_lSS_EEEvDpT0__param_1];
	cvta.to.global.u64 	%rd236, %rd237;
	st.global.f32 	[%rd236], %f241;
	st.global.u64 	[%rd236+8], %rd306;
$L__BB5_206:
	ret;

}
	// .globl	_ZN6thrust24THRUST_300001_SM_1000_NS8cuda_cub4core6detail13_kernel_agentINS1_8__reduce11ReduceAgentINS0_12zip_iteratorIN4cuda3std3__45tupleIJNS0_6detail15normal_iteratorINS0_10device_ptrIfEEEENS0_17counting_iteratorIlNS0_11use_defaultESI_SI_EEEEEEEPNSB_IJflEEESM_lNS1_9__extrema9arg_max_fIflNSA_4lessIfEEEEEEJSL_SN_lN3cub18CUB_300001_SM_100013GridEvenShareIlEENSV_9GridQueueIyEESS_EEEvDpT0_
.visible .entry _ZN6thrust24THRUST_300001_SM_1000_NS8cuda_cub4core6detail13_kernel_agentINS1_8__reduce11ReduceAgentINS0_12zip_iteratorIN4cuda3std3__45tupleIJNS0_6detail15normal_iteratorINS0_10device_ptrIfEEEENS0_17counting_iteratorIlNS0_11use_defaultESI_SI_EEEEEEEPNSB_IJflEEESM_lNS1_9__extrema9arg_max_fIflNSA_4lessIfEEEEEEJSL_SN_lN3cub18CUB_300001_SM_100013GridEvenShareIlEENSV_9GridQueueIyEESS_EEEvDpT0_(
	.param .align 8 .b8 _ZN6thrust24THRUST_300001_SM_1000_NS8cuda_cub4core6detail13_kernel_agentINS1_8__reduce11ReduceAgentINS0_12zip_iteratorIN4cuda3std3__45tupleIJNS0_6detail15normal_iteratorINS0_10device_ptrIfEEEENS0_17counting_iteratorIlNS0_11use_defaultESI_SI_EEEEEEEPNSB_IJflEEESM_lNS1_9__extrema9arg_max_fIflNSA_4lessIfEEEEEEJSL_SN_lN3cub18CUB_300001_SM_100013GridEvenShareIlEENSV_9GridQueueIyEESS_EEEvDpT0__param_0[16],
	.param .u64 .ptr .align 1 _ZN6thrust24THRUST_300001_SM_1000_NS8cuda_cub4core6detail13_kernel_agentINS1_8__reduce11ReduceAgentINS0_12zip_iteratorIN4cuda3std3__45tupleIJNS0_6detail15normal_iteratorINS0_10device_ptrIfEEEENS0_17counting_iteratorIlNS0_11use_defaultESI_SI_EEEEEEEPNSB_IJflEEESM_lNS1_9__extrema9arg_max_fIflNSA_4lessIfEEEEEEJSL_SN_lN3cub18CUB_300001_SM_100013GridEvenShareIlEENSV_9GridQueueIyEESS_EEEvDpT0__param_1,
	.param .u64 _ZN6thrust24THRUST_300001_SM_1000_NS8cuda_cub4core6detail13_kernel_agentINS1_8__reduce11ReduceAgentINS0_12zip_iteratorIN4cuda3std3__45tupleIJNS0_6detail15normal_iteratorINS0_10device_ptrIfEEEENS0_17counting_iteratorIlNS0_11use_defaultESI_SI_EEEEEEEPNSB_IJflEEESM_lNS1_9__extrema9arg_max_fIflNSA_4lessIfEEEEEEJSL_SN_lN3cub18CUB_300001_SM_100013GridEvenShareIlEENSV_9GridQueueIyEESS_EEEvDpT0__param_2,
	.param .align 8 .b8 _ZN6thrust24THRUST_300001_SM_1000_NS8cuda_cub4core6detail13_kernel_agentINS1_8__reduce11ReduceAgentINS0_12zip_iteratorIN4cuda3std3__45tupleIJNS0_6detail15normal_iteratorINS0_10device_ptrIfEEEENS0_17counting_iteratorIlNS0_11use_defaultESI_SI_EEEEEEEPNSB_IJflEEESM_lNS1_9__extrema9arg_max_fIflNSA_4lessIfEEEEEEJSL_SN_lN3cub18CUB_300001_SM_100013GridEvenShareIlEENSV_9GridQueueIyEESS_EEEvDpT0__param_3[72],
	.param .align 8 .b8 _ZN6thrust24THRUST_300001_SM_1000_NS8cuda_cub4core6detail13_kernel_agentINS1_8__reduce11ReduceAgentINS0_12zip_iteratorIN4cuda3std3__45tupleIJNS0_6detail15normal_iteratorINS0_10device_ptrIfEEEENS0_17counting_iteratorIlNS0_11use_defaultESI_SI_EEEEEEEPNSB_IJflEEESM_lNS1_9__extrema9arg_max_fIflNSA_4lessIfEEEEEEJSL_SN_lN3cub18CUB_300001_SM_100013GridEvenShareIlEENSV_9GridQueueIyEESS_EEEvDpT0__param_4[8],
	.param .align 1 .b8 _ZN6thrust24THRUST_300001_SM_1000_NS8cuda_cub4core6detail13_kernel_agentINS1_8__reduce11ReduceAgentINS0_12zip_iteratorIN4cuda3std3__45tupleIJNS0_6detail15normal_iteratorINS0_10device_ptrIfEEEENS0_17counting_iteratorIlNS0_11use_defaultESI_SI_EEEEEEEPNSB_IJflEEESM_lNS1_9__extrema9arg_max_fIflNSA_4lessIfEEEEEEJSL_SN_lN3cub18CUB_300001_SM_100013GridEvenShareIlEENSV_9GridQueueIyEESS_EEEvDpT0__param_5[1]
)
.maxntid 256
{
	.reg .pred 	%p<215>;
	.reg .b32 	%r<399>;
	.reg .b32 	%f<242>;
	.reg .b64 	%rd<324>;

	ld.param.u64 	%rd196, [_ZN6thrust24THRUST_300001_SM_1000_NS8cuda_cub4core6detail13_kernel_agentINS1_8__reduce11ReduceAgentINS0_12zip_iteratorIN4cuda3std3__45tupleIJNS0_6detail15normal_iteratorINS0_10device_ptrIfEEEENS0_17counting_iteratorIlNS0_11use_defaultESI_SI_EEEEEEEPNSB_IJflEEESM_lNS1_9__extrema9arg_max_fIflNSA_4lessIfEEEEEEJSL_SN_lN3cub18CUB_300001_SM_100013GridEvenShareIlEENSV_9GridQueueIyEESS_EEEvDpT0__param_0+8];
	ld.param.u64 	%rd195, [_ZN6thrust24THRUST_300001_SM_1000_NS8cuda_cub4core6detail13_kernel_agentINS1_8__reduce11ReduceAgentINS0_12zip_iteratorIN4cuda3std3__45tupleIJNS0_6detail15normal_iteratorINS0_10device_ptrIfEEEENS0_17counting_iteratorIlNS0_11use_defaultESI_SI_EEEEEEEPNSB_IJflEEESM_lNS1_9__extrema9arg_max_fIflNSA_4lessIfEEEEEEJSL_SN_lN3cub18CUB_300001_SM_100013GridEvenShareIlEENSV_9GridQueueIyEESS_EEEvDpT0__param_0];
	ld.param.u64 	%rd199, [_ZN6thrust24THRUST_300001_SM_1000_NS8cuda_cub4core6detail13_kernel_agentINS1_8__reduce11ReduceAgentINS0_12zip_iteratorIN4cuda3std3__45tupleIJNS0_6detail15normal_iteratorINS0_10device_ptrIfEEEENS0_17counting_iteratorIlNS0_11use_defaultESI_SI_EEEEEEEPNSB_IJflEEESM_lNS1_9__extrema9arg_max_fIflNSA_4lessIfEEEEEEJSL_SN_lN3cub18CUB_300001_SM_100013GridEvenShareIlEENSV_9GridQueueIyEESS_EEEvDpT0__param_4];
	ld.param.u64 	%rd198, [_ZN6thrust24THRUST_300001_SM_1000_NS8cuda_cub4core6detail13_kernel_agentINS1_8__reduce11ReduceAgentINS0_12zip_iteratorIN4cuda3std3__45tupleIJNS0_6detail15normal_iteratorINS0_10device_ptrIfEEEENS0_17counting_iteratorIlNS0_11use_defaultESI_SI_EEEEEEEPNSB_IJflEEESM_lNS1_9__extrema9arg_max_fIflNSA_4lessIfEEEEEEJSL_SN_lN3cub18CUB_300001_SM_100013GridEvenShareIlEENSV_9GridQueueIyEESS_EEEvDpT0__param_2];
	cvta.to.global.u64 	%rd1, %rd199;
	cvta.to.global.u64 	%rd2, %rd195;
	mov.u32 	%r1, %ctaid.x;
	mul.lo.s32 	%r33, %r1, 1280;
	cvt.u64.u32 	%rd4, %r33;
	mov.u32 	%r34, %nctaid.x;
	mul.lo.s32 	%r35, %r34, 1280;
	cvt.u64.u32 	%rd5, %r35;
	add.s64 	%rd200, %rd4, 1280;
	setp.le.s64 	%p1, %rd200, %rd198;
	@%p1 bra 	$L__BB6_121;
	cvt.u32.u64 	%r159, %rd4;
	cvt.u32.u64 	%r2, %rd198;
	sub.s32 	%r3, %r2, %r159;
	mov.u32 	%r4, %tid.x;
	setp.ge.s32 	%p98, %r4, %r3;
	mov.f32 	%f188, 0f00000000;
	mov.b64 	%rd266, 0;
	mov.u32 	%r393, %r4;
	@%p98 bra 	$L__BB6_3;
	cvt.u64.u32 	%rd234, %r4;
	add.s64 	%rd235, %rd4, %rd234;
	shl.b64 	%rd236, %rd235, 2;
	add.s64 	%rd237, %rd2, %rd236;
	add.s64 	%rd266, %rd196, %rd235;
	ld.global.f32 	%f188, [%rd237];
	add.s32 	%r393, %r4, 256;
$L__BB6_3:
	setp.ge.s32 	%p99, %r393, %r3;
	@%p99 bra 	$L__BB6_25;
	not.b32 	%r161, %r393;
	add.s32 	%r162, %r161, %r2;
	sub.s32 	%r7, %r162, %r159;
	and.b32  	%r163, %r7, 768;
	setp.eq.s32 	%p100, %r163, 768;
	@%p100 bra 	$L__BB6_10;
	cvt.u64.u32 	%rd239, %r393;
	add.s64 	%rd240, %rd239, %rd4;
	add.s64 	%rd257, %rd240, %rd196;
	shl.b64 	%rd241, %rd240, 2;
	add.s64 	%rd256, %rd2, %rd241;
	shr.u32 	%r164, %r7, 8;
	add.s32 	%r165, %r164, 1;
	and.b32  	%r166, %r165, 3;
	neg.s32 	%r391, %r166;
$L__BB6_6:
	.pragma "nounroll";
	mov.u64 	%rd12, %rd266;
	mov.f32 	%f3, %f188;
	ld.global.f32 	%f4, [%rd256];
	setp.lt.f32 	%p101, %f3, %f4;
	mov.u64 	%rd266, %rd257;
	mov.f32 	%f188, %f4;
	@%p101 bra 	$L__BB6_9;
	setp.lt.f32 	%p102, %f4, %f3;
	mov.u64 	%rd266, %rd12;
	mov.f32 	%f188, %f3;
	@%p102 bra 	$L__BB6_9;
	setp.lt.s64 	%p103, %rd12, %rd257;
	min.s64 	%rd266, %rd12, %rd257;
	selp.f32 	%f188, %f3, %f4, %p103;
$L__BB6_9:
	add.s32 	%r393, %r393, 256;
	add.s64 	%rd257, %rd257, 256;
	add.s64 	%rd256, %rd256, 1024;
	add.s32 	%r391, %r391, 1;
	setp.ne.s32 	%p104, %r391, 0;
	@%p104 bra 	$L__BB6_6;
$L__BB6_10:
	setp.lt.u32 	%p105, %r7, 768;
	@%p105 bra 	$L__BB6_25;
	add.s32 	%r394, %r393, 512;
$L__BB6_12:
	mov.u32 	%r15, %r394;
	add.s32 	%r167, %r15, -512;
	cvt.s64.s32 	%rd242, %r167;
	add.s64 	%rd243, %rd242, %rd4;
	shl.b64 	%rd244, %rd243, 2;
	add.s64 	%rd20, %rd2, %rd244;
	add.s64 	%rd21, %rd243, %rd196;
	ld.global.f32 	%f10, [%rd20];
	setp.lt.f32 	%p106, %f188, %f10;
	mov.u64 	%rd263, %rd21;
	mov.f32 	%f185, %f10;
	@%p106 bra 	$L__BB6_15;
	setp.lt.f32 	%p107, %f10, %f188;
	mov.u64 	%rd263, %rd266;
	mov.f32 	%f185, %f188;
	@%p107 bra 	$L__BB6_15;
	setp.lt.s64 	%p108, %rd266, %rd21;
	min.s64 	%rd263, %rd266, %rd21;
	selp.f32 	%f185, %f188, %f10, %p108;
$L__BB6_15:
	add.s32 	%r168, %r15, -256;
	cvt.s64.s32 	%rd245, %r168;
	add.s64 	%rd246, %rd245, %rd4;
	add.s64 	%rd24, %rd246, %rd196;
	ld.global.f32 	%f13, [%rd20+1024];
	setp.lt.f32 	%p109, %f185, %f13;
	mov.u64 	%rd264, %rd24;
	mov.f32 	%f186, %f13;
	@%p109 bra 	$L__BB6_18;
	setp.lt.f32 	%p110, %f13, %f185;
	mov.u64 	%rd264, %rd263;
	mov.f32 	%f186, %f185;
	@%p110 bra 	$L__BB6_18;
	setp.lt.s64 	%p111, %rd263, %rd24;
	min.s64 	%rd264, %rd263, %rd24;
	selp.f32 	%f186, %f185, %f13, %p111;
$L__BB6_18:
	cvt.s64.s32 	%rd247, %r15;
	add.s64 	%rd248, %rd247, %rd4;
	add.s64 	%rd27, %rd248, %rd196;
	ld.global.f32 	%f16, [%rd20+2048];
	setp.lt.f32 	%p112, %f186, %f16;
	mov.u64 	%rd265, %rd27;
	mov.f32 	%f187, %f16;
	@%p112 bra 	$L__BB6_21;
	setp.lt.f32 	%p113, %f16, %f186;
	mov.u64 	%rd265, %rd264;
	mov.f32 	%f187, %f186;
	@%p113 bra 	$L__BB6_21;
	setp.lt.s64 	%p114, %rd264, %rd27;
	min.s64 	%rd265, %rd264, %rd27;
	selp.f32 	%f187, %f186, %f16, %p114;
$L__BB6_21:
	add.s32 	%r169, %r15, 256;
	cvt.s64.s32 	%rd249, %r169;
	add.s64 	%rd250, %rd249, %rd4;
	add.s64 	%rd30, %rd250, %rd196;
	ld.global.f32 	%f19, [%rd20+3072];
	setp.lt.f32 	%p115, %f187, %f19;
	mov.u64 	%rd266, %rd30;
	mov.f32 	%f188, %f19;
	@%p115 bra 	$L__BB6_24;
	setp.lt.f32 	%p116, %f19, %f187;
	mov.u64 	%rd266, %rd265;
	mov.f32 	%f188, %f187;
	@%p116 bra 	$L__BB6_24;
	setp.lt.s64 	%p117, %rd265, %rd30;
	min.s64 	%rd266, %rd265, %rd30;
	selp.f32 	%f188, %f187, %f19, %p117;
$L__BB6_24:
	add.s32 	%r394, %r15, 1024;
	add.s32 	%r170, %r15, 512;
	setp.lt.s32 	%p118, %r170, %r3;
	@%p118 bra 	$L__BB6_12;
$L__BB6_25:
	setp.lt.s32 	%p119, %r3, 256;
	@%p119 bra 	$L__BB6_70;
	// begin inline asm
	mov.u32 %r284, %laneid;
	// end inline asm
	mov.b32 	%r286, %f188;
	mov.b32 	%r302, 1;
	mov.b32 	%r303, 31;
	mov.b32 	%r304, -1;
	// begin inline asm
	shfl.sync.down.b32 %r285, %r286, %r302, %r303, %r304;
	// end inline asm
	mov.b32 	%f23, %r285;
	// begin inline asm
	shfl.sync.down.b32 %r290, %r291, %r302, %r303, %r304;
	// end inline asm
	mov.b64 	{%r296, %r301}, %rd266;
	// begin inline asm
	shfl.sync.down.b32 %r295, %r296, %r302, %r303, %r304;
	// end inline asm
	// begin inline asm
	shfl.sync.down.b32 %r300, %r301, %r302, %r303, %r304;
	// end inline asm
	mov.b64 	%rd34, {%r295, %r300};
	setp.gt.s32 	%p171, %r284, 30;
	mov.u64 	%rd268, %rd266;
	mov.f32 	%f190, %f188;
	@%p171 bra 	$L__BB6_30;
	setp.lt.f32 	%p172, %f188, %f23;
	mov.u64 	%rd268, %rd34;
	mov.f32 	%f190, %f23;
	@%p172 bra 	$L__BB6_30;
	setp.gt.f32 	%p173, %f188, %f23;
	mov.u64 	%rd268, %rd266;
	mov.f32 	%f190, %f188;
	@%p173 bra 	$L__BB6_30;
	setp.lt.s64 	%p174, %rd266, %rd34;
	min.s64 	%rd268, %rd266, %rd34;
	selp.f32 	%f190, %f188, %f23, %p174;
$L__BB6_30:
	mov.b32 	%r306, %f190;
	mov.b32 	%r322, 2;
	mov.b32 	%r323, 31;
	mov.b32 	%r324, -1;
	// begin inline asm
	shfl.sync.down.b32 %r305, %r306, %r322, %r323, %r324;
	// end inline asm
	mov.b32 	%f26, %r305;
	// begin inline asm
	shfl.sync.down.b32 %r310, %r311, %r322, %r323, %r324;
	// end inline asm
	mov.b64 	{%r316, %r321}, %rd268;
	// begin inline asm
	shfl.sync.down.b32 %r315, %r316, %r322, %r323, %r324;
	// end inline asm
	// begin inline asm
	shfl.sync.down.b32 %r320, %r321, %r322, %r323, %r324;
	// end inline asm
	mov.b64 	%rd37, {%r315, %r320};
	setp.gt.s32 	%p175, %r284, 29;
	mov.u64 	%rd269, %rd268;
	mov.f32 	%f191, %f190;
	@%p175 bra 	$L__BB6_34;
	setp.lt.f32 	%p176, %f190, %f26;
	mov.u64 	%rd269, %rd37;
	mov.f32 	%f191, %f26;
	@%p176 bra 	$L__BB6_34;
	setp.gt.f32 	%p177, %f190, %f26;
	mov.u64 	%rd269, %rd268;
	mov.f32 	%f191, %f190;
	@%p177 bra 	$L__BB6_34;
	setp.lt.s64 	%p178, %rd268, %rd37;
	min.s64 	%rd269, %rd268, %rd37;
	selp.f32 	%f191, %f190, %f26, %p178;
$L__BB6_34:
	mov.b32 	%r326, %f191;
	mov.b32 	%r342, 4;
	mov.b32 	%r343, 31;
	mov.b32 	%r344, -1;
	// begin inline asm
	shfl.sync.down.b32 %r325, %r326, %r342, %r343, %r344;
	// end inline asm
	mov.b32 	%f29, %r325;
	// begin inline asm
	shfl.sync.down.b32 %r330, %r331, %r342, %r343, %r344;
	// end inline asm
	mov.b64 	{%r336, %r341}, %rd269;
	// begin inline asm
	shfl.sync.down.b32 %r335, %r336, %r342, %r343, %r344;
	// end inline asm
	// begin inline asm
	shfl.sync.down.b32 %r340, %r341, %r342, %r343, %r344;
	// end inline asm
	mov.b64 	%rd40, {%r335, %r340};
	setp.gt.s32 	%p179, %r284, 27;
	mov.u64 	%rd270, %rd269;
	mov.f32 	%f192, %f191;
	@%p179 bra 	$L__BB6_38;
	setp.lt.f32 	%p180, %f191, %f29;
	mov.u64 	%rd270, %rd40;
	mov.f32 	%f192, %f29;
	@%p180 bra 	$L__BB6_38;
	setp.gt.f32 	%p181, %f191, %f29;
	mov.u64 	%rd270, %rd269;
	mov.f32 	%f192, %f191;
	@%p181 bra 	$L__BB6_38;
	setp.lt.s64 	%p182, %rd269, %rd40;
	min.s64 	%rd270, %rd269, %rd40;
	selp.f32 	%f192, %f191, %f29, %p182;
$L__BB6_38:
	mov.b32 	%r346, %f192;
	mov.b32 	%r362, 8;
	mov.b32 	%r363, 31;
	mov.b32 	%r364, -1;
	// begin inline asm
	shfl.sync.down.b32 %r345, %r346, %r362, %r363, %r364;
	// end inline asm
	mov.b32 	%f32, %r345;
	// begin inline asm
	shfl.sync.down.b32 %r350, %r351, %r362, %r363, %r364;
	// end inline asm
	mov.b64 	{%r356, %r361}, %rd270;
	// begin inline asm
	shfl.sync.down.b32 %r355, %r356, %r362, %r363, %r364;
	// end inline asm
	// begin inline asm
	shfl.sync.down.b32 %r360, %r361, %r362, %r363, %r364;
	// end inline asm
	mov.b64 	%rd43, {%r355, %r360};
	setp.gt.s32 	%p183, %r284, 23;
	mov.u64 	%rd271, %rd270;
	mov.f32 	%f193, %f192;
	@%p183 bra 	$L__BB6_42;
	setp.lt.f32 	%p184, %f192, %f32;
	mov.u64 	%rd271, %rd43;
	mov.f32 	%f193, %f32;
	@%p184 bra 	$L__BB6_42;
	setp.gt.f32 	%p185, %f192, %f32;
	mov.u64 	%rd271, %rd270;
	mov.f32 	%f193, %f192;
	@%p185 bra 	$L__BB6_42;
	setp.lt.s64 	%p186, %rd270, %rd43;
	min.s64 	%rd271, %rd270, %rd43;
	selp.f32 	%f193, %f192, %f32, %p186;
$L__BB6_42:
	mov.b32 	%r366, %f193;
	mov.b32 	%r382, 16;
	mov.b32 	%r383, 31;
	mov.b32 	%r384, -1;
	// begin inline asm
	shfl.sync.down.b32 %r365, %r366, %r382, %r383, %r384;
	// end inline asm
	mov.b32 	%f35, %r365;
	// begin inline asm
	shfl.sync.down.b32 %r370, %r371, %r382, %r383, %r384;
	// end inline asm
	mov.b64 	{%r376, %r381}, %rd271;
	// begin inline asm
	shfl.sync.down.b32 %r375, %r376, %r382, %r383, %r384;
	// end inline asm
	// begin inline asm
	shfl.sync.down.b32 %r380, %r381, %r382, %r383, %r384;
	// end inline asm
	mov.b64 	%rd46, {%r375, %r380};
	setp.gt.s32 	%p187, %r284, 15;
	mov.u64 	%rd323, %rd271;
	mov.f32 	%f241, %f193;
	@%p187 bra 	$L__BB6_46;
	setp.lt.f32 	%p188, %f193, %f35;
	mov.u64 	%rd323, %rd46;
	mov.f32 	%f241, %f35;
	@%p188 bra 	$L__BB6_46;
	setp.gt.f32 	%p189, %f193, %f35;
	mov.u64 	%rd323, %rd271;
	mov.f32 	%f241, %f193;
	@%p189 bra 	$L__BB6_46;
	setp.lt.s64 	%p190, %rd271, %rd46;
	min.s64 	%rd323, %rd271, %rd46;
	selp.f32 	%f241, %f193, %f35, %p190;
$L__BB6_46:
	setp.ne.s32 	%p191, %r284, 0;
	@%p191 bra 	$L__BB6_48;
	shr.u32 	%r385, %r4, 1;
	and.b32  	%r386, %r385, 496;
	mov.u32 	%r387, _ZN6thrust24THRUST_300001_SM_1000_NS8cuda_cub4core6detail5shmemE;
	add.s32 	%r388, %r387, %r386;
	st.shared.f32 	[%r388+8], %f241;
	st.shared.u64 	[%r388+16], %rd323;
$L__BB6_48:
	bar.sync 	0;
	setp.ne.s32 	%p192, %r4, 0;
	@%p192 bra 	$L__BB6_208;
	ld.shared.f32 	%f38, [_ZN6thrust24THRUST_300001_SM_1000_NS8cuda_cub4core6detail5shmemE+24];
	ld.shared.u64 	%rd49, [_ZN6thrust24THRUST_300001_SM_1000_NS8cuda_cub4core6detail5shmemE+32];
	setp.lt.f32 	%p193, %f241, %f38;
	mov.u64 	%rd273, %rd49;
	mov.f32 	%f195, %f38;
	@%p193 bra 	$L__BB6_52;
	setp.lt.f32 	%p194, %f38, %f241;
	mov.u64 	%rd273, %rd323;
	mov.f32 	%f195, %f241;
	@%p194 bra 	$L__BB6_52;
	setp.lt.s64 	%p195, %rd323, %rd49;
	min.s64 	%rd273, %rd323, %rd49;
	selp.f32 	%f195, %f241, %f38, %p195;
$L__BB6_52:
	ld.shared.f32 	%f41, [_ZN6thrust24THRUST_300001_SM_1000_NS8cuda_cub4core6detail5shmemE+40];
	ld.shared.u64 	%rd52, [_ZN6thrust24THRUST_300001_SM_1000_NS8cuda_cub4core6detail5shmemE+48];
	setp.lt.f32 	%p196, %f195, %f41;
	mov.u64 	%rd274, %rd52;
	mov.f32 	%f196, %f41;
	@%p196 bra 	$L__BB6_55;
	setp.lt.f32 	%p197, %f41, %f195;
	mov.u64 	%rd274, %rd273;
	mov.f32 	%f196, %f195;
	@%p197 bra 	$L__BB6_55;
	setp.lt.s64 	%p198, %rd273, %rd52;
	min.s64 	%rd274, %rd273, %rd52;
	selp.f32 	%f196, %f195, %f41, %p198;
$L__BB6_55:
	ld.shared.f32 	%f44, [_ZN6thrust24THRUST_300001_SM_1000_NS8cuda_cub4core6detail5shmemE+56];
	ld.shared.u64 	%rd55, [_ZN6thrust24THRUST_300001_SM_1000_NS8cuda_cub4core6detail5shmemE+64];
	setp.lt.f32 	%p199, %f196, %f44;
	mov.u64 	%rd275, %rd55;
	mov.f32 	%f197, %f44;
	@%p199 bra 	$L__BB6_58;
	setp.lt.f32 	%p200, %f44, %f196;
	mov.u64 	%rd275, %rd274;
	mov.f32 	%f197, %f196;
	@%p200 bra 	$L__BB6_58;
	setp.lt.s64 	%p201, %rd274, %rd55;
	min.s64 	%rd275, %rd274, %rd55;
	selp.f32 	%f197, %f196, %f44, %p201;
$L__BB6_58:
	ld.shared.f32 	%f47, [_ZN6thrust24THRUST_300001_SM_1000_NS8cuda_cub4core6detail5shmemE+72];
	ld.shared.u64 	%rd58, [_ZN6thrust24THRUST_300001_SM_1000_NS8cuda_cub4core6detail5shmemE+80];
	setp.lt.f32 	%p202, %f197, %f47;
	mov.u64 	%rd276, %rd58;
	mov.f32 	%f198, %f47;
	@%p202 bra 	$L__BB6_61;
	setp.lt.f32 	%p203, %f47, %f197;
	mov.u64 	%rd276, %rd275;
	mov.f32 	%f198, %f197;
	@%p203 bra 	$L__BB6_61;
	setp.lt.s64 	%p204, %rd275, %rd58;
	min.s64 	%rd276, %rd275, %rd58;
	selp.f32 	%f198, %f197, %f47, %p204;
$L__BB6_61:
	ld.shared.f32 	%f50, [_ZN6thrust24THRUST_300001_SM_1000_NS8cuda_cub4core6detail5shmemE+88];
	ld.shared.u64 	%rd61, [_ZN6thrust24THRUST_300001_SM_1000_NS8cuda_cub4core6detail5shmemE+96];
	setp.lt.f32 	%p205, %f198, %f50;
	mov.f32 	%f199, %f50;
	mov.u64 	%rd277, %rd61;
	@%p205 bra 	$L__BB6_64;
	setp.lt.f32 	%p206, %f50, %f198;
	mov.f32 	%f199, %f198;
	mov.u64 	%rd277, %rd276;
	@%p206 bra 	$L__BB6_64;
	setp.lt.s64 	%p207, %rd276, %rd61;
	selp.f32 	%f199, %f198, %f50, %p207;
	min.s64 	%rd277, %rd276, %rd61;
$L__BB6_64:
	ld.shared.f32 	%f53, [_ZN6thrust24THRUST_300001_SM_1000_NS8cuda_cub4core6detail5shmemE+104];
	ld.shared.u64 	%rd64, [_ZN6thrust24THRUST_300001_SM_1000_NS8cuda_cub4core6detail5shmemE+112];
	setp.lt.f32 	%p208, %f199, %f53;
	mov.f32 	%f200, %f53;
	mov.u64 	%rd278, %rd64;
	@%p208 bra 	$L__BB6_67;
	setp.lt.f32 	%p209, %f53, %f199;
	mov.f32 	%f200, %f199;
	mov.u64 	%rd278, %rd277;
	@%p209 bra 	$L__BB6_67;
	setp.lt.s64 	%p210, %rd277, %rd64;
	selp.f32 	%f200, %f199, %f53, %p210;
	min.s64 	%rd278, %rd277, %rd64;
$L__BB6_67:
	ld.shared.f32 	%f56, [_ZN6thrust24THRUST_300001_SM_1000_NS8cuda_cub4core6detail5shmemE+120];
	ld.shared.u64 	%rd67, [_ZN6thrust24THRUST_300001_SM_1000_NS8cuda_cub4core6detail5shmemE+128];
	setp.lt.f32 	%p211, %f200, %f56;
	mov.f32 	%f241, %f56;
	mov.u64 	%rd323, %rd67;
	@%p211 bra 	$L__BB6_208;
	setp.lt.f32 	%p212, %f56, %f200;
	mov.f32 	%f241, %f200;
	mov.u64 	%rd323, %rd278;
	@%p212 bra 	$L__BB6_208;
	setp.lt.s64 	%p213, %rd278, %rd67;
	selp.f32 	%f241, %f200, %f56, %p213;
	min.s64 	%rd323, %rd278, %rd67;
	bra.uni 	$L__BB6_208;
$L__BB6_70:
	// begin inline asm
	mov.u32 %r171, %laneid;
	// end inline asm
	and.b32  	%r192, %r4, 992;
	add.s32 	%r193, %r192, 32;
	setp.gt.s32 	%p120, %r193, %r3;
	not.b32 	%r194, %r192;
	add.s32 	%r195, %r3, %r194;
	selp.b32 	%r190, %r195, 31, %p120;
	mov.b32 	%r173, %f188;
	mov.b32 	%r189, 1;
	mov.b32 	%r191, -1;
	// begin inline asm
	shfl.sync.down.b32 %r172, %r173, %r189, %r190, %r191;
	// end inline asm
	mov.b32 	%f58, %r172;
	// begin inline asm
	shfl.sync.down.b32 %r177, %r178, %r189, %r190, %r191;
	// end inline asm
	mov.b64 	{%r183, %r188}, %rd266;
	// begin inline asm
	shfl.sync.down.b32 %r182, %r183, %r189, %r190, %r191;
	// end inline asm
	// begin inline asm
	shfl.sync.down.b32 %r187, %r188, %r189, %r190, %r191;
	// end inline asm
	mov.b64 	%rd69, {%r182, %r187};
	setp.ge.s32 	%p121, %r171, %r190;
	mov.f32 	%f201, %f188;
	mov.u64 	%rd279, %rd266;
	@%p121 bra 	$L__BB6_74;
	setp.lt.f32 	%p122, %f188, %f58;
	mov.f32 	%f201, %f58;
	mov.u64 	%rd279, %rd69;
	@%p122 bra 	$L__BB6_74;
	setp.gt.f32 	%p123, %f188, %f58;
	mov.f32 	%f201, %f188;
	mov.u64 	%rd279, %rd266;
	@%p123 bra 	$L__BB6_74;
	setp.lt.s64 	%p124, %rd266, %rd69;
	selp.f32 	%f201, %f188, %f58, %p124;
	min.s64 	%rd279, %rd266, %rd69;
$L__BB6_74:
	mov.b32 	%r197, %f201;
	mov.b32 	%r213, 2;
	mov.b32 	%r215, -1;
	// begin inline asm
	shfl.sync.down.b32 %r196, %r197, %r213, %r190, %r215;
	// end inline asm
	mov.b32 	%f61, %r196;
	// begin inline asm
	shfl.sync.down.b32 %r201, %r202, %r213, %r190, %r215;
	// end inline asm
	mov.b64 	{%r207, %r212}, %rd279;
	// begin inline asm
	shfl.sync.down.b32 %r206, %r207, %r213, %r190, %r215;
	// end inline asm
	// begin inline asm
	shfl.sync.down.b32 %r211, %r212, %r213, %r190, %r215;
	// end inline asm
	mov.b64 	%rd72, {%r206, %r211};
	add.s32 	%r216, %r171, 2;
	setp.gt.s32 	%p125, %r216, %r190;
	mov.f32 	%f202, %f201;
	mov.u64 	%rd280, %rd279;
	@%p125 bra 	$L__BB6_78;
	setp.lt.f32 	%p126, %f201, %f61;
	mov.f32 	%f202, %f61;
	mov.u64 	%rd280, %rd72;
	@%p126 bra 	$L__BB6_78;
	setp.gt.f32 	%p127, %f201, %f61;
	mov.f32 	%f202, %f201;
	mov.u64 	%rd280, %rd279;
	@%p127 bra 	$L__BB6_78;
	setp.lt.s64 	%p128, %rd279, %rd72;
	selp.f32 	%f202, %f201, %f61, %p128;
	min.s64 	%rd280, %rd279, %rd72;
$L__BB6_78:
	mov.b32 	%r218, %f202;
	mov.b32 	%r234, 4;
	mov.b32 	%r236, -1;
	// begin inline asm
	shfl.sync.down.b32 %r217, %r218, %r234, %r190, %r236;
	// end inline asm
	mov.b32 	%f64, %r217;
	// begin inline asm
	shfl.sync.down.b32 %r222, %r223, %r234, %r190, %r236;
	// end inline asm
	mov.b64 	{%r228, %r233}, %rd280;
	// begin inline asm
	shfl.sync.down.b32 %r227, %r228, %r234, %r190, %r236;
	// end inline asm
	// begin inline asm
	shfl.sync.down.b32 %r232, %r233, %r234, %r190, %r236;
	// end inline asm
	mov.b64 	%rd75, {%r227, %r232};
	add.s32 	%r237, %r171, 4;
	setp.gt.s32 	%p129, %r237, %r190;
	mov.f32 	%f203, %f202;
	mov.u64 	%rd281, %rd280;
	@%p129 bra 	$L__BB6_82;
	setp.lt.f32 	%p130, %f202, %f64;
	mov.f32 	%f203, %f64;
	mov.u64 	%rd281, %rd75;
	@%p130 bra 	$L__BB6_82;
	setp.gt.f32 	%p131, %f202, %f64;
	mov.f32 	%f203, %f202;
	mov.u64 	%rd281, %rd280;
	@%p131 bra 	$L__BB6_82;
	setp.lt.s64 	%p132, %rd280, %rd75;
	selp.f32 	%f203, %f202, %f64, %p132;
	min.s64 	%rd281, %rd280, %rd75;
$L__BB6_82:
	mov.b32 	%r239, %f203;
	mov.b32 	%r255, 8;
	mov.b32 	%r257, -1;
	// begin inline asm
	shfl.sync.down.b32 %r238, %r239, %r255, %r190, %r257;
	// end inline asm
	mov.b32 	%f67, %r238;
	// begin inline asm
	shfl.sync.down.b32 %r243, %r244, %r255, %r190, %r257;
	// end inline asm
	mov.b64 	{%r249, %r254}, %rd281;
	// begin inline asm
	shfl.sync.down.b32 %r248, %r249, %r255, %r190, %r257;
	// end inline asm
	// begin inline asm
	shfl.sync.down.b32 %r253, %r254, %r255, %r190, %r257;
	// end inline asm
	mov.b64 	%rd78, {%r248, %r253};
	add.s32 	%r258, %r171, 8;
	setp.gt.s32 	%p133, %r258, %r190;
	mov.f32 	%f204, %f203;
	mov.u64 	%rd282, %rd281;
	@%p133 bra 	$L__BB6_86;
	setp.lt.f32 	%p134, %f203, %f67;
	mov.f32 	%f204, %f67;
	mov.u64 	%rd282, %rd78;
	@%p134 bra 	$L__BB6_86;
	setp.gt.f32 	%p135, %f203, %f67;
	mov.f32 	%f204, %f203;
	mov.u64 	%rd282, %rd281;
	@%p135 bra 	$L__BB6_86;
	setp.lt.s64 	%p136, %rd281, %rd78;
	selp.f32 	%f204, %f203, %f67, %p136;
	min.s64 	%rd282, %rd281, %rd78;
$L__BB6_86:
	mov.b32 	%r260, %f204;
	mov.b32 	%r276, 16;
	mov.b32 	%r278, -1;
	// begin inline asm
	shfl.sync.down.b32 %r259, %r260, %r276, %r190, %r278;
	// end inline asm
	mov.b32 	%f70, %r259;
	// begin inline asm
	shfl.sync.down.b32 %r264, %r265, %r276, %r190, %r278;
	// end inline asm
	mov.b64 	{%r270, %r275}, %rd282;
	// begin inline asm
	shfl.sync.down.b32 %r269, %r270, %r276, %r190, %r278;
	// end inline asm
	// begin inline asm
	shfl.sync.down.b32 %r274, %r275, %r276, %r190, %r278;
	// end inline asm
	mov.b64 	%rd81, {%r269, %r274};
	add.s32 	%r279, %r171, 16;
	setp.gt.s32 	%p137, %r279, %r190;
	mov.f32 	%f241, %f204;
	mov.u64 	%rd323, %rd282;
	@%p137 bra 	$L__BB6_90;
	setp.lt.f32 	%p138, %f204, %f70;
	mov.f32 	%f241, %f70;
	mov.u64 	%rd323, %rd81;
	@%p138 bra 	$L__BB6_90;
	setp.gt.f32 	%p139, %f204, %f70;
	mov.f32 	%f241, %f204;
	mov.u64 	%rd323, %rd282;
	@%p139 bra 	$L__BB6_90;
	setp.lt.s64 	%p140, %rd282, %rd81;
	selp.f32 	%f241, %f204, %f70, %p140;
	min.s64 	%rd323, %rd282, %rd81;
$L__BB6_90:
	setp.ne.s32 	%p141, %r171, 0;
	@%p141 bra 	$L__BB6_92;
	shr.u32 	%r280, %r4, 1;
	and.b32  	%r281, %r280, 496;
	mov.u32 	%r282, _ZN6thrust24THRUST_300001_SM_1000_NS8cuda_cub4core6detail5shmemE;
	add.s32 	%r283, %r282, %r281;
	st.shared.f32 	[%r283+8], %f241;
	st.shared.u64 	[%r283+16], %rd323;
$L__BB6_92:
	bar.sync 	0;
	setp.ne.s32 	%p142, %r4, 0;
	@%p142 bra 	$L__BB6_208;
	setp.lt.s32 	%p143, %r3, 33;
	mov.f32 	%f206, %f241;
	mov.u64 	%rd284, %rd323;
	@%p143 bra 	$L__BB6_97;
	ld.shared.f32 	%f73, [_ZN6thrust24THRUST_300001_SM_1000_NS8cuda_cub4core6detail5shmemE+24];
	ld.shared.u64 	%rd84, [_ZN6thrust24THRUST_300001_SM_1000_NS8cuda_cub4core6detail5shmemE+32];
	setp.lt.f32 	%p144, %f241, %f73;
	mov.f32 	%f206, %f73;
	mov.u64 	%rd284, %rd84;
	@%p144 bra 	$L__BB6_97;
	setp.lt.f32 	%p145, %f73, %f241;
	mov.f32 	%f206, %f241;
	mov.u64 	%rd284, %rd323;
	@%p145 bra 	$L__BB6_97;
	setp.lt.s64 	%p146, %rd323, %rd84;
	selp.f32 	%f206, %f241, %f73, %p146;
	min.s64 	%rd284, %rd323, %rd84;
$L__BB6_97:
	setp.lt.s32 	%p147, %r3, 65;
	mov.f32 	%f207, %f206;
	mov.u64 	%rd285, %rd284;
	@%p147 bra 	$L__BB6_101;
	ld.shared.f32 	%f76, [_ZN6thrust24THRUST_300001_SM_1000_NS8cuda_cub4core6detail5shmemE+40];
	ld.shared.u64 	%rd87, [_ZN6thrust24THRUST_300001_SM_1000_NS8cuda_cub4core6detail5shmemE+48];
	setp.lt.f32 	%p148, %f206, %f76;
	mov.f32 	%f207, %f76;
	mov.u64 	%rd285, %rd87;
	@%p148 bra 	$L__BB6_101;
	setp.lt.f32 	%p149, %f76, %f206;
	mov.f32 	%f207, %f206;
	mov.u64 	%rd285, %rd284;
	@%p149 bra 	$L__BB6_101;
	setp.lt.s64 	%p150, %rd284, %rd87;
	selp.f32 	%f207, %f206, %f76, %p150;
	min.s64 	%rd285, %rd284, %rd87;
$L__BB6_101:
	setp.lt.s32 	%p151, %r3, 97;
	mov.f32 	%f208, %f207;
	mov.u64 	%rd286, %rd285;
	@%p151 bra 	$L__BB6_105;
	ld.shared.f32 	%f79, [_ZN6thrust24THRUST_300001_SM_1000_NS8cuda_cub4core6detail5shmemE+56];
	ld.shared.u64 	%rd90, [_ZN6thrust24THRUST_300001_SM_1000_NS8cuda_cub4core6detail5shmemE+64];
	setp.lt.f32 	%p152, %f207, %f79;
	mov.f32 	%f208, %f79;
	mov.u64 	%rd286, %rd90;
	@%p152 bra 	$L__BB6_105;
	setp.lt.f32 	%p153, %f79, %f207;
	mov.f32 	%f208, %f207;
	mov.u64 	%rd286, %rd285;
	@%p153 bra 	$L__BB6_105;
	setp.lt.s64 	%p154, %rd285, %rd90;
	selp.f32 	%f208, %f207, %f79, %p154;
	min.s64 	%rd286, %rd285, %rd90;
$L__BB6_105:
	setp.lt.s32 	%p155, %r3, 129;
	mov.f32 	%f209, %f208;
	mov.u64 	%rd287, %rd286;
	@%p155 bra 	$L__BB6_109;
	ld.shared.f32 	%f82, [_ZN6thrust24THRUST_300001_SM_1000_NS8cuda_cub4core6detail5shmemE+72];
	ld.shared.u64 	%rd93, [_ZN6thrust24THRUST_300001_SM_1000_NS8cuda_cub4core6detail5shmemE+80];
	setp.lt.f32 	%p156, %f208, %f82;
	mov.f32 	%f209, %f82;
	mov.u64 	%rd287, %rd93;
	@%p156 bra 	$L__BB6_109;
	setp.lt.f32 	%p157, %f82, %f208;
	mov.f32 	%f209, %f208;
	mov.u64 	%rd287, %rd286;
	@%p157 bra 	$L__BB6_109;
	setp.lt.s64 	%p158, %rd286, %rd93;
	selp.f32 	%f209, %f208, %f82, %p158;
	min.s64 	%rd287, %rd286, %rd93;
$L__BB6_109:
	setp.lt.s32 	%p159, %r3, 161;
	mov.f32 	%f210, %f209;
	mov.u64 	%rd288, %rd287;
	@%p159 bra 	$L__BB6_113;
	ld.shared.f32 	%f85, [_ZN6thrust24THRUST_300001_SM_1000_NS8cuda_cub4core6detail5shmemE+88];
	ld.shared.u64 	%rd96, [_ZN6thrust24THRUST_300001_SM_1000_NS8cuda_cub4core6detail5shmemE+96];
	setp.lt.f32 	%p160, %f209, %f85;
	mov.f32 	%f210, %f85;
	mov.u64 	%rd288, %rd96;
	@%p160 bra 	$L__BB6_113;
	setp.lt.f32 	%p161, %f85, %f209;
	mov.f32 	%f210, %f209;
	mov.u64 	%rd288, %rd287;
	@%p161 bra 	$L__BB6_113;
	setp.lt.s64 	%p162, %rd287, %rd96;
	selp.f32 	%f210, %f209, %f85, %p162;
	min.s64 	%rd288, %rd287, %rd96;
$L__BB6_113:
	setp.lt.s32 	%p163, %r3, 193;
	mov.f32 	%f211, %f210;
	mov.u64 	%rd289, %rd288;
	@%p163 bra 	$L__BB6_117;
	ld.shared.f32 	%f88, [_ZN6thrust24THRUST_300001_SM_1000_NS8cuda_cub4core6detail5shmemE+104];
	ld.shared.u64 	%rd99, [_ZN6thrust24THRUST_300001_SM_1000_NS8cuda_cub4core6detail5shmemE+112];
	setp.lt.f32 	%p164, %f210, %f88;
	mov.f32 	%f211, %f88;
	mov.u64 	%rd289, %rd99;
	@%p164 bra 	$L__BB6_117;
	setp.lt.f32 	%p165, %f88, %f210;
	mov.f32 	%f211, %f210;
	mov.u64 	%rd289, %rd288;
	@%p165 bra 	$L__BB6_117;
	setp.lt.s64 	%p166, %rd288, %rd99;
	selp.f32 	%f211, %f210, %f88, %p166;
	min.s64 	%rd289, %rd288, %rd99;
$L__BB6_117:
	setp.lt.s32 	%p167, %r3, 225;
	mov.f32 	%f241, %f211;
	mov.u64 	%rd323, %rd289;
	@%p167 bra 	$L__BB6_208;
	ld.shared.f32 	%f91, [_ZN6thrust24THRUST_300001_SM_1000_NS8cuda_cub4core6detail5shmemE+120];
	ld.shared.u64 	%rd102, [_ZN6thrust24THRUST_300001_SM_1000_NS8cuda_cub4core6detail5shmemE+128];
	setp.lt.f32 	%p168, %f211, %f91;
	mov.f32 	%f241, %f91;
	mov.u64 	%rd323, %rd102;
	@%p168 bra 	$L__BB6_208;
	setp.lt.f32 	%p169, %f91, %f211;
	mov.f32 	%f241, %f211;
	mov.u64 	%rd323, %rd289;
	@%p169 bra 	$L__BB6_208;
	setp.lt.s64 	%p170, %rd289, %rd102;
	selp.f32 	%f241, %f211, %f91, %p170;
	min.s64 	%rd323, %rd289, %rd102;
	bra.uni 	$L__BB6_208;
$L__BB6_121:
	mov.u32 	%r20, %tid.x;
	add.s64 	%rd104, %rd196, %rd4;
	cvt.u64.u32 	%rd105, %r20;
	add.s64 	%rd201, %rd105, %rd4;
	cvta.to.global.u64 	%rd202, %rd195;
	shl.b64 	%rd203, %rd201, 2;
	add.s64 	%rd204, %rd202, %rd203;
	ld.global.f32 	%f170, [%rd204];
	add.s32 	%r36, %r20, 256;
	cvt.u64.u32 	%rd205, %r36;
	ld.global.f32 	%f171, [%rd204+1024];
	add.s32 	%r37, %r20, 512;
	cvt.u64.u32 	%rd206, %r37;
	ld.global.f32 	%f172, [%rd204+2048];
	add.s32 	%r38, %r20, 768;
	cvt.u64.u32 	%rd207, %r38;
	ld.global.f32 	%f173, [%rd204+3072];
	or.b32  	%r39, %r20, 1024;
	cvt.u64.u32 	%rd106, %r39;
	add.s64 	%rd311, %rd104, %rd106;
	ld.global.f32 	%f229, [%rd204+4096];
	setp.geu.f32 	%p2, %f170, %f171;
	selp.f32 	%f174, %f170, %f171, %p2;
	selp.b64 	%rd208, %rd105, %rd205, %p2;
	setp.geu.f32 	%p3, %f174, %f172;
	selp.f32 	%f175, %f174, %f172, %p3;
	selp.b64 	%rd209, %rd208, %rd206, %p3;
	setp.geu.f32 	%p4, %f175, %f173;
	selp.f32 	%f94, %f175, %f173, %p4;
	selp.b64 	%rd108, %rd209, %rd207, %p4;
	setp.lt.f32 	%p5, %f94, %f229;
	@%p5 bra 	$L__BB6_123;
	setp.lt.f32 	%p6, %f229, %f94;
	setp.lt.u64 	%p7, %rd108, %rd106;
	or.pred  	%p8, %p6, %p7;
	selp.f32 	%f229, %f94, %f229, %p8;
	add.s64 	%rd210, %rd104, %rd108;
	selp.b64 	%rd311, %rd210, %rd311, %p8;
$L__BB6_123:
	setp.le.u64 	%p9, %rd198, %rd5;
	@%p9 bra 	$L__BB6_164;
	setp.ne.s32 	%p10, %r20, 0;
	@%p10 bra 	$L__BB6_126;
	atom.global.add.u64 	%rd211, [%rd1+8], 1280;
	add.s64 	%rd212, %rd211, %rd5;
	st.shared.u64 	[_ZN6thrust24THRUST_300001_SM_1000_NS8cuda_cub4core6detail5shmemE+152], %rd212;
$L__BB6_126:
	bar.sync 	0;
	ld.shared.u64 	%rd299, [_ZN6thrust24THRUST_300001_SM_1000_NS8cuda_cub4core6detail5shmemE+152];
	add.s64 	%rd213, %rd299, 1280;
	setp.gt.s64 	%p11, %rd213, %rd198;
	@%p11 bra 	$L__BB6_141;
	mov.f32 	%f213, %f229;
	mov.u64 	%rd292, %rd311;
$L__BB6_128:
	add.s64 	%rd214, %rd299, %rd105;
	cvta.to.global.u64 	%rd215, %rd195;
	shl.b64 	%rd216, %rd214, 2;
	add.s64 	%rd217, %rd215, %rd216;
	add.s64 	%rd293, %rd214, %rd196;
	ld.global.f32 	%f214, [%rd217];
	add.s64 	%rd294, %rd293, 256;
	ld.global.f32 	%f215, [%rd217+1024];
	add.s64 	%rd295, %rd293, 512;
	ld.global.f32 	%f216, [%rd217+2048];
	add.s64 	%rd296, %rd293, 768;
	ld.global.f32 	%f217, [%rd217+3072];
	add.s64 	%rd311, %rd293, 1024;
	ld.global.f32 	%f229, [%rd217+4096];
	setp.lt.f32 	%p12, %f213, %f214;
	@%p12 bra 	$L__BB6_130;
	setp.lt.f32 	%p13, %f214, %f213;
	setp.lt.s64 	%p14, %rd292, %rd293;
	or.pred  	%p15, %p13, %p14;
	selp.f32 	%f214, %f213, %f214, %p15;
	selp.b64 	%rd293, %rd292, %rd293, %p15;
$L__BB6_130:
	setp.lt.f32 	%p16, %f214, %f215;
	@%p16 bra 	$L__BB6_132;
	setp.lt.f32 	%p17, %f215, %f214;
	setp.lt.s64 	%p18, %rd293, %rd294;
	or.pred  	%p19, %p17, %p18;
	selp.f32 	%f215, %f214, %f215, %p19;
	selp.b64 	%rd294, %rd293, %rd294, %p19;
$L__BB6_132:
	setp.lt.f32 	%p20, %f215, %f216;
	@%p20 bra 	$L__BB6_134;
	setp.lt.f32 	%p21, %f216, %f215;
	setp.lt.s64 	%p22, %rd294, %rd295;
	or.pred  	%p23, %p21, %p22;
	selp.f32 	%f216, %f215, %f216, %p23;
	selp.b64 	%rd295, %rd294, %rd295, %p23;
$L__BB6_134:
	setp.lt.f32 	%p24, %f216, %f217;
	@%p24 bra 	$L__BB6_136;
	setp.lt.f32 	%p25, %f217, %f216;
	setp.lt.s64 	%p26, %rd295, %rd296;
	or.pred  	%p27, %p25, %p26;
	selp.f32 	%f217, %f216, %f217, %p27;
	selp.b64 	%rd296, %rd295, %rd296, %p27;
$L__BB6_136:
	setp.lt.f32 	%p28, %f217, %f229;
	@%p28 bra 	$L__BB6_138;
	setp.lt.f32 	%p29, %f229, %f217;
	setp.lt.s64 	%p30, %rd296, %rd311;
	or.pred  	%p31, %p29, %p30;
	selp.f32 	%f229, %f217, %f229, %p31;
	selp.b64 	%rd311, %rd296, %rd311, %p31;
$L__BB6_138:
	setp.ne.s32 	%p32, %r20, 0;
	bar.sync 	0;
	@%p32 bra 	$L__BB6_140;
	atom.global.add.u64 	%rd218, [%rd1+8], 1280;
	add.s64 	%rd219, %rd218, %rd5;
	st.shared.u64 	[_ZN6thrust24THRUST_300001_SM_1000_NS8cuda_cub4core6detail5shmemE+152], %rd219;
$L__BB6_140:
	bar.sync 	0;
	ld.shared.u64 	%rd299, [_ZN6thrust24THRUST_300001_SM_1000_NS8cuda_cub4core6detail5shmemE+152];
	add.s64 	%rd220, %rd299, 1280;
	setp.le.s64 	%p33, %rd220, %rd198;
	mov.f32 	%f213, %f229;
	mov.u64 	%rd292, %rd311;
	@%p33 bra 	$L__BB6_128;
$L__BB6_141:
	setp.le.s64 	%p34, %rd198, %rd299;
	@%p34 bra 	$L__BB6_164;
	cvt.u32.u64 	%r40, %rd299;
	cvt.u32.u64 	%r41, %rd198;
	sub.s32 	%r21, %r41, %r40;
	setp.ge.s32 	%p35, %r20, %r21;
	@%p35 bra 	$L__BB6_164;
	cvta.to.global.u64 	%rd132, %rd195;
	not.b32 	%r43, %r20;
	add.s32 	%r44, %r43, %r41;
	sub.s32 	%r22, %r44, %r40;
	and.b32  	%r46, %r22, 768;
	setp.eq.s32 	%p36, %r46, 768;
	mov.u32 	%r397, %r20;
	@%p36 bra 	$L__BB6_149;
	add.s64 	%rd222, %rd299, %rd105;
	add.s64 	%rd301, %rd222, %rd196;
	shl.b64 	%rd223, %rd222, 2;
	add.s64 	%rd300, %rd132, %rd223;
	shr.u32 	%r47, %r22, 8;
	add.s32 	%r48, %r47, 1;
	and.b32  	%r49, %r48, 3;
	neg.s32 	%r395, %r49;
	mov.u32 	%r397, %r20;
$L__BB6_145:
	.pragma "nounroll";
	mov.u64 	%rd137, %rd311;
	mov.f32 	%f114, %f229;
	ld.global.f32 	%f115, [%rd300];
	setp.lt.f32 	%p37, %f114, %f115;
	mov.f32 	%f229, %f115;
	mov.u64 	%rd311, %rd301;
	@%p37 bra 	$L__BB6_148;
	setp.lt.f32 	%p38, %f115, %f114;
	mov.f32 	%f229, %f114;
	mov.u64 	%rd311, %rd137;
	@%p38 bra 	$L__BB6_148;
	setp.lt.s64 	%p39, %rd137, %rd301;
	selp.f32 	%f229, %f114, %f115, %p39;
	min.s64 	%rd311, %rd137, %rd301;
$L__BB6_148:
	add.s32 	%r397, %r397, 256;
	add.s64 	%rd301, %rd301, 256;
	add.s64 	%rd300, %rd300, 1024;
	add.s32 	%r395, %r395, 1;
	setp.ne.s32 	%p40, %r395, 0;
	@%p40 bra 	$L__BB6_145;
$L__BB6_149:
	setp.lt.u32 	%p41, %r22, 768;
	@%p41 bra 	$L__BB6_164;
	add.s32 	%r398, %r397, 512;
$L__BB6_151:
	mov.u32 	%r30, %r398;
	add.s32 	%r50, %r30, -512;
	cvt.u64.u32 	%rd224, %r50;
	add.s64 	%rd225, %rd299, %rd224;
	shl.b64 	%rd226, %rd225, 2;
	add.s64 	%rd145, %rd132, %rd226;
	add.s64 	%rd146, %rd225, %rd196;
	ld.global.f32 	%f121, [%rd145];
	setp.lt.f32 	%p42, %f229, %f121;
	mov.f32 	%f225, %f121;
	mov.u64 	%rd307, %rd146;
	@%p42 bra 	$L__BB6_154;
	setp.lt.f32 	%p43, %f121, %f229;
	mov.f32 	%f225, %f229;
	mov.u64 	%rd307, %rd311;
	@%p43 bra 	$L__BB6_154;
	setp.lt.s64 	%p44, %rd311, %rd146;
	selp.f32 	%f225, %f229, %f121, %p44;
	min.s64 	%rd307, %rd311, %rd146;
$L__BB6_154:
	add.s32 	%r51, %r30, -256;
	cvt.u64.u32 	%rd227, %r51;
	add.s64 	%rd228, %rd299, %rd227;
	add.s64 	%rd149, %rd228, %rd196;
	ld.global.f32 	%f124, [%rd145+1024];
	setp.lt.f32 	%p45, %f225, %f124;
	mov.f32 	%f226, %f124;
	mov.u64 	%rd308, %rd149;
	@%p45 bra 	$L__BB6_157;
	setp.lt.f32 	%p46, %f124, %f225;
	mov.f32 	%f226, %f225;
	mov.u64 	%rd308, %rd307;
	@%p46 bra 	$L__BB6_157;
	setp.lt.s64 	%p47, %rd307, %rd149;
	selp.f32 	%f226, %f225, %f124, %p47;
	min.s64 	%rd308, %rd307, %rd149;
$L__BB6_157:
	cvt.u64.u32 	%rd229, %r30;
	add.s64 	%rd230, %rd299, %rd229;
	add.s64 	%rd152, %rd230, %rd196;
	ld.global.f32 	%f127, [%rd145+2048];
	setp.lt.f32 	%p48, %f226, %f127;
	mov.f32 	%f227, %f127;
	mov.u64 	%rd309, %rd152;
	@%p48 bra 	$L__BB6_160;
	setp.lt.f32 	%p49, %f127, %f226;
	mov.f32 	%f227, %f226;
	mov.u64 	%rd309, %rd308;
	@%p49 bra 	$L__BB6_160;
	setp.lt.s64 	%p50, %rd308, %rd152;
	selp.f32 	%f227, %f226, %f127, %p50;
	min.s64 	%rd309, %rd308, %rd152;
$L__BB6_160:
	add.s32 	%r52, %r30, 256;
	cvt.u64.u32 	%rd231, %r52;
	add.s64 	%rd232, %rd299, %rd231;
	add.s64 	%rd155, %rd232, %rd196;
	ld.global.f32 	%f130, [%rd145+3072];
	setp.lt.f32 	%p51, %f227, %f130;
	mov.f32 	%f229, %f130;
	mov.u64 	%rd311, %rd155;
	@%p51 bra 	$L__BB6_163;
	setp.lt.f32 	%p52, %f130, %f227;
	mov.f32 	%f229, %f227;
	mov.u64 	%rd311, %rd309;
	@%p52 bra 	$L__BB6_163;
	setp.lt.s64 	%p53, %rd309, %rd155;
	selp.f32 	%f229, %f227, %f130, %p53;
	min.s64 	%rd311, %rd309, %rd155;
$L__BB6_163:
	add.s32 	%r398, %r30, 1024;
	add.s32 	%r53, %r30, 512;
	setp.lt.s32 	%p54, %r53, %r21;
	@%p54 bra 	$L__BB6_151;
$L__BB6_164:
	// begin inline asm
	mov.u32 %r54, %laneid;
	// end inline asm
	mov.b32 	%r56, %f229;
	mov.b32 	%r72, 1;
	mov.b32 	%r73, 31;
	mov.b32 	%r74, -1;
	// begin inline asm
	shfl.sync.down.b32 %r55, %r56, %r72, %r73, %r74;
	// end inline asm
	mov.b32 	%f134, %r55;
	// begin inline asm
	shfl.sync.down.b32 %r60, %r61, %r72, %r73, %r74;
	// end inline asm
	mov.b64 	{%r66, %r71}, %rd311;
	// begin inline asm
	shfl.sync.down.b32 %r65, %r66, %r72, %r73, %r74;
	// end inline asm
	// begin inline asm
	shfl.sync.down.b32 %r70, %r71, %r72, %r73, %r74;
	// end inline asm
	mov.b64 	%rd159, {%r65, %r70};
	setp.gt.s32 	%p55, %r54, 30;
	mov.f32 	%f230, %f229;
	mov.u64 	%rd312, %rd311;
	@%p55 bra 	$L__BB6_168;
	setp.lt.f32 	%p56, %f229, %f134;
	mov.f32 	%f230, %f134;
	mov.u64 	%rd312, %rd159;
	@%p56 bra 	$L__BB6_168;
	setp.gt.f32 	%p57, %f229, %f134;
	mov.f32 	%f230, %f229;
	mov.u64 	%rd312, %rd311;
	@%p57 bra 	$L__BB6_168;
	setp.lt.s64 	%p58, %rd311, %rd159;
	selp.f32 	%f230, %f229, %f134, %p58;
	min.s64 	%rd312, %rd311, %rd159;
$L__BB6_168:
	mov.b32 	%r76, %f230;
	mov.b32 	%r92, 2;
	mov.b32 	%r93, 31;
	mov.b32 	%r94, -1;
	// begin inline asm
	shfl.sync.down.b32 %r75, %r76, %r92, %r93, %r94;
	// end inline asm
	mov.b32 	%f137, %r75;
	// begin inline asm
	shfl.sync.down.b32 %r80, %r81, %r92, %r93, %r94;
	// end inline asm
	mov.b64 	{%r86, %r91}, %rd312;
	// begin inline asm
	shfl.sync.down.b32 %r85, %r86, %r92, %r93, %r94;
	// end inline asm
	// begin inline asm
	shfl.sync.down.b32 %r90, %r91, %r92, %r93, %r94;
	// end inline asm
	mov.b64 	%rd162, {%r85, %r90};
	setp.gt.s32 	%p59, %r54, 29;
	mov.f32 	%f231, %f230;
	mov.u64 	%rd313, %rd312;
	@%p59 bra 	$L__BB6_172;
	setp.lt.f32 	%p60, %f230, %f137;
	mov.f32 	%f231, %f137;
	mov.u64 	%rd313, %rd162;
	@%p60 bra 	$L__BB6_172;
	setp.gt.f32 	%p61, %f230, %f137;
	mov.f32 	%f231, %f230;
	mov.u64 	%rd313, %rd312;
	@%p61 bra 	$L__BB6_172;
	setp.lt.s64 	%p62, %rd312, %rd162;
	selp.f32 	%f231, %f230, %f137, %p62;
	min.s64 	%rd313, %rd312, %rd162;
$L__BB6_172:
	mov.b32 	%r96, %f231;
	mov.b32 	%r112, 4;
	mov.b32 	%r113, 31;
	mov.b32 	%r114, -1;
	// begin inline asm
	shfl.sync.down.b32 %r95, %r96, %r112, %r113, %r114;
	// end inline asm
	mov.b32 	%f140, %r95;
	// begin inline asm
	shfl.sync.down.b32 %r100, %r101, %r112, %r113, %r114;
	// end inline asm
	mov.b64 	{%r106, %r111}, %rd313;
	// begin inline asm
	shfl.sync.down.b32 %r105, %r106, %r112, %r113, %r114;
	// end inline asm
	// begin inline asm
	shfl.sync.down.b32 %r110, %r111, %r112, %r113, %r114;
	// end inline asm
	mov.b64 	%rd165, {%r105, %r110};
	setp.gt.s32 	%p63, %r54, 27;
	mov.f32 	%f232, %f231;
	mov.u64 	%rd314, %rd313;
	@%p63 bra 	$L__BB6_176;
	setp.lt.f32 	%p64, %f231, %f140;
	mov.f32 	%f232, %f140;
	mov.u64 	%rd314, %rd165;
	@%p64 bra 	$L__BB6_176;
	setp.gt.f32 	%p65, %f231, %f140;
	mov.f32 	%f232, %f231;
	mov.u64 	%rd314, %rd313;
	@%p65 bra 	$L__BB6_176;
	setp.lt.s64 	%p66, %rd313, %rd165;
	selp.f32 	%f232, %f231, %f140, %p66;
	min.s64 	%rd314, %rd313, %rd165;
$L__BB6_176:
	mov.b32 	%r116, %f232;
	mov.b32 	%r132, 8;
	mov.b32 	%r133, 31;
	mov.b32 	%r134, -1;
	// begin inline asm
	shfl.sync.down.b32 %r115, %r116, %r132, %r133, %r134;
	// end inline asm
	mov.b32 	%f143, %r115;
	// begin inline asm
	shfl.sync.down.b32 %r120, %r121, %r132, %r133, %r134;
	// end inline asm
	mov.b64 	{%r126, %r131}, %rd314;
	// begin inline asm
	shfl.sync.down.b32 %r125, %r126, %r132, %r133, %r134;
	// end inline asm
	// begin inline asm
	shfl.sync.down.b32 %r130, %r131, %r132, %r133, %r134;
	// end inline asm
	mov.b64 	%rd168, {%r125, %r130};
	setp.gt.s32 	%p67, %r54, 23;
	mov.f32 	%f233, %f232;
	mov.u64 	%rd315, %rd314;
	@%p67 bra 	$L__BB6_180;
	setp.lt.f32 	%p68, %f232, %f143;
	mov.f32 	%f233, %f143;
	mov.u64 	%rd315, %rd168;
	@%p68 bra 	$L__BB6_180;
	setp.gt.f32 	%p69, %f232, %f143;
	mov.f32 	%f233, %f232;
	mov.u64 	%rd315, %rd314;
	@%p69 bra 	$L__BB6_180;
	setp.lt.s64 	%p70, %rd314, %rd168;
	selp.f32 	%f233, %f232, %f143, %p70;
	min.s64 	%rd315, %rd314, %rd168;
$L__BB6_180:
	mov.b32 	%r136, %f233;
	mov.b32 	%r152, 16;
	mov.b32 	%r153, 31;
	mov.b32 	%r154, -1;
	// begin inline asm
	shfl.sync.down.b32 %r135, %r136, %r152, %r153, %r154;
	// end inline asm
	mov.b32 	%f146, %r135;
	// begin inline asm
	shfl.sync.down.b32 %r140, %r141, %r152, %r153, %r154;
	// end inline asm
	mov.b64 	{%r146, %r151}, %rd315;
	// begin inline asm
	shfl.sync.down.b32 %r145, %r146, %r152, %r153, %r154;
	// end inline asm
	// begin inline asm
	shfl.sync.down.b32 %r150, %r151, %r152, %r153, %r154;
	// end inline asm
	mov.b64 	%rd171, {%r145, %r150};
	setp.gt.s32 	%p71, %r54, 15;
	mov.f32 	%f241, %f233;
	mov.u64 	%rd323, %rd315;
	@%p71 bra 	$L__BB6_184;
	setp.lt.f32 	%p72, %f233, %f146;
	mov.f32 	%f241, %f146;
	mov.u64 	%rd323, %rd171;
	@%p72 bra 	$L__BB6_184;
	setp.gt.f32 	%p73, %f233, %f146;
	mov.f32 	%f241, %f233;
	mov.u64 	%rd323, %rd315;
	@%p73 bra 	$L__BB6_184;
	setp.lt.s64 	%p74, %rd315, %rd171;
	selp.f32 	%f241, %f233, %f146, %p74;
	min.s64 	%rd323, %rd315, %rd171;
$L__BB6_184:
	setp.ne.s32 	%p75, %r54, 0;
	@%p75 bra 	$L__BB6_186;
	shr.u32 	%r155, %r20, 1;
	and.b32  	%r156, %r155, 496;
	mov.u32 	%r157, _ZN6thrust24THRUST_300001_SM_1000_NS8cuda_cub4core6detail5shmemE;
	add.s32 	%r158, %r157, %r156;
	st.shared.f32 	[%r158+8], %f241;
	st.shared.u64 	[%r158+16], %rd323;
$L__BB6_186:
	bar.sync 	0;
	setp.ne.s32 	%p76, %r20, 0;
	@%p76 bra 	$L__BB6_208;
	ld.shared.f32 	%f149, [_ZN6thrust24THRUST_300001_SM_1000_NS8cuda_cub4core6detail5shmemE+24];
	ld.shared.u64 	%rd174, [_ZN6thrust24THRUST_300001_SM_1000_NS8cuda_cub4core6detail5shmemE+32];
	setp.lt.f32 	%p77, %f241, %f149;
	mov.f32 	%f235, %f149;
	mov.u64 	%rd317, %rd174;
	@%p77 bra 	$L__BB6_190;
	setp.lt.f32 	%p78, %f149, %f241;
	mov.f32 	%f235, %f241;
	mov.u64 	%rd317, %rd323;
	@%p78 bra 	$L__BB6_190;
	setp.lt.s64 	%p79, %rd323, %rd174;
	selp.f32 	%f235, %f241, %f149, %p79;
	min.s64 	%rd317, %rd323, %rd174;
$L__BB6_190:
	ld.shared.f32 	%f152, [_ZN6thrust24THRUST_300001_SM_1000_NS8cuda_cub4core6detail5shmemE+40];
	ld.shared.u64 	%rd177, [_ZN6thrust24THRUST_300001_SM_1000_NS8cuda_cub4core6detail5shmemE+48];
	setp.lt.f32 	%p80, %f235, %f152;
	mov.f32 	%f236, %f152;
	mov.u64 	%rd318, %rd177;
	@%p80 bra 	$L__BB6_193;
	setp.lt.f32 	%p81, %f152, %f235;
	mov.f32 	%f236, %f235;
	mov.u64 	%rd318, %rd317;
	@%p81 bra 	$L__BB6_193;
	setp.lt.s64 	%p82, %rd317, %rd177;
	selp.f32 	%f236, %f235, %f152, %p82;
	min.s64 	%rd318, %rd317, %rd177;
$L__BB6_193:
	ld.shared.f32 	%f155, [_ZN6thrust24THRUST_300001_SM_1000_NS8cuda_cub4core6detail5shmemE+56];
	ld.shared.u64 	%rd180, [_ZN6thrust24THRUST_300001_SM_1000_NS8cuda_cub4core6detail5shmemE+64];
	setp.lt.f32 	%p83, %f236, %f155;
	mov.f32 	%f237, %f155;
	mov.u64 	%rd319, %rd180;
	@%p83 bra 	$L__BB6_196;
	setp.lt.f32 	%p84, %f155, %f236;
	mov.f32 	%f237, %f236;
	mov.u64 	%rd319, %rd318;
	@%p84 bra 	$L__BB6_196;
	setp.lt.s64 	%p85, %rd318, %rd180;
	selp.f32 	%f237, %f236, %f155, %p85;
	min.s64 	%rd319, %rd318, %rd180;
$L__BB6_196:
	ld.shared.f32 	%f158, [_ZN6thrust24THRUST_300001_SM_1000_NS8cuda_cub4core6detail5shmemE+72];
	ld.shared.u64 	%rd183, [_ZN6thrust24THRUST_300001_SM_1000_NS8cuda_cub4core6detail5shmemE+80];
	setp.lt.f32 	%p86, %f237, %f158;
	mov.f32 	%f238, %f158;
	mov.u64 	%rd320, %rd183;
	@%p86 bra 	$L__BB6_199;
	setp.lt.f32 	%p87, %f158, %f237;
	mov.f32 	%f238, %f237;
	mov.u64 	%rd320, %rd319;
	@%p87 bra 	$L__BB6_199;
	setp.lt.s64 	%p88, %rd319, %rd183;
	selp.f32 	%f238, %f237, %f158, %p88;
	min.s64 	%rd320, %rd319, %rd183;
$L__BB6_199:
	ld.shared.f32 	%f161, [_ZN6thrust24THRUST_300001_SM_1000_NS8cuda_cub4core6detail5shmemE+88];
	ld.shared.u64 	%rd186, [_ZN6thrust24THRUST_300001_SM_1000_NS8cuda_cub4core6detail5shmemE+96];
	setp.lt.f32 	%p89, %f238, %f161;
	mov.f32 	%f239, %f161;
	mov.u64 	%rd321, %rd186;
	@%p89 bra 	$L__BB6_202;
	setp.lt.f32 	%p90, %f161, %f238;
	mov.f32 	%f239, %f238;
	mov.u64 	%rd321, %rd320;
	@%p90 bra 	$L__BB6_202;
	setp.lt.s64 	%p91, %rd320, %rd186;
	selp.f32 	%f239, %f238, %f161, %p91;
	min.s64 	%rd321, %rd320, %rd186;
$L__BB6_202:
	ld.shared.f32 	%f164, [_ZN6thrust24THRUST_300001_SM_1000_NS8cuda_cub4core6detail5shmemE+104];
	ld.shared.u64 	%rd189, [_ZN6thrust24THRUST_300001_SM_1000_NS8cuda_cub4core6detail5shmemE+112];
	setp.lt.f32 	%p92, %f239, %f164;
	mov.f32 	%f240, %f164;
	mov.u64 	%rd322, %rd189;
	@%p92 bra 	$L__BB6_205;
	setp.lt.f32 	%p93, %f164, %f239;
	mov.f32 	%f240, %f239;
	mov.u64 	%rd322, %rd321;
	@%p93 bra 	$L__BB6_205;
	setp.lt.s64 	%p94, %rd321, %rd189;
	selp.f32 	%f240, %f239, %f164, %p94;
	min.s64 	%rd322, %rd321, %rd189;
$L__BB6_205:
	ld.shared.f32 	%f167, [_ZN6thrust24THRUST_300001_SM_1000_NS8cuda_cub4core6detail5shmemE+120];
	ld.shared.u64 	%rd192, [_ZN6thrust24THRUST_300001_SM_1000_NS8cuda_cub4core6detail5shmemE+128];
	setp.lt.f32 	%p95, %f240, %f167;
	mov.f32 	%f241, %f167;
	mov.u64 	%rd323, %rd192;
	@%p95 bra 	$L__BB6_208;
	setp.lt.f32 	%p96, %f167, %f240;
	mov.f32 	%f241, %f240;
	mov.u64 	%rd323, %rd322;
	@%p96 bra 	$L__BB6_208;
	setp.lt.s64 	%p97, %rd322, %rd192;
	selp.f32 	%f241, %f240, %f167, %p97;
	min.s64 	%rd323, %rd322, %rd192;
$L__BB6_208:
	mov.u32 	%r389, %tid.x;
	setp.ne.s32 	%p214, %r389, 0;
	@%p214 bra 	$L__BB6_210;
	ld.param.u64 	%rd254, [_ZN6thrust24THRUST_300001_SM_1000_NS8cuda_cub4core6detail13_kernel_agentINS1_8__reduce11ReduceAgentINS0_12zip_iteratorIN4cuda3std3__45tupleIJNS0_6detail15normal_iteratorINS0_10device_ptrIfEEEENS0_17counting_iteratorIlNS0_11use_defaultESI_SI_EEEEEEEPNSB_IJflEEESM_lNS1_9__extrema9arg_max_fIflNSA_4lessIfEEEEEEJSL_SN_lN3cub18CUB_300001_SM_100013GridEvenShareIlEENSV_9GridQueueIyEESS_EEEvDpT0__param_1];
	cvta.to.global.u64 	%rd251, %rd254;
	mul.wide.u32 	%rd252, %r1, 16;
	add.s64 	%rd253, %rd251, %rd252;
	st.global.f32 	[%rd253], %f241;
	st.global.u64 	[%rd253+8], %rd323;
$L__BB6_210:
	ret;

}
	// .globl	_ZN6thrust24THRUST_300001_SM_1000_NS8cuda_cub4core6detail13_kernel_agentINS1_8__reduce10DrainAgentIlEEJN3cub18CUB_300001_SM_10009GridQueueIyEElEEEvDpT0_
.visible .entry _ZN6thrust24THRUST_300001_SM_1000_NS8cuda_cub4core6detail13_kernel_agentINS1_8__reduce10DrainAgentIlEEJN3cub18CUB_300001_SM_10009GridQueueIyEElEEEvDpT0_(
	.param .align 8 .b8 _ZN6thrust24THRUST_300001_SM_1000_NS8cuda_cub4core6detail13_kernel_agentINS1_8__reduce10DrainAgentIlEEJN3cub18CUB_300001_SM_10009GridQueueIyEElEEEvDpT0__param_0[8],
	.param .u64 _ZN6thrust24THRUST_300001_SM_1000_NS8cuda_cub4core6detail13_kernel_agentINS1_8__reduce10DrainAgentIlEEJN3cub18CUB_300001_SM_10009GridQueueIyEElEEEvDpT0__param_1
)
.maxntid 1
{
	.reg .b64 	%rd<5>;

	ld.param.u64 	%rd1, [_ZN6thrust24THRUST_300001_SM_1000_NS8cuda_cub4core6detail13_kernel_agentINS1_8__reduce10DrainAgentIlEEJN3cub18CUB_300001_SM_10009GridQueueIyEElEEEvDpT0__param_0];
	ld.param.u64 	%rd2, [_ZN6thrust24THRUST_300001_SM_1000_NS8cuda_cub4core6detail13_kernel_agentINS1_8__reduce10DrainAgentIlEEJN3cub18CUB_300001_SM_10009GridQueueIyEElEEEvDpT0__param_1];
	cvta.to.global.u64 	%rd3, %rd1;
	st.global.u64 	[%rd3], %rd2;
	mov.b64 	%rd4, 0;
	st.global.u64 	[%rd3+8], %rd4;
	ret;

}
	// .globl	_ZN6thrust24THRUST_300001_SM_1000_NS8cuda_cub4core6detail13_kernel_agentINS1_8__reduce11ReduceAgentIPN4cuda3std3__45tupleIJflEEESC_SB_lNS1_9__extrema9arg_max_fIflNS9_4lessIfEEEEEEJSC_SC_iSH_EEEvDpT0_
.visible .entry _ZN6thrust24THRUST_300001_SM_1000_NS8cuda_cub4core6detail13_kernel_agentINS1_8__reduce11ReduceAgentIPN4cuda3std3__45tupleIJflEEESC_SB_lNS1_9__extrema9arg_max_fIflNS9_4lessIfEEEEEEJSC_SC_iSH_EEEvDpT0_(
	.param .u64 .ptr .align 1 _ZN6thrust24THRUST_300001_SM_1000_NS8cuda_cub4core6detail13_kernel_agentINS1_8__reduce11ReduceAgentIPN4cuda3std3__45tupleIJflEEESC_SB_lNS1_9__extrema9arg_max_fIflNS9_4lessIfEEEEEEJSC_SC_iSH_EEEvDpT0__param_0,
	.param .u64 .ptr .align 1 _ZN6thrust24THRUST_300001_SM_1000_NS8cuda_cub4core6detail13_kernel_agentINS1_8__reduce11ReduceAgentIPN4cuda3std3__45tupleIJflEEESC_SB_lNS1_9__extrema9arg_max_fIflNS9_4lessIfEEEEEEJSC_SC_iSH_EEEvDpT0__param_1,
	.param .u32 _ZN6thrust24THRUST_300001_SM_1000_NS8cuda_cub4core6detail13_kernel_agentINS1_8__reduce11ReduceAgentIPN4cuda3std3__45tupleIJflEEESC_SB_lNS1_9__extrema9arg_max_fIflNS9_4lessIfEEEEEEJSC_SC_iSH_EEEvDpT0__param_2,
	.param .align 1 .b8 _ZN6thrust24THRUST_300001_SM_1000_NS8cuda_cub4core6detail13_kernel_agentINS1_8__reduce11ReduceAgentIPN4cuda3std3__45tupleIJflEEESC_SB_lNS1_9__extrema9arg_max_fIflNS9_4lessIfEEEEEEJSC_SC_iSH_EEEvDpT0__param_3[1]
)
.maxntid 256
{
	.reg .pred 	%p<264>;
	.reg .b32 	%r<436>;
	.reg .b32 	%f<293>;
	.reg .b64 	%rd<479>;

	ld.param.u64 	%rd236, [_ZN6thrust24THRUST_300001_SM_1000_NS8cuda_cub4core6detail13_kernel_agentINS1_8__reduce11ReduceAgentIPN4cuda3std3__45tupleIJflEEESC_SB_lNS1_9__extrema9arg_max_fIflNS9_4lessIfEEEEEEJSC_SC_iSH_EEEvDpT0__param_0];
	ld.param.u32 	%r29, [_ZN6thrust24THRUST_300001_SM_1000_NS8cuda_cub4core6detail13_kernel_agentINS1_8__reduce11ReduceAgentIPN4cuda3std3__45tupleIJflEEESC_SB_lNS1_9__extrema9arg_max_fIflNS9_4lessIfEEEEEEJSC_SC_iSH_EEEvDpT0__param_2];
	cvt.s64.s32 	%rd1, %r29;
	setp.eq.s32 	%p1, %r29, 0;
	@%p1 bra 	$L__BB8_234;
	setp.gt.s32 	%p2, %r29, 1279;
	@%p2 bra 	$L__BB8_121;
	mov.u32 	%r1, %tid.x;
	setp.ge.s32 	%p147, %r1, %r29;
	mov.f32 	%f224, 0f00000000;
	mov.b64 	%rd402, 0;
	mov.u32 	%r430, %r1;
	@%p147 bra 	$L__BB8_4;
	mul.wide.u32 	%rd366, %r1, 16;
	add.s64 	%rd363, %rd236, %rd366;
	// begin inline asm
	ld.global.nc.u64 %rd362, [%rd363];
	// end inline asm
	mov.b64 	{%r191, %r192}, %rd362;
	mov.b32 	%f224, %r191;
	add.s64 	%rd365, %rd363, 8;
	// begin inline asm
	ld.global.nc.u64 %rd402, [%rd365];
	// end inline asm
	add.s32 	%r430, %r1, 256;
$L__BB8_4:
	setp.ge.s32 	%p148, %r430, %r29;
	@%p148 bra 	$L__BB8_25;
	not.b32 	%r193, %r430;
	add.s32 	%r4, %r29, %r193;
	and.b32  	%r194, %r4, 768;
	setp.eq.s32 	%p149, %r194, 768;
	@%p149 bra 	$L__BB8_11;
	mul.wide.u32 	%rd368, %r430, 16;
	add.s64 	%rd393, %rd236, %rd368;
	shr.u32 	%r195, %r4, 8;
	add.s32 	%r196, %r195, 1;
	and.b32  	%r197, %r196, 3;
	neg.s32 	%r428, %r197;
$L__BB8_7:
	.pragma "nounroll";
	mov.u64 	%rd6, %rd402;
	mov.f32 	%f3, %f224;
	// begin inline asm
	ld.global.nc.u64 %rd369, [%rd393];
	// end inline asm
	mov.b64 	{%r198, %r199}, %rd369;
	mov.b32 	%f4, %r198;
	add.s64 	%rd372, %rd393, 8;
	// begin inline asm
	ld.global.nc.u64 %rd371, [%rd372];
	// end inline asm
	setp.lt.f32 	%p150, %f3, %f4;
	mov.u64 	%rd402, %rd371;
	mov.f32 	%f224, %f4;
	@%p150 bra 	$L__BB8_10;
	setp.lt.f32 	%p151, %f4, %f3;
	mov.u64 	%rd402, %rd6;
	mov.f32 	%f224, %f3;
	@%p151 bra 	$L__BB8_10;
	setp.lt.s64 	%p152, %rd6, %rd371;
	min.s64 	%rd402, %rd6, %rd371;
	selp.f32 	%f224, %f3, %f4, %p152;
$L__BB8_10:
	add.s32 	%r430, %r430, 256;
	add.s64 	%rd393, %rd393, 4096;
	add.s32 	%r428, %r428, 1;
	setp.ne.s32 	%p153, %r428, 0;
	@%p153 bra 	$L__BB8_7;
$L__BB8_11:
	setp.lt.u32 	%p154, %r4, 768;
	@%p154 bra 	$L__BB8_25;
$L__BB8_12:
	mul.wide.s32 	%rd377, %r430, 16;
	add.s64 	%rd374, %rd236, %rd377;
	// begin inline asm
	ld.global.nc.u64 %rd373, [%rd374];
	// end inline asm
	mov.b64 	{%r200, %r201}, %rd373;
	mov.b32 	%f10, %r200;
	add.s64 	%rd376, %rd374, 8;
	// begin inline asm
	ld.global.nc.u64 %rd375, [%rd376];
	// end inline asm
	setp.lt.f32 	%p155, %f224, %f10;
	mov.u64 	%rd399, %rd375;
	mov.f32 	%f221, %f10;
	@%p155 bra 	$L__BB8_15;
	setp.lt.f32 	%p156, %f10, %f224;
	mov.u64 	%rd399, %rd402;
	mov.f32 	%f221, %f224;
	@%p156 bra 	$L__BB8_15;
	setp.lt.s64 	%p157, %rd402, %rd375;
	min.s64 	%rd399, %rd402, %rd375;
	selp.f32 	%f221, %f224, %f10, %p157;
$L__BB8_15:
	add.s64 	%rd379, %rd374, 4096;
	// begin inline asm
	ld.global.nc.u64 %rd378, [%rd379];
	// end inline asm
	mov.b64 	{%r202, %r203}, %rd378;
	mov.b32 	%f13, %r202;
	add.s64 	%rd381, %rd374, 4104;
	// begin inline asm
	ld.global.nc.u64 %rd380, [%rd381];
	// end inline asm
	setp.lt.f32 	%p158, %f221, %f13;
	mov.u64 	%rd400, %rd380;
	mov.f32 	%f222, %f13;
	@%p158 bra 	$L__BB8_18;
	setp.lt.f32 	%p159, %f13, %f221;
	mov.u64 	%rd400, %rd399;
	mov.f32 	%f222, %f221;
	@%p159 bra 	$L__BB8_18;
	setp.lt.s64 	%p160, %rd399, %rd380;
	min.s64 	%rd400, %rd399, %rd380;
	selp.f32 	%f222, %f221, %f13, %p160;
$L__BB8_18:
	add.s64 	%rd383, %rd374, 8192;
	// begin inline asm
	ld.global.nc.u64 %rd382, [%rd383];
	// end inline asm
	mov.b64 	{%r204, %r205}, %rd382;
	mov.b32 	%f16, %r204;
	add.s64 	%rd385, %rd374, 8200;
	// begin inline asm
	ld.global.nc.u64 %rd384, [%rd385];
	// end inline asm
	setp.lt.f32 	%p161, %f222, %f16;
	mov.u64 	%rd401, %rd384;
	mov.f32 	%f223, %f16;
	@%p161 bra 	$L__BB8_21;
	setp.lt.f32 	%p162, %f16, %f222;
	mov.u64 	%rd401, %rd400;
	mov.f32 	%f223, %f222;
	@%p162 bra 	$L__BB8_21;
	setp.lt.s64 	%p163, %rd400, %rd384;
	min.s64 	%rd401, %rd400, %rd384;
	selp.f32 	%f223, %f222, %f16, %p163;
$L__BB8_21:
	add.s64 	%rd387, %rd374, 12288;
	// begin inline asm
	ld.global.nc.u64 %rd386, [%rd387];
	// end inline asm
	mov.b64 	{%r206, %r207}, %rd386;
	mov.b32 	%f19, %r206;
	add.s64 	%rd389, %rd374, 12296;
	// begin inline asm
	ld.global.nc.u64 %rd388, [%rd389];
	// end inline asm
	setp.lt.f32 	%p164, %f223, %f19;
	mov.u64 	%rd402, %rd388;
	mov.f32 	%f224, %f19;
	@%p164 bra 	$L__BB8_24;
	setp.lt.f32 	%p165, %f19, %f223;
	mov.u64 	%rd402, %rd401;
	mov.f32 	%f224, %f223;
	@%p165 bra 	$L__BB8_24;
	setp.lt.s64 	%p166, %rd401, %rd388;
	min.s64 	%rd402, %rd401, %rd388;
	selp.f32 	%f224, %f223, %f19, %p166;
$L__BB8_24:
	add.s32 	%r430, %r430, 1024;
	setp.lt.s32 	%p167, %r430, %r29;
	@%p167 bra 	$L__BB8_12;
$L__BB8_25:
	setp.lt.s32 	%p168, %r29, 256;
	@%p168 bra 	$L__BB8_70;
	// begin inline asm
	mov.u32 %r321, %laneid;
	// end inline asm
	mov.b32 	%r323, %f224;
	mov.b32 	%r339, 1;
	mov.b32 	%r340, 31;
	mov.b32 	%r341, -1;
	// begin inline asm
	shfl.sync.down.b32 %r322, %r323, %r339, %r340, %r341;
	// end inline asm
	mov.b32 	%f23, %r322;
	// begin inline asm
	shfl.sync.down.b32 %r327, %r328, %r339, %r340, %r341;
	// end inline asm
	mov.b64 	{%r333, %r338}, %rd402;
	// begin inline asm
	shfl.sync.down.b32 %r332, %r333, %r339, %r340, %r341;
	// end inline asm
	// begin inline asm
	shfl.sync.down.b32 %r337, %r338, %r339, %r340, %r341;
	// end inline asm
	mov.b64 	%rd28, {%r332, %r337};
	setp.gt.s32 	%p220, %r321, 30;
	mov.u64 	%rd404, %rd402;
	mov.f32 	%f226, %f224;
	@%p220 bra 	$L__BB8_30;
	setp.lt.f32 	%p221, %f224, %f23;
	mov.u64 	%rd404, %rd28;
	mov.f32 	%f226, %f23;
	@%p221 bra 	$L__BB8_30;
	setp.gt.f32 	%p222, %f224, %f23;
	mov.u64 	%rd404, %rd402;
	mov.f32 	%f226, %f224;
	@%p222 bra 	$L__BB8_30;
	setp.lt.s64 	%p223, %rd402, %rd28;
	min.s64 	%rd404, %rd402, %rd28;
	selp.f32 	%f226, %f224, %f23, %p223;
$L__BB8_30:
	mov.b32 	%r343, %f226;
	mov.b32 	%r359, 2;
	mov.b32 	%r360, 31;
	mov.b32 	%r361, -1;
	// begin inline asm
	shfl.sync.down.b32 %r342, %r343, %r359, %r360, %r361;
	// end inline asm
	mov.b32 	%f26, %r342;
	// begin inline asm
	shfl.sync.down.b32 %r347, %r348, %r359, %r360, %r361;
	// end inline asm
	mov.b64 	{%r353, %r358}, %rd404;
	// begin inline asm
	shfl.sync.down.b32 %r352, %r353, %r359, %r360, %r361;
	// end inline asm
	// begin inline asm
	shfl.sync.down.b32 %r357, %r358, %r359, %r360, %r361;
	// end inline asm
	mov.b64 	%rd31, {%r352, %r357};
	setp.gt.s32 	%p224, %r321, 29;
	mov.u64 	%rd405, %rd404;
	mov.f32 	%f227, %f226;
	@%p224 bra 	$L__BB8_34;
	setp.lt.f32 	%p225, %f226, %f26;
	mov.u64 	%rd405, %rd31;
	mov.f32 	%f227, %f26;
	@%p225 bra 	$L__BB8_34;
	setp.gt.f32 	%p226, %f226, %f26;
	mov.u64 	%rd405, %rd404;
	mov.f32 	%f227, %f226;
	@%p226 bra 	$L__BB8_34;
	setp.lt.s64 	%p227, %rd404, %rd31;
	min.s64 	%rd405, %rd404, %rd31;
	selp.f32 	%f227, %f226, %f26, %p227;
$L__BB8_34:
	mov.b32 	%r363, %f227;
	mov.b32 	%r379, 4;
	mov.b32 	%r380, 31;
	mov.b32 	%r381, -1;
	// begin inline asm
	shfl.sync.down.b32 %r362, %r363, %r379, %r380, %r381;
	// end inline asm
	mov.b32 	%f29, %r362;
	// begin inline asm
	shfl.sync.down.b32 %r367, %r368, %r379, %r380, %r381;
	// end inline asm
	mov.b64 	{%r373, %r378}, %rd405;
	// begin inline asm
	shfl.sync.down.b32 %r372, %r373, %r379, %r380, %r381;
	// end inline asm
	// begin inline asm
	shfl.sync.down.b32 %r377, %r378, %r379, %r380, %r381;
	// end inline asm
	mov.b64 	%rd34, {%r372, %r377};
	setp.gt.s32 	%p228, %r321, 27;
	mov.u64 	%rd406, %rd405;
	mov.f32 	%f228, %f227;
	@%p228 bra 	$L__BB8_38;
	setp.lt.f32 	%p229, %f227, %f29;
	mov.u64 	%rd406, %rd34;
	mov.f32 	%f228, %f29;
	@%p229 bra 	$L__BB8_38;
	setp.gt.f32 	%p230, %f227, %f29;
	mov.u64 	%rd406, %rd405;
	mov.f32 	%f228, %f227;
	@%p230 bra 	$L__BB8_38;
	setp.lt.s64 	%p231, %rd405, %rd34;
	min.s64 	%rd406, %rd405, %rd34;
	selp.f32 	%f228, %f227, %f29, %p231;
$L__BB8_38:
	mov.b32 	%r383, %f228;
	mov.b32 	%r399, 8;
	mov.b32 	%r400, 31;
	mov.b32 	%r401, -1;
	// begin inline asm
	shfl.sync.down.b32 %r382, %r383, %r399, %r400, %r401;
	// end inline asm
	mov.b32 	%f32, %r382;
	// begin inline asm
	shfl.sync.down.b32 %r387, %r388, %r399, %r400, %r401;
	// end inline asm
	mov.b64 	{%r393, %r398}, %rd406;
	// begin inline asm
	shfl.sync.down.b32 %r392, %r393, %r399, %r400, %r401;
	// end inline asm
	// begin inline asm
	shfl.sync.down.b32 %r397, %r398, %r399, %r400, %r401;
	// end inline asm
	mov.b64 	%rd37, {%r392, %r397};
	setp.gt.s32 	%p232, %r321, 23;
	mov.u64 	%rd407, %rd406;
	mov.f32 	%f229, %f228;
	@%p232 bra 	$L__BB8_42;
	setp.lt.f32 	%p233, %f228, %f32;
	mov.u64 	%rd407, %rd37;
	mov.f32 	%f229, %f32;
	@%p233 bra 	$L__BB8_42;
	setp.gt.f32 	%p234, %f228, %f32;
	mov.u64 	%rd407, %rd406;
	mov.f32 	%f229, %f228;
	@%p234 bra 	$L__BB8_42;
	setp.lt.s64 	%p235, %rd406, %rd37;
	min.s64 	%rd407, %rd406, %rd37;
	selp.f32 	%f229, %f228, %f32, %p235;
$L__BB8_42:
	mov.b32 	%r403, %f229;
	mov.b32 	%r419, 16;
	mov.b32 	%r420, 31;
	mov.b32 	%r421, -1;
	// begin inline asm
	shfl.sync.down.b32 %r402, %r403, %r419, %r420, %r421;
	// end inline asm
	mov.b32 	%f35, %r402;
	// begin inline asm
	shfl.sync.down.b32 %r407, %r408, %r419, %r420, %r421;
	// end inline asm
	mov.b64 	{%r413, %r418}, %rd407;
	// begin inline asm
	shfl.sync.down.b32 %r412, %r413, %r419, %r420, %r421;
	// end inline asm
	// begin inline asm
	shfl.sync.down.b32 %r417, %r418, %r419, %r420, %r421;
	// end inline asm
	mov.b64 	%rd40, {%r412, %r417};
	setp.gt.s32 	%p236, %r321, 15;
	mov.u64 	%rd478, %rd407;
	mov.f32 	%f292, %f229;
	@%p236 bra 	$L__BB8_46;
	setp.lt.f32 	%p237, %f229, %f35;
	mov.u64 	%rd478, %rd40;
	mov.f32 	%f292, %f35;
	@%p237 bra 	$L__BB8_46;
	setp.gt.f32 	%p238, %f229, %f35;
	mov.u64 	%rd478, %rd407;
	mov.f32 	%f292, %f229;
	@%p238 bra 	$L__BB8_46;
	setp.lt.s64 	%p239, %rd407, %rd40;
	min.s64 	%rd478, %rd407, %rd40;
	selp.f32 	%f292, %f229, %f35, %p239;
$L__BB8_46:
	setp.ne.s32 	%p240, %r321, 0;
	@%p240 bra 	$L__BB8_48;
	shr.u32 	%r422, %r1, 1;
	and.b32  	%r423, %r422, 496;
	mov.u32 	%r424, _ZN6thrust24THRUST_300001_SM_1000_NS8cuda_cub4core6detail5shmemE;
	add.s32 	%r425, %r424, %r423;
	st.shared.f32 	[%r425+8], %f292;
	st.shared.u64 	[%r425+16], %rd478;
$L__BB8_48:
	bar.sync 	0;
	setp.ne.s32 	%p241, %r1, 0;
	@%p241 bra 	$L__BB8_232;
	ld.shared.f32 	%f38, [_ZN6thrust24THRUST_300001_SM_1000_NS8cuda_cub4core6detail5shmemE+24];
	ld.shared.u64 	%rd43, [_ZN6thrust24THRUST_300001_SM_1000_NS8cuda_cub4core6detail5shmemE+32];
	setp.lt.f32 	%p242, %f292, %f38;
	mov.u64 	%rd409, %rd43;
	mov.f32 	%f231, %f38;
	@%p242 bra 	$L__BB8_52;
	setp.lt.f32 	%p243, %f38, %f292;
	mov.u64 	%rd409, %rd478;
	mov.f32 	%f231, %f292;
	@%p243 bra 	$L__BB8_52;
	setp.lt.s64 	%p244, %rd478, %rd43;
	min.s64 	%rd409, %rd478, %rd43;
	selp.f32 	%f231, %f292, %f38, %p244;
$L__BB8_52:
	ld.shared.f32 	%f41, [_ZN6thrust24THRUST_300001_SM_1000_NS8cuda_cub4core6detail5shmemE+40];
	ld.shared.u64 	%rd46, [_ZN6thrust24THRUST_300001_SM_1000_NS8cuda_cub4core6detail5shmemE+48];
	setp.lt.f32 	%p245, %f231, %f41;
	mov.u64 	%rd410, %rd46;
	mov.f32 	%f232, %f41;
	@%p245 bra 	$L__BB8_55;
	setp.lt.f32 	%p246, %f41, %f231;
	mov.u64 	%rd410, %rd409;
	mov.f32 	%f232, %f231;
	@%p246 bra 	$L__BB8_55;
	setp.lt.s64 	%p247, %rd409, %rd46;
	min.s64 	%rd410, %rd409, %rd46;
	selp.f32 	%f232, %f231, %f41, %p247;
$L__BB8_55:
	ld.shared.f32 	%f44, [_ZN6thrust24THRUST_300001_SM_1000_NS8cuda_cub4core6detail5shmemE+56];
	ld.shared.u64 	%rd49, [_ZN6thrust24THRUST_300001_SM_1000_NS8cuda_cub4core6detail5shmemE+64];
	setp.lt.f32 	%p248, %f232, %f44;
	mov.u64 	%rd411, %rd49;
	mov.f32 	%f233, %f44;
	@%p248 bra 	$L__BB8_58;
	setp.lt.f32 	%p249, %f44, %f232;
	mov.u64 	%rd411, %rd410;
	mov.f32 	%f233, %f232;
	@%p249 bra 	$L__BB8_58;
	setp.lt.s64 	%p250, %rd410, %rd49;
	min.s64 	%rd411, %rd410, %rd49;
	selp.f32 	%f233, %f232, %f44, %p250;
$L__BB8_58:
	ld.shared.f32 	%f47, [_ZN6thrust24THRUST_300001_SM_1000_NS8cuda_cub4core6detail5shmemE+72];
	ld.shared.u64 	%rd52, [_ZN6thrust24THRUST_300001_SM_1000_NS8cuda_cub4core6detail5shmemE+80];
	setp.lt.f32 	%p251, %f233, %f47;
	mov.u64 	%rd412, %rd52;
	mov.f32 	%f234, %f47;
	@%p251 bra 	$L__BB8_61;
	setp.lt.f32 	%p252, %f47, %f233;
	mov.u64 	%rd412, %rd411;
	mov.f32 	%f234, %f233;
	@%p252 bra 	$L__BB8_61;
	setp.lt.s64 	%p253, %rd411, %rd52;
	min.s64 	%rd412, %rd411, %rd52;
	selp.f32 	%f234, %f233, %f47, %p253;
$L__BB8_61:
	ld.shared.f32 	%f50, [_ZN6thrust24THRUST_300001_SM_1000_NS8cuda_cub4core6detail5shmemE+88];
	ld.shared.u64 	%rd55, [_ZN6thrust24THRUST_300001_SM_1000_NS8cuda_cub4core6detail5shmemE+96];
	setp.lt.f32 	%p254, %f234, %f50;
	mov.u64 	%rd413, %rd55;
	mov.f32 	%f235, %f50;
	@%p254 bra 	$L__BB8_64;
	setp.lt.f32 	%p255, %f50, %f234;
	mov.u64 	%rd413, %rd412;
	mov.f32 	%f235, %f234;
	@%p255 bra 	$L__BB8_64;
	setp.lt.s64 	%p256, %rd412, %rd55;
	min.s64 	%rd413, %rd412, %rd55;
	selp.f32 	%f235, %f234, %f50, %p256;
$L__BB8_64:
	ld.shared.f32 	%f53, [_ZN6thrust24THRUST_300001_SM_1000_NS8cuda_cub4core6detail5shmemE+104];
	ld.shared.u64 	%rd58, [_ZN6thrust24THRUST_300001_SM_1000_NS8cuda_cub4core6detail5shmemE+112];
	setp.lt.f32 	%p257, %f235, %f53;
	mov.u64 	%rd414, %rd58;
	mov.f32 	%f236, %f53;
	@%p257 bra 	$L__BB8_67;
	setp.lt.f32 	%p258, %f53, %f235;
	mov.u64 	%rd414, %rd413;
	mov.f32 	%f236, %f235;
	@%p258 bra 	$L__BB8_67;
	setp.lt.s64 	%p259, %rd413, %rd58;
	min.s64 	%rd414, %rd413, %rd58;
	selp.f32 	%f236, %f235, %f53, %p259;
$L__BB8_67:
	ld.shared.f32 	%f56, [_ZN6thrust24THRUST_300001_SM_1000_NS8cuda_cub4core6detail5shmemE+120];
	ld.shared.u64 	%rd61, [_ZN6thrust24THRUST_300001_SM_1000_NS8cuda_cub4core6detail5shmemE+128];
	setp.lt.f32 	%p260, %f236, %f56;
	mov.f32 	%f292, %f56;
	mov.u64 	%rd478, %rd61;
	@%p260 bra 	$L__BB8_232;
	setp.lt.f32 	%p261, %f56, %f236;
	mov.f32 	%f292, %f236;
	mov.u64 	%rd478, %rd414;
	@%p261 bra 	$L__BB8_232;
	setp.lt.s64 	%p262, %rd414, %rd61;
	min.s64 	%rd478, %rd414, %rd61;
	selp.f32 	%f292, %f236, %f56, %p262;
	bra.uni 	$L__BB8_232;
$L__BB8_70:
	// begin inline asm
	mov.u32 %r208, %laneid;
	// end inline asm
	and.b32  	%r229, %r1, 992;
	add.s32 	%r230, %r229, 32;
	setp.gt.s32 	%p169, %r230, %r29;
	not.b32 	%r231, %r229;
	add.s32 	%r232, %r29, %r231;
	selp.b32 	%r227, %r232, 31, %p169;
	mov.b32 	%r210, %f224;
	mov.b32 	%r226, 1;
	mov.b32 	%r228, -1;
	// begin inline asm
	shfl.sync.down.b32 %r209, %r210, %r226, %r227, %r228;
	// end inline asm
	mov.b32 	%f58, %r209;
	// begin inline asm
	shfl.sync.down.b32 %r214, %r215, %r226, %r227, %r228;
	// end inline asm
	mov.b64 	{%r220, %r225}, %rd402;
	// begin inline asm
	shfl.sync.down.b32 %r219, %r220, %r226, %r227, %r228;
	// end inline asm
	// begin inline asm
	shfl.sync.down.b32 %r224, %r225, %r226, %r227, %r228;
	// end inline asm
	mov.b64 	%rd63, {%r219, %r224};
	setp.ge.s32 	%p170, %r208, %r227;
	mov.u64 	%rd415, %rd402;
	mov.f32 	%f237, %f224;
	@%p170 bra 	$L__BB8_74;
	setp.lt.f32 	%p171, %f224, %f58;
	mov.u64 	%rd415, %rd63;
	mov.f32 	%f237, %f58;
	@%p171 bra 	$L__BB8_74;
	setp.gt.f32 	%p172, %f224, %f58;
	mov.u64 	%rd415, %rd402;
	mov.f32 	%f237, %f224;
	@%p172 bra 	$L__BB8_74;
	setp.lt.s64 	%p173, %rd402, %rd63;
	min.s64 	%rd415, %rd402, %rd63;
	selp.f32 	%f237, %f224, %f58, %p173;
$L__BB8_74:
	mov.b32 	%r234, %f237;
	mov.b32 	%r250, 2;
	mov.b32 	%r252, -1;
	// begin inline asm
	shfl.sync.down.b32 %r233, %r234, %r250, %r227, %r252;
	// end inline asm
	mov.b32 	%f61, %r233;
	// begin inline asm
	shfl.sync.down.b32 %r238, %r239, %r250, %r227, %r252;
	// end inline asm
	mov.b64 	{%r244, %r249}, %rd415;
	// begin inline asm
	shfl.sync.down.b32 %r243, %r244, %r250, %r227, %r252;
	// end inline asm
	// begin inline asm
	shfl.sync.down.b32 %r248, %r249, %r250, %r227, %r252;
	// end inline asm
	mov.b64 	%rd66, {%r243, %r248};
	add.s32 	%r253, %r208, 2;
	setp.gt.s32 	%p174, %r253, %r227;
	mov.u64 	%rd416, %rd415;
	mov.f32 	%f238, %f237;
	@%p174 bra 	$L__BB8_78;
	setp.lt.f32 	%p175, %f237, %f61;
	mov.u64 	%rd416, %rd66;
	mov.f32 	%f238, %f61;
	@%p175 bra 	$L__BB8_78;
	setp.gt.f32 	%p176, %f237, %f61;
	mov.u64 	%rd416, %rd415;
	mov.f32 	%f238, %f237;
	@%p176 bra 	$L__BB8_78;
	setp.lt.s64 	%p177, %rd415, %rd66;
	min.s64 	%rd416, %rd415, %rd66;
	selp.f32 	%f238, %f237, %f61, %p177;
$L__BB8_78:
	mov.b32 	%r255, %f238;
	mov.b32 	%r271, 4;
	mov.b32 	%r273, -1;
	// begin inline asm
	shfl.sync.down.b32 %r254, %r255, %r271, %r227, %r273;
	// end inline asm
	mov.b32 	%f64, %r254;
	// begin inline asm
	shfl.sync.down.b32 %r259, %r260, %r271, %r227, %r273;
	// end inline asm
	mov.b64 	{%r265, %r270}, %rd416;
	// begin inline asm
	shfl.sync.down.b32 %r264, %r265, %r271, %r227, %r273;
	// end inline asm
	// begin inline asm
	shfl.sync.down.b32 %r269, %r270, %r271, %r227, %r273;
	// end inline asm
	mov.b64 	%rd69, {%r264, %r269};
	add.s32 	%r274, %r208, 4;
	setp.gt.s32 	%p178, %r274, %r227;
	mov.f32 	%f239, %f238;
	mov.u64 	%rd417, %rd416;
	@%p178 bra 	$L__BB8_82;
	setp.lt.f32 	%p179, %f238, %f64;
	mov.f32 	%f239, %f64;
	mov.u64 	%rd417, %rd69;
	@%p179 bra 	$L__BB8_82;
	setp.gt.f32 	%p180, %f238, %f64;
	mov.f32 	%f239, %f238;
	mov.u64 	%rd417, %rd416;
	@%p180 bra 	$L__BB8_82;
	setp.lt.s64 	%p181, %rd416, %rd69;
	selp.f32 	%f239, %f238, %f64, %p181;
	min.s64 	%rd417, %rd416, %rd69;
$L__BB8_82:
	mov.b32 	%r276, %f239;
	mov.b32 	%r292, 8;
	mov.b32 	%r294, -1;
	// begin inline asm
	shfl.sync.down.b32 %r275, %r276, %r292, %r227, %r294;
	// end inline asm
	mov.b32 	%f67, %r275;
	// begin inline asm
	shfl.sync.down.b32 %r280, %r281, %r292, %r227, %r294;
	// end inline asm
	mov.b64 	{%r286, %r291}, %rd417;
	// begin inline asm
	shfl.sync.down.b32 %r285, %r286, %r292, %r227, %r294;
	// end inline asm
	// begin inline asm
	shfl.sync.down.b32 %r290, %r291, %r292, %r227, %r294;
	// end inline asm
	mov.b64 	%rd72, {%r285, %r290};
	add.s32 	%r295, %r208, 8;
	setp.gt.s32 	%p182, %r295, %r227;
	mov.f32 	%f240, %f239;
	mov.u64 	%rd418, %rd417;
	@%p182 bra 	$L__BB8_86;
	setp.lt.f32 	%p183, %f239, %f67;
	mov.f32 	%f240, %f67;
	mov.u64 	%rd418, %rd72;
	@%p183 bra 	$L__BB8_86;
	setp.gt.f32 	%p184, %f239, %f67;
	mov.f32 	%f240, %f239;
	mov.u64 	%rd418, %rd417;
	@%p184 bra 	$L__BB8_86;
	setp.lt.s64 	%p185, %rd417, %rd72;
	selp.f32 	%f240, %f239, %f67, %p185;
	min.s64 	%rd418, %rd417, %rd72;
$L__BB8_86:
	mov.b32 	%r297, %f240;
	mov.b32 	%r313, 16;
	mov.b32 	%r315, -1;
	// begin inline asm
	shfl.sync.down.b32 %r296, %r297, %r313, %r227, %r315;
	// end inline asm
	mov.b32 	%f70, %r296;
	// begin inline asm
	shfl.sync.down.b32 %r301, %r302, %r313, %r227, %r315;
	// end inline asm
	mov.b64 	{%r307, %r312}, %rd418;
	// begin inline asm
	shfl.sync.down.b32 %r306, %r307, %r313, %r227, %r315;
	// end inline asm
	// begin inline asm
	shfl.sync.down.b32 %r311, %r312, %r313, %r227, %r315;
	// end inline asm
	mov.b64 	%rd75, {%r306, %r311};
	add.s32 	%r316, %r208, 16;
	setp.gt.s32 	%p186, %r316, %r227;
	mov.f32 	%f292, %f240;
	mov.u64 	%rd478, %rd418;
	@%p186 bra 	$L__BB8_90;
	setp.lt.f32 	%p187, %f240, %f70;
	mov.f32 	%f292, %f70;
	mov.u64 	%rd478, %rd75;
	@%p187 bra 	$L__BB8_90;
	setp.gt.f32 	%p188, %f240, %f70;
	mov.f32 	%f292, %f240;
	mov.u64 	%rd478, %rd418;
	@%p188 bra 	$L__BB8_90;
	setp.lt.s64 	%p189, %rd418, %rd75;
	selp.f32 	%f292, %f240, %f70, %p189;
	min.s64 	%rd478, %rd418, %rd75;
$L__BB8_90:
	setp.ne.s32 	%p190, %r208, 0;
	@%p190 bra 	$L__BB8_92;
	shr.u32 	%r317, %r1, 1;
	and.b32  	%r318, %r317, 496;
	mov.u32 	%r319, _ZN6thrust24THRUST_300001_SM_1000_NS8cuda_cub4core6detail5shmemE;
	add.s32 	%r320, %r319, %r318;
	st.shared.f32 	[%r320+8], %f292;
	st.shared.u64 	[%r320+16], %rd478;
$L__BB8_92:
	bar.sync 	0;
	setp.ne.s32 	%p191, %r1, 0;
	@%p191 bra 	$L__BB8_232;
	setp.lt.s32 	%p192, %r29, 33;
	mov.f32 	%f242, %f292;
	mov.u64 	%rd420, %rd478;
	@%p192 bra 	$L__BB8_97;
	ld.shared.f32 	%f73, [_ZN6thrust24THRUST_300001_SM_1000_NS8cuda_cub4core6detail5shmemE+24];
	ld.shared.u64 	%rd78, [_ZN6thrust24THRUST_300001_SM_1000_NS8cuda_cub4core6detail5shmemE+32];
	setp.lt.f32 	%p193, %f292, %f73;
	mov.f32 	%f242, %f73;
	mov.u64 	%rd420, %rd78;
	@%p193 bra 	$L__BB8_97;
	setp.lt.f32 	%p194, %f73, %f292;
	mov.f32 	%f242, %f292;
	mov.u64 	%rd420, %rd478;
	@%p194 bra 	$L__BB8_97;
	setp.lt.s64 	%p195, %rd478, %rd78;
	selp.f32 	%f242, %f292, %f73, %p195;
	min.s64 	%rd420, %rd478, %rd78;
$L__BB8_97:
	setp.lt.s32 	%p196, %r29, 65;
	mov.f32 	%f243, %f242;
	mov.u64 	%rd421, %rd420;
	@%p196 bra 	$L__BB8_101;
	ld.shared.f32 	%f76, [_ZN6thrust24THRUST_300001_SM_1000_NS8cuda_cub4core6detail5shmemE+40];
	ld.shared.u64 	%rd81, [_ZN6thrust24THRUST_300001_SM_1000_NS8cuda_cub4core6detail5shmemE+48];
	setp.lt.f32 	%p197, %f242, %f76;
	mov.f32 	%f243, %f76;
	mov.u64 	%rd421, %rd81;
	@%p197 bra 	$L__BB8_101;
	setp.lt.f32 	%p198, %f76, %f242;
	mov.f32 	%f243, %f242;
	mov.u64 	%rd421, %rd420;
	@%p198 bra 	$L__BB8_101;
	setp.lt.s64 	%p199, %rd420, %rd81;
	selp.f32 	%f243, %f242, %f76, %p199;
	min.s64 	%rd421, %rd420, %rd81;
$L__BB8_101:
	setp.lt.s32 	%p200, %r29, 97;
	mov.f32 	%f244, %f243;
	mov.u64 	%rd422, %rd421;
	@%p200 bra 	$L__BB8_105;
	ld.shared.f32 	%f79, [_ZN6thrust24THRUST_300001_SM_1000_NS8cuda_cub4core6detail5shmemE+56];
	ld.shared.u64 	%rd84, [_ZN6thrust24THRUST_300001_SM_1000_NS8cuda_cub4core6detail5shmemE+64];
	setp.lt.f32 	%p201, %f243, %f79;
	mov.f32 	%f244, %f79;
	mov.u64 	%rd422, %rd84;
	@%p201 bra 	$L__BB8_105;
	setp.lt.f32 	%p202, %f79, %f243;
	mov.f32 	%f244, %f243;
	mov.u64 	%rd422, %rd421;
	@%p202 bra 	$L__BB8_105;
	setp.lt.s64 	%p203, %rd421, %rd84;
	selp.f32 	%f244, %f243, %f79, %p203;
	min.s64 	%rd422, %rd421, %rd84;
$L__BB8_105:
	setp.lt.s32 	%p204, %r29, 129;
	mov.f32 	%f245, %f244;
	mov.u64 	%rd423, %rd422;
	@%p204 bra 	$L__BB8_109;
	ld.shared.f32 	%f82, [_ZN6thrust24THRUST_300001_SM_1000_NS8cuda_cub4core6detail5shmemE+72];
	ld.shared.u64 	%rd87, [_ZN6thrust24THRUST_300001_SM_1000_NS8cuda_cub4core6detail5shmemE+80];
	setp.lt.f32 	%p205, %f244, %f82;
	mov.f32 	%f245, %f82;
	mov.u64 	%rd423, %rd87;
	@%p205 bra 	$L__BB8_109;
	setp.lt.f32 	%p206, %f82, %f244;
	mov.f32 	%f245, %f244;
	mov.u64 	%rd423, %rd422;
	@%p206 bra 	$L__BB8_109;
	setp.lt.s64 	%p207, %rd422, %rd87;
	selp.f32 	%f245, %f244, %f82, %p207;
	min.s64 	%rd423, %rd422, %rd87;
$L__BB8_109:
	setp.lt.s32 	%p208, %r29, 161;
	mov.f32 	%f246, %f245;
	mov.u64 	%rd424, %rd423;
	@%p208 bra 	$L__BB8_113;
	ld.shared.f32 	%f85, [_ZN6thrust24THRUST_300001_SM_1000_NS8cuda_cub4core6detail5shmemE+88];
	ld.shared.u64 	%rd90, [_ZN6thrust24THRUST_300001_SM_1000_NS8cuda_cub4core6detail5shmemE+96];
	setp.lt.f32 	%p209, %f245, %f85;
	mov.f32 	%f246, %f85;
	mov.u64 	%rd424, %rd90;
	@%p209 bra 	$L__BB8_113;
	setp.lt.f32 	%p210, %f85, %f245;
	mov.f32 	%f246, %f245;
	mov.u64 	%rd424, %rd423;
	@%p210 bra 	$L__BB8_113;
	setp.lt.s64 	%p211, %rd423, %rd90;
	selp.f32 	%f246, %f245, %f85, %p211;
	min.s64 	%rd424, %rd423, %rd90;
$L__BB8_113:
	setp.lt.s32 	%p212, %r29, 193;
	mov.f32 	%f247, %f246;
	mov.u64 	%rd425, %rd424;
	@%p212 bra 	$L__BB8_117;
	ld.shared.f32 	%f88, [_ZN6thrust24THRUST_300001_SM_1000_NS8cuda_cub4core6detail5shmemE+104];
	ld.shared.u64 	%rd93, [_ZN6thrust24THRUST_300001_SM_1000_NS8cuda_cub4core6detail5shmemE+112];
	setp.lt.f32 	%p213, %f246, %f88;
	mov.f32 	%f247, %f88;
	mov.u64 	%rd425, %rd93;
	@%p213 bra 	$L__BB8_117;
	setp.lt.f32 	%p214, %f88, %f246;
	mov.f32 	%f247, %f246;
	mov.u64 	%rd425, %rd424;
	@%p214 bra 	$L__BB8_117;
	setp.lt.s64 	%p215, %rd424, %rd93;
	selp.f32 	%f247, %f246, %f88, %p215;
	min.s64 	%rd425, %rd424, %rd93;
$L__BB8_117:
	setp.lt.s32 	%p216, %r29, 225;
	mov.f32 	%f292, %f247;
	mov.u64 	%rd478, %rd425;
	@%p216 bra 	$L__BB8_232;
	ld.shared.f32 	%f91, [_ZN6thrust24THRUST_300001_SM_1000_NS8cuda_cub4core6detail5shmemE+120];
	ld.shared.u64 	%rd96, [_ZN6thrust24THRUST_300001_SM_1000_NS8cuda_cub4core6detail5shmemE+128];
	setp.lt.f32 	%p217, %f247, %f91;
	mov.f32 	%f292, %f91;
	mov.u64 	%rd478, %rd96;
	@%p217 bra 	$L__BB8_232;
	setp.lt.f32 	%p218, %f91, %f247;
	mov.f32 	%f292, %f247;
	mov.u64 	%rd478, %rd425;
	@%p218 bra 	$L__BB8_232;
	setp.lt.s64 	%p219, %rd425, %rd96;
	selp.f32 	%f292, %f247, %f91, %p219;
	min.s64 	%rd478, %rd425, %rd96;
	bra.uni 	$L__BB8_232;
$L__BB8_121:
	mov.u32 	%r16, %tid.x;
	cvt.u64.u32 	%rd98, %r16;
	mul.wide.u32 	%rd258, %r16, 16;
	add.s64 	%rd239, %rd236, %rd258;
	// begin inline asm
	ld.global.nc.u64 %rd238, [%rd239];
	// end inline asm
	mov.b64 	{%r30, %r31}, %rd238;
	mov.b32 	%f93, %r30;
	add.s64 	%rd241, %rd239, 8;
	// begin inline asm
	ld.global.nc.u64 %rd240, [%rd241];
	// end inline asm
	add.s64 	%rd243, %rd239, 4096;
	// begin inline asm
	ld.global.nc.u64 %rd242, [%rd243];
	// end inline asm
	mov.b64 	{%r32, %r33}, %rd242;
	mov.b32 	%f248, %r32;
	add.s64 	%rd245, %rd239, 4104;
	// begin inline asm
	ld.global.nc.u64 %rd426, [%rd245];
	// end inline asm
	add.s64 	%rd247, %rd239, 8192;
	// begin inline asm
	ld.global.nc.u64 %rd246, [%rd247];
	// end inline asm
	mov.b64 	{%r34, %r35}, %rd246;
	mov.b32 	%f249, %r34;
	add.s64 	%rd249, %rd239, 8200;
	// begin inline asm
	ld.global.nc.u64 %rd427, [%rd249];
	// end inline asm
	add.s64 	%rd251, %rd239, 12288;
	// begin inline asm
	ld.global.nc.u64 %rd250, [%rd251];
	// end inline asm
	mov.b64 	{%r36, %r37}, %rd250;
	mov.b32 	%f250, %r36;
	add.s64 	%rd253, %rd239, 12296;
	// begin inline asm
	ld.global.nc.u64 %rd428, [%rd253];
	// end inline asm
	add.s64 	%rd255, %rd239, 16384;
	// begin inline asm
	ld.global.nc.u64 %rd254, [%rd255];
	// end inline asm
	mov.b64 	{%r38, %r39}, %rd254;
	mov.b32 	%f279, %r38;
	add.s64 	%rd257, %rd239, 16392;
	// begin inline asm
	ld.global.nc.u64 %rd465, [%rd257];
	// end inline asm
	setp.lt.f32 	%p3, %f93, %f248;
	@%p3 bra 	$L__BB8_123;
	setp.lt.f32 	%p4, %f248, %f93;
	setp.lt.s64 	%p5, %rd240, %rd426;
	or.pred  	%p6, %p4, %p5;
	selp.f32 	%f248, %f93, %f248, %p6;
	selp.b64 	%rd426, %rd240, %rd426, %p6;
$L__BB8_123:
	setp.lt.f32 	%p7, %f248, %f249;
	@%p7 bra 	$L__BB8_125;
	setp.lt.f32 	%p8, %f249, %f248;
	setp.lt.s64 	%p9, %rd426, %rd427;
	or.pred  	%p10, %p8, %p9;
	selp.f32 	%f249, %f248, %f249, %p10;
	selp.b64 	%rd427, %rd426, %rd427, %p10;
$L__BB8_125:
	setp.lt.f32 	%p11, %f249, %f250;
	@%p11 bra 	$L__BB8_127;
	setp.lt.f32 	%p12, %f250, %f249;
	setp.lt.s64 	%p13, %rd427, %rd428;
	or.pred  	%p14, %p12, %p13;
	selp.f32 	%f250, %f249, %f250, %p14;
	selp.b64 	%rd428, %rd427, %rd428, %p14;
$L__BB8_127:
	setp.lt.f32 	%p15, %f250, %f279;
	@%p15 bra 	$L__BB8_129;
	setp.lt.f32 	%p16, %f279, %f250;
	setp.lt.s64 	%p17, %rd428, %rd465;
	or.pred  	%p18, %p16, %p17;
	selp.f32 	%f279, %f250, %f279, %p18;
	selp.b64 	%rd465, %rd428, %rd465, %p18;
$L__BB8_129:
	setp.lt.u32 	%p19, %r29, 2560;
	mov.b64 	%rd444, 1280;
	@%p19 bra 	$L__BB8_165;
	add.s64 	%rd262, %rd1, -2560;
	mul.hi.u64 	%rd263, %rd262, -3689348814741910323;
	shr.u64 	%rd112, %rd263, 10;
	setp.lt.u64 	%p20, %rd262, 1280;
	mov.b64 	%rd444, 1280;
	@%p20 bra 	$L__BB8_153;
	add.s64 	%rd265, %rd112, 1;
	and.b64  	%rd430, %rd265, 36028797018963966;
	shl.b64 	%rd266, %rd98, 4;
	add.s64 	%rd267, %rd266, %rd236;
	add.s64 	%rd431, %rd267, 57352;
	mov.b64 	%rd444, 1280;
$L__BB8_132:
	add.s64 	%rd269, %rd431, -36872;
	// begin inline asm
	ld.global.nc.u64 %rd268, [%rd269];
	// end inline asm
	mov.b64 	{%r40, %r41}, %rd268;
	mov.b32 	%f253, %r40;
	add.s64 	%rd271, %rd431, -36864;
	// begin inline asm
	ld.global.nc.u64 %rd434, [%rd271];
	// end inline asm
	add.s64 	%rd273, %rd431, -32776;
	// begin inline asm
	ld.global.nc.u64 %rd272, [%rd273];
	// end inline asm
	mov.b64 	{%r42, %r43}, %rd272;
	mov.b32 	%f254, %r42;
	add.s64 	%rd275, %rd431, -32768;
	// begin inline asm
	ld.global.nc.u64 %rd435, [%rd275];
	// end inline asm
	add.s64 	%rd277, %rd431, -28680;
	// begin inline asm
	ld.global.nc.u64 %rd276, [%rd277];
	// end inline asm
	mov.b64 	{%r44, %r45}, %rd276;
	mov.b32 	%f255, %r44;
	add.s64 	%rd279, %rd431, -28672;
	// begin inline asm
	ld.global.nc.u64 %rd436, [%rd279];
	// end inline asm
	add.s64 	%rd281, %rd431, -24584;
	// begin inline asm
	ld.global.nc.u64 %rd280, [%rd281];
	// end inline asm
	mov.b64 	{%r46, %r47}, %rd280;
	mov.b32 	%f256, %r46;
	add.s64 	%rd283, %rd431, -24576;
	// begin inline asm
	ld.global.nc.u64 %rd437, [%rd283];
	// end inline asm
	add.s64 	%rd285, %rd431, -20488;
	// begin inline asm
	ld.global.nc.u64 %rd284, [%rd285];
	// end inline asm
	mov.b64 	{%r48, %r49}, %rd284;
	mov.b32 	%f257, %r48;
	add.s64 	%rd287, %rd431, -20480;
	// begin inline asm
	ld.global.nc.u64 %rd438, [%rd287];
	// end inline asm
	setp.lt.f32 	%p21, %f279, %f253;
	@%p21 bra 	$L__BB8_134;
	setp.lt.f32 	%p22, %f253, %f279;
	setp.lt.s64 	%p23, %rd465, %rd434;
	or.pred  	%p24, %p22, %p23;
	selp.f32 	%f253, %f279, %f253, %p24;
	selp.b64 	%rd434, %rd465, %rd434, %p24;
$L__BB8_134:
	setp.lt.f32 	%p25, %f253, %f254;
	@%p25 bra 	$L__BB8_136;
	setp.lt.f32 	%p26, %f254, %f253;
	setp.lt.s64 	%p27, %rd434, %rd435;
	or.pred  	%p28, %p26, %p27;
	selp.f32 	%f254, %f253, %f254, %p28;
	selp.b64 	%rd435, %rd434, %rd435, %p28;
$L__BB8_136:
	setp.lt.f32 	%p29, %f254, %f255;
	@%p29 bra 	$L__BB8_138;
	setp.lt.f32 	%p30, %f255, %f254;
	setp.lt.s64 	%p31, %rd435, %rd436;
	or.pred  	%p32, %p30, %p31;
	selp.f32 	%f255, %f254, %f255, %p32;
	selp.b64 	%rd436, %rd435, %rd436, %p32;
$L__BB8_138:
	setp.lt.f32 	%p33, %f255, %f256;
	@%p33 bra 	$L__BB8_140;
	setp.lt.f32 	%p34, %f256, %f255;
	setp.lt.s64 	%p35, %rd436, %rd437;
	or.pred  	%p36, %p34, %p35;
	selp.f32 	%f256, %f255, %f256, %p36;
	selp.b64 	%rd437, %rd436, %rd437, %p36;
$L__BB8_140:
	setp.lt.f32 	%p37, %f256, %f257;
	@%p37 bra 	$L__BB8_142;
	setp.lt.f32 	%p38, %f257, %f256;
	setp.lt.s64 	%p39, %rd437, %rd438;
	or.pred  	%p40, %p38, %p39;
	selp.f32 	%f257, %f256, %f257, %p40;
	selp.b64 	%rd438, %rd437, %rd438, %p40;
$L__BB8_142:
	add.s64 	%rd289, %rd431, -16392;
	// begin inline asm
	ld.global.nc.u64 %rd288, [%rd289];
	// end inline asm
	mov.b64 	{%r50, %r51}, %rd288;
	mov.b32 	%f258, %r50;
	add.s64 	%rd291, %rd431, -16384;
	// begin inline asm
	ld.global.nc.u64 %rd439, [%rd291];
	// end inline asm
	add.s64 	%rd293, %rd431, -12296;
	// begin inline asm
	ld.global.nc.u64 %rd292, [%rd293];
	// end inline asm
	mov.b64 	{%r52, %r53}, %rd292;
	mov.b32 	%f259, %r52;
	add.s64 	%rd295, %rd431, -12288;
	// begin inline asm
	ld.global.nc.u64 %rd440, [%rd295];
	// end inline asm
	add.s64 	%rd297, %rd431, -8200;
	// begin inline asm
	ld.global.nc.u64 %rd296, [%rd297];
	// end inline asm
	mov.b64 	{%r54, %r55}, %rd296;
	mov.b32 	%f260, %r54;
	add.s64 	%rd299, %rd431, -8192;
	// begin inline asm
	ld.global.nc.u64 %rd441, [%rd299];
	// end inline asm
	add.s64 	%rd301, %rd431, -4104;
	// begin inline asm
	ld.global.nc.u64 %rd300, [%rd301];
	// end inline asm
	mov.b64 	{%r56, %r57}, %rd300;
	mov.b32 	%f261, %r56;
	add.s64 	%rd303, %rd431, -4096;
	// begin inline asm
	ld.global.nc.u64 %rd442, [%rd303];
	// end inline asm
	add.s64 	%rd305, %rd431, -8;
	// begin inline asm
	ld.global.nc.u64 %rd304, [%rd305];
	// end inline asm
	mov.b64 	{%r58, %r59}, %rd304;
	mov.b32 	%f279, %r58;
	// begin inline asm
	ld.global.nc.u64 %rd465, [%rd431];
	// end inline asm
	setp.lt.f32 	%p41, %f257, %f258;
	@%p41 bra 	$L__BB8_144;
	setp.lt.f32 	%p42, %f258, %f257;
	setp.lt.s64 	%p43, %rd438, %rd439;
	or.pred  	%p44, %p42, %p43;
	selp.f32 	%f258, %f257, %f258, %p44;
	selp.b64 	%rd439, %rd438, %rd439, %p44;
$L__BB8_144:
	setp.lt.f32 	%p45, %f258, %f259;
	@%p45 bra 	$L__BB8_146;
	setp.lt.f32 	%p46, %f259, %f258;
	setp.lt.s64 	%p47, %rd439, %rd440;
	or.pred  	%p48, %p46, %p47;
	selp.f32 	%f259, %f258, %f259, %p48;
	selp.b64 	%rd440, %rd439, %rd440, %p48;
$L__BB8_146:
	setp.lt.f32 	%p49, %f259, %f260;
	@%p49 bra 	$L__BB8_148;
	setp.lt.f32 	%p50, %f260, %f259;
	setp.lt.s64 	%p51, %rd440, %rd441;
	or.pred  	%p52, %p50, %p51;
	selp.f32 	%f260, %f259, %f260, %p52;
	selp.b64 	%rd441, %rd440, %rd441, %p52;
$L__BB8_148:
	setp.lt.f32 	%p53, %f260, %f261;
	@%p53 bra 	$L__BB8_150;
	setp.lt.f32 	%p54, %f261, %f260;
	setp.lt.s64 	%p55, %rd441, %rd442;
	or.pred  	%p56, %p54, %p55;
	selp.f32 	%f261, %f260, %f261, %p56;
	selp.b64 	%rd442, %rd441, %rd442, %p56;
$L__BB8_150:
	setp.lt.f32 	%p57, %f261, %f279;
	@%p57 bra 	$L__BB8_152;
	setp.lt.f32 	%p58, %f279, %f261;
	setp.lt.s64 	%p59, %rd442, %rd465;
	or.pred  	%p60, %p58, %p59;
	selp.f32 	%f279, %f261, %f279, %p60;
	selp.b64 	%rd465, %rd442, %rd465, %p60;
$L__BB8_152:
	add.s64 	%rd444, %rd444, 2560;
	add.s64 	%rd431, %rd431, 40960;
	add.s64 	%rd430, %rd430, -2;
	setp.ne.s64 	%p61, %rd430, 0;
	@%p61 bra 	$L__BB8_132;
$L__BB8_153:
	and.b64  	%rd308, %rd112, 1;
	setp.eq.b64 	%p62, %rd308, 1;
	@%p62 bra 	$L__BB8_165;
	shl.b64 	%rd329, %rd444, 4;
	mul.wide.u32 	%rd330, %r16, 16;
	add.s64 	%rd331, %rd236, %rd330;
	add.s64 	%rd310, %rd331, %rd329;
	// begin inline asm
	ld.global.nc.u64 %rd309, [%rd310];
	// end inline asm
	mov.b64 	{%r60, %r61}, %rd309;
	mov.b32 	%f265, %r60;
	add.s64 	%rd312, %rd310, 8;
	// begin inline asm
	ld.global.nc.u64 %rd448, [%rd312];
	// end inline asm
	add.s64 	%rd314, %rd310, 4096;
	// begin inline asm
	ld.global.nc.u64 %rd313, [%rd314];
	// end inline asm
	mov.b64 	{%r62, %r63}, %rd313;
	mov.b32 	%f266, %r62;
	add.s64 	%rd316, %rd310, 4104;
	// begin inline asm
	ld.global.nc.u64 %rd449, [%rd316];
	// end inline asm
	add.s64 	%rd318, %rd310, 8192;
	// begin inline asm
	ld.global.nc.u64 %rd317, [%rd318];
	// end inline asm
	mov.b64 	{%r64, %r65}, %rd317;
	mov.b32 	%f267, %r64;
	add.s64 	%rd320, %rd310, 8200;
	// begin inline asm
	ld.global.nc.u64 %rd450, [%rd320];
	// end inline asm
	add.s64 	%rd322, %rd310, 12288;
	// begin inline asm
	ld.global.nc.u64 %rd321, [%rd322];
	// end inline asm
	mov.b64 	{%r66, %r67}, %rd321;
	mov.b32 	%f268, %r66;
	add.s64 	%rd324, %rd310, 12296;
	// begin inline asm
	ld.global.nc.u64 %rd451, [%rd324];
	// end inline asm
	add.s64 	%rd326, %rd310, 16384;
	// begin inline asm
	ld.global.nc.u64 %rd325, [%rd326];
	// end inline asm
	mov.b64 	{%r68, %r69}, %rd325;
	mov.b32 	%f269, %r68;
	add.s64 	%rd328, %rd310, 16392;
	// begin inline asm
	ld.global.nc.u64 %rd452, [%rd328];
	// end inline asm
	setp.lt.f32 	%p63, %f279, %f265;
	@%p63 bra 	$L__BB8_156;
	setp.lt.f32 	%p64, %f265, %f279;
	setp.lt.s64 	%p65, %rd465, %rd448;
	or.pred  	%p66, %p64, %p65;
	selp.f32 	%f265, %f279, %f265, %p66;
	selp.b64 	%rd448, %rd465, %rd448, %p66;
$L__BB8_156:
	setp.lt.f32 	%p67, %f265, %f266;
	@%p67 bra 	$L__BB8_158;
	setp.lt.f32 	%p68, %f266, %f265;
	setp.lt.s64 	%p69, %rd448, %rd449;
	or.pred  	%p70, %p68, %p69;
	selp.f32 	%f266, %f265, %f266, %p70;
	selp.b64 	%rd449, %rd448, %rd449, %p70;
$L__BB8_158:
	setp.lt.f32 	%p71, %f266, %f267;
	@%p71 bra 	$L__BB8_160;
	setp.lt.f32 	%p72, %f267, %f266;
	setp.lt.s64 	%p73, %rd449, %rd450;
	or.pred  	%p74, %p72, %p73;
	selp.f32 	%f267, %f266, %f267, %p74;
	selp.b64 	%rd450, %rd449, %rd450, %p74;
$L__BB8_160:
	setp.lt.f32 	%p75, %f267, %f268;
	@%p75 bra 	$L__BB8_162;
	setp.lt.f32 	%p76, %f268, %f267;
	setp.lt.s64 	%p77, %rd450, %rd451;
	or.pred  	%p78, %p76, %p77;
	selp.f32 	%f268, %f267, %f268, %p78;
	selp.b64 	%rd451, %rd450, %rd451, %p78;
$L__BB8_162:
	setp.lt.f32 	%p79, %f268, %f269;
	@%p79 bra 	$L__BB8_164;
	setp.lt.f32 	%p80, %f269, %f268;
	setp.lt.s64 	%p81, %rd451, %rd452;
	or.pred  	%p82, %p80, %p81;
	selp.f32 	%f269, %f268, %f269, %p82;
	selp.b64 	%rd452, %rd451, %rd452, %p82;
$L__BB8_164:
	add.s64 	%rd444, %rd444, 1280;
	mov.u64 	%rd465, %rd452;
	mov.f32 	%f279, %f269;
$L__BB8_165:
	cvt.s64.s32 	%rd332, %r29;
	setp.ge.s64 	%p83, %rd444, %rd332;
	@%p83 bra 	$L__BB8_188;
	cvt.u32.u64 	%r17, %rd444;
	sub.s32 	%r18, %r29, %r17;
	setp.ge.s32 	%p84, %r16, %r18;
	@%p84 bra 	$L__BB8_188;
	not.b32 	%r70, %r16;
	add.s32 	%r71, %r29, %r70;
	sub.s32 	%r19, %r71, %r17;
	and.b32  	%r72, %r19, 768;
	setp.eq.s32 	%p85, %r72, 768;
	mov.u32 	%r434, %r16;
	@%p85 bra 	$L__BB8_173;
	cvt.u64.u32 	%rd334, %r16;
	add.s64 	%rd335, %rd444, %rd334;
	shl.b64 	%rd336, %rd335, 4;
	add.s64 	%rd455, %rd236, %rd336;
	shr.u32 	%r73, %r19, 8;
	add.s32 	%r74, %r73, 1;
	and.b32  	%r75, %r74, 3;
	neg.s32 	%r432, %r75;
	mov.u32 	%r434, %r16;
$L__BB8_169:
	.pragma "nounroll";
	mov.u64 	%rd176, %rd465;
	mov.f32 	%f155, %f279;
	// begin inline asm
	ld.global.nc.u64 %rd337, [%rd455];
	// end inline asm
	mov.b64 	{%r76, %r77}, %rd337;
	mov.b32 	%f156, %r76;
	add.s64 	%rd340, %rd455, 8;
	// begin inline asm
	ld.global.nc.u64 %rd339, [%rd340];
	// end inline asm
	setp.lt.f32 	%p86, %f155, %f156;
	mov.f32 	%f279, %f156;
	mov.u64 	%rd465, %rd339;
	@%p86 bra 	$L__BB8_172;
	setp.lt.f32 	%p87, %f156, %f155;
	mov.f32 	%f279, %f155;
	mov.u64 	%rd465, %rd176;
	@%p87 bra 	$L__BB8_172;
	setp.lt.s64 	%p88, %rd176, %rd339;
	selp.f32 	%f279, %f155, %f156, %p88;
	min.s64 	%rd465, %rd176, %rd339;
$L__BB8_172:
	add.s32 	%r434, %r434, 256;
	add.s64 	%rd455, %rd455, 4096;
	add.s32 	%r432, %r432, 1;
	setp.ne.s32 	%p89, %r432, 0;
	@%p89 bra 	$L__BB8_169;
$L__BB8_173:
	setp.lt.u32 	%p90, %r19, 768;
	@%p90 bra 	$L__BB8_188;
	cvt.u64.u32 	%rd341, %r434;
	add.s64 	%rd342, %rd444, %rd341;
	shl.b64 	%rd343, %rd342, 4;
	add.s64 	%rd344, %rd343, %rd236;
	add.s64 	%rd460, %rd344, 12296;
$L__BB8_175:
	add.s64 	%rd346, %rd460, -12296;
	// begin inline asm
	ld.global.nc.u64 %rd345, [%rd346];
	// end inline asm
	mov.b64 	{%r78, %r79}, %rd345;
	mov.b32 	%f162, %r78;
	add.s64 	%rd348, %rd460, -12288;
	// begin inline asm
	ld.global.nc.u64 %rd347, [%rd348];
	// end inline asm
	setp.lt.f32 	%p91, %f279, %f162;
	mov.f32 	%f276, %f162;
	mov.u64 	%rd462, %rd347;
	@%p91 bra 	$L__BB8_178;
	setp.lt.f32 	%p92, %f162, %f279;
	mov.f32 	%f276, %f279;
	mov.u64 	%rd462, %rd465;
	@%p92 bra 	$L__BB8_178;
	setp.lt.s64 	%p93, %rd465, %rd347;
	selp.f32 	%f276, %f279, %f162, %p93;
	min.s64 	%rd462, %rd465, %rd347;
$L__BB8_178:
	add.s64 	%rd350, %rd460, -8200;
	// begin inline asm
	ld.global.nc.u64 %rd349, [%rd350];
	// end inline asm
	mov.b64 	{%r80, %r81}, %rd349;
	mov.b32 	%f165, %r80;
	add.s64 	%rd352, %rd460, -8192;
	// begin inline asm
	ld.global.nc.u64 %rd351, [%rd352];
	// end inline asm
	setp.lt.f32 	%p94, %f276, %f165;
	mov.f32 	%f277, %f165;
	mov.u64 	%rd463, %rd351;
	@%p94 bra 	$L__BB8_181;
	setp.lt.f32 	%p95, %f165, %f276;
	mov.f32 	%f277, %f276;
	mov.u64 	%rd463, %rd462;
	@%p95 bra 	$L__BB8_181;
	setp.lt.s64 	%p96, %rd462, %rd351;
	selp.f32 	%f277, %f276, %f165, %p96;
	min.s64 	%rd463, %rd462, %rd351;
$L__BB8_181:
	add.s64 	%rd354, %rd460, -4104;
	// begin inline asm
	ld.global.nc.u64 %rd353, [%rd354];
	// end inline asm
	mov.b64 	{%r82, %r83}, %rd353;
	mov.b32 	%f168, %r82;
	add.s64 	%rd356, %rd460, -4096;
	// begin inline asm
	ld.global.nc.u64 %rd355, [%rd356];
	// end inline asm
	setp.lt.f32 	%p97, %f277, %f168;
	mov.f32 	%f278, %f168;
	mov.u64 	%rd464, %rd355;
	@%p97 bra 	$L__BB8_184;
	setp.lt.f32 	%p98, %f168, %f277;
	mov.f32 	%f278, %f277;
	mov.u64 	%rd464, %rd463;
	@%p98 bra 	$L__BB8_184;
	setp.lt.s64 	%p99, %rd463, %rd355;
	selp.f32 	%f278, %f277, %f168, %p99;
	min.s64 	%rd464, %rd463, %rd355;
$L__BB8_184:
	add.s64 	%rd358, %rd460, -8;
	// begin inline asm
	ld.global.nc.u64 %rd357, [%rd358];
	// end inline asm
	mov.b64 	{%r84, %r85}, %rd357;
	mov.b32 	%f171, %r84;
	// begin inline asm
	ld.global.nc.u64 %rd359, [%rd460];
	// end inline asm
	setp.lt.f32 	%p100, %f278, %f171;
	mov.f32 	%f279, %f171;
	mov.u64 	%rd465, %rd359;
	@%p100 bra 	$L__BB8_187;
	setp.lt.f32 	%p101, %f171, %f278;
	mov.f32 	%f279, %f278;
	mov.u64 	%rd465, %rd464;
	@%p101 bra 	$L__BB8_187;
	setp.lt.s64 	%p102, %rd464, %rd359;
	selp.f32 	%f279, %f278, %f171, %p102;
	min.s64 	%rd465, %rd464, %rd359;
$L__BB8_187:
	add.s32 	%r434, %r434, 1024;
	add.s64 	%rd460, %rd460, 16384;
	setp.lt.s32 	%p103, %r434, %r18;
	@%p103 bra 	$L__BB8_175;
$L__BB8_188:
	// begin inline asm
	mov.u32 %r86, %laneid;
	// end inline asm
	mov.b32 	%r88, %f279;
	mov.b32 	%r104, 1;
	mov.b32 	%r105, 31;
	mov.b32 	%r106, -1;
	// begin inline asm
	shfl.sync.down.b32 %r87, %r88, %r104, %r105, %r106;
	// end inline asm
	mov.b32 	%f175, %r87;
	// begin inline asm
	shfl.sync.down.b32 %r92, %r93, %r104, %r105, %r106;
	// end inline asm
	mov.b64 	{%r98, %r103}, %rd465;
	// begin inline asm
	shfl.sync.down.b32 %r97, %r98, %r104, %r105, %r106;
	// end inline asm
	// begin inline asm
	shfl.sync.down.b32 %r102, %r103, %r104, %r105, %r106;
	// end inline asm
	mov.b64 	%rd200, {%r97, %r102};
	setp.gt.s32 	%p104, %r86, 30;
	mov.f32 	%f281, %f279;
	mov.u64 	%rd467, %rd465;
	@%p104 bra 	$L__BB8_192;
	setp.lt.f32 	%p105, %f279, %f175;
	mov.f32 	%f281, %f175;
	mov.u64 	%rd467, %rd200;
	@%p105 bra 	$L__BB8_192;
	setp.gt.f32 	%p106, %f279, %f175;
	mov.f32 	%f281, %f279;
	mov.u64 	%rd467, %rd465;
	@%p106 bra 	$L__BB8_192;
	setp.lt.s64 	%p107, %rd465, %rd200;
	selp.f32 	%f281, %f279, %f175, %p107;
	min.s64 	%rd467, %rd465, %rd200;
$L__BB8_192:
	mov.b32 	%r108, %f281;
	mov.b32 	%r124, 2;
	mov.b32 	%r125, 31;
	mov.b32 	%r126, -1;
	// begin inline asm
	shfl.sync.down.b32 %r107, %r108, %r124, %r125, %r126;
	// end inline asm
	mov.b32 	%f178, %r107;
	// begin inline asm
	shfl.sync.down.b32 %r112, %r113, %r124, %r125, %r126;
	// end inline asm
	mov.b64 	{%r118, %r123}, %rd467;
	// begin inline asm
	shfl.sync.down.b32 %r117, %r118, %r124, %r125, %r126;
	// end inline asm
	// begin inline asm
	shfl.sync.down.b32 %r122, %r123, %r124, %r125, %r126;
	// end inline asm
	mov.b64 	%rd203, {%r117, %r122};
	setp.gt.s32 	%p108, %r86, 29;
	mov.f32 	%f282, %f281;
	mov.u64 	%rd468, %rd467;
	@%p108 bra 	$L__BB8_196;
	setp.lt.f32 	%p109, %f281, %f178;
	mov.f32 	%f282, %f178;
	mov.u64 	%rd468, %rd203;
	@%p109 bra 	$L__BB8_196;
	setp.gt.f32 	%p110, %f281, %f178;
	mov.f32 	%f282, %f281;
	mov.u64 	%rd468, %rd467;
	@%p110 bra 	$L__BB8_196;
	setp.lt.s64 	%p111, %rd467, %rd203;
	selp.f32 	%f282, %f281, %f178, %p111;
	min.s64 	%rd468, %rd467, %rd203;
$L__BB8_196:
	mov.b32 	%r128, %f282;
	mov.b32 	%r144, 4;
	mov.b32 	%r145, 31;
	mov.b32 	%r146, -1;
	// begin inline asm
	shfl.sync.down.b32 %r127, %r128, %r144, %r145, %r146;
	// end inline asm
	mov.b32 	%f181, %r127;
	// begin inline asm
	shfl.sync.down.b32 %r132, %r133, %r144, %r145, %r146;
	// end inline asm
	mov.b64 	{%r138, %r143}, %rd468;
	// begin inline asm
	shfl.sync.down.b32 %r137, %r138, %r144, %r145, %r146;
	// end inline asm
	// begin inline asm
	shfl.sync.down.b32 %r142, %r143, %r144, %r145, %r146;
	// end inline asm
	mov.b64 	%rd206, {%r137, %r142};
	setp.gt.s32 	%p112, %r86, 27;
	mov.f32 	%f283, %f282;
	mov.u64 	%rd469, %rd468;
	@%p112 bra 	$L__BB8_200;
	setp.lt.f32 	%p113, %f282, %f181;
	mov.f32 	%f283, %f181;
	mov.u64 	%rd469, %rd206;
	@%p113 bra 	$L__BB8_200;
	setp.gt.f32 	%p114, %f282, %f181;
	mov.f32 	%f283, %f282;
	mov.u64 	%rd469, %rd468;
	@%p114 bra 	$L__BB8_200;
	setp.lt.s64 	%p115, %rd468, %rd206;
	selp.f32 	%f283, %f282, %f181, %p115;
	min.s64 	%rd469, %rd468, %rd206;
$L__BB8_200:
	mov.b32 	%r148, %f283;
	mov.b32 	%r164, 8;
	mov.b32 	%r165, 31;
	mov.b32 	%r166, -1;
	// begin inline asm
	shfl.sync.down.b32 %r147, %r148, %r164, %r165, %r166;
	// end inline asm
	mov.b32 	%f184, %r147;
	// begin inline asm
	shfl.sync.down.b32 %r152, %r153, %r164, %r165, %r166;
	// end inline asm
	mov.b64 	{%r158, %r163}, %rd469;
	// begin inline asm
	shfl.sync.down.b32 %r157, %r158, %r164, %r165, %r166;
	// end inline asm
	// begin inline asm
	shfl.sync.down.b32 %r162, %r163, %r164, %r165, %r166;
	// end inline asm
	mov.b64 	%rd209, {%r157, %r162};
	setp.gt.s32 	%p116, %r86, 23;
	mov.f32 	%f284, %f283;
	mov.u64 	%rd470, %rd469;
	@%p116 bra 	$L__BB8_204;
	setp.lt.f32 	%p117, %f283, %f184;
	mov.f32 	%f284, %f184;
	mov.u64 	%rd470, %rd209;
	@%p117 bra 	$L__BB8_204;
	setp.gt.f32 	%p118, %f283, %f184;
	mov.f32 	%f284, %f283;
	mov.u64 	%rd470, %rd469;
	@%p118 bra 	$L__BB8_204;
	setp.lt.s64 	%p119, %rd469, %rd209;
	selp.f32 	%f284, %f283, %f184, %p119;
	min.s64 	%rd470, %rd469, %rd209;
$L__BB8_204:
	mov.b32 	%r168, %f284;
	mov.b32 	%r184, 16;
	mov.b32 	%r185, 31;
	mov.b32 	%r186, -1;
	// begin inline asm
	shfl.sync.down.b32 %r167, %r168, %r184, %r185, %r186;
	// end inline asm
	mov.b32 	%f187, %r167;
	// begin inline asm
	shfl.sync.down.b32 %r172, %r173, %r184, %r185, %r186;
	// end inline asm
	mov.b64 	{%r178, %r183}, %rd470;
	// begin inline asm
	shfl.sync.down.b32 %r177, %r178, %r184, %r185, %r186;
	// end inline asm
	// begin inline asm
	shfl.sync.down.b32 %r182, %r183, %r184, %r185, %r186;
	// end inline asm
	mov.b64 	%rd212, {%r177, %r182};
	setp.gt.s32 	%p120, %r86, 15;
	mov.f32 	%f292, %f284;
	mov.u64 	%rd478, %rd470;
	@%p120 bra 	$L__BB8_208;
	setp.lt.f32 	%p121, %f284, %f187;
	mov.f32 	%f292, %f187;
	mov.u64 	%rd478, %rd212;
	@%p121 bra 	$L__BB8_208;
	setp.gt.f32 	%p122, %f284, %f187;
	mov.f32 	%f292, %f284;
	mov.u64 	%rd478, %rd470;
	@%p122 bra 	$L__BB8_208;
	setp.lt.s64 	%p123, %rd470, %rd212;
	selp.f32 	%f292, %f284, %f187, %p123;
	min.s64 	%rd478, %rd470, %rd212;
$L__BB8_208:
	setp.ne.s32 	%p124, %r86, 0;
	@%p124 bra 	$L__BB8_210;
	shr.u32 	%r187, %r16, 1;
	and.b32  	%r188, %r187, 496;
	mov.u32 	%r189, _ZN6thrust24THRUST_300001_SM_1000_NS8cuda_cub4core6detail5shmemE;
	add.s32 	%r190, %r189, %r188;
	st.shared.f32 	[%r190+8], %f292;
	st.shared.u64 	[%r190+16], %rd478;
$L__BB8_210:
	bar.sync 	0;
	setp.ne.s32 	%p125, %r16, 0;
	@%p125 bra 	$L__BB8_232;
	ld.shared.f32 	%f190, [_ZN6thrust24THRUST_300001_SM_1000_NS8cuda_cub4core6detail5shmemE+24];
	ld.shared.u64 	%rd215, [_ZN6thrust24THRUST_300001_SM_1000_NS8cuda_cub4core6detail5shmemE+32];
	setp.lt.f32 	%p126, %f292, %f190;
	mov.f32 	%f286, %f190;
	mov.u64 	%rd472, %rd215;
	@%p126 bra 	$L__BB8_214;
	setp.lt.f32 	%p127, %f190, %f292;
	mov.f32 	%f286, %f292;
	mov.u64 	%rd472, %rd478;
	@%p127 bra 	$L__BB8_214;
	setp.lt.s64 	%p128, %rd478, %rd215;
	selp.f32 	%f286, %f292, %f190, %p128;
	min.s64 	%rd472, %rd478, %rd215;
$L__BB8_214:
	ld.shared.f32 	%f193, [_ZN6thrust24THRUST_300001_SM_1000_NS8cuda_cub4core6detail5shmemE+40];
	ld.shared.u64 	%rd218, [_ZN6thrust24THRUST_300001_SM_1000_NS8cuda_cub4core6detail5shmemE+48];
	setp.lt.f32 	%p129, %f286, %f193;
	mov.f32 	%f287, %f193;
	mov.u64 	%rd473, %rd218;
	@%p129 bra 	$L__BB8_217;
	setp.lt.f32 	%p130, %f193, %f286;
	mov.f32 	%f287, %f286;
	mov.u64 	%rd473, %rd472;
	@%p130 bra 	$L__BB8_217;
	setp.lt.s64 	%p131, %rd472, %rd218;
	selp.f32 	%f287, %f286, %f193, %p131;
	min.s64 	%rd473, %rd472, %rd218;
$L__BB8_217:
	ld.shared.f32 	%f196, [_ZN6thrust24THRUST_300001_SM_1000_NS8cuda_cub4core6detail5shmemE+56];
	ld.shared.u64 	%rd221, [_ZN6thrust24THRUST_300001_SM_1000_NS8cuda_cub4core6detail5shmemE+64];
	setp.lt.f32 	%p132, %f287, %f196;
	mov.f32 	%f288, %f196;
	mov.u64 	%rd474, %rd221;
	@%p132 bra 	$L__BB8_220;
	setp.lt.f32 	%p133, %f196, %f287;
	mov.f32 	%f288, %f287;
	mov.u64 	%rd474, %rd473;
	@%p133 bra 	$L__BB8_220;
	setp.lt.s64 	%p134, %rd473, %rd221;
	selp.f32 	%f288, %f287, %f196, %p134;
	min.s64 	%rd474, %rd473, %rd221;
$L__BB8_220:
	ld.shared.f32 	%f199, [_ZN6thrust24THRUST_300001_SM_1000_NS8cuda_cub4core6detail5shmemE+72];
	ld.shared.u64 	%rd224, [_ZN6thrust24THRUST_300001_SM_1000_NS8cuda_cub4core6detail5shmemE+80];
	setp.lt.f32 	%p135, %f288, %f199;
	mov.f32 	%f289, %f199;
	mov.u64 	%rd475, %rd224;
	@%p135 bra 	$L__BB8_223;
	setp.lt.f32 	%p136, %f199, %f288;
	mov.f32 	%f289, %f288;
	mov.u64 	%rd475, %rd474;
	@%p136 bra 	$L__BB8_223;
	setp.lt.s64 	%p137, %rd474, %rd224;
	selp.f32 	%f289, %f288, %f199, %p137;
	min.s64 	%rd475, %rd474, %rd224;
$L__BB8_223:
	ld.shared.f32 	%f202, [_ZN6thrust24THRUST_300001_SM_1000_NS8cuda_cub4core6detail5shmemE+88];
	ld.shared.u64 	%rd227, [_ZN6thrust24THRUST_300001_SM_1000_NS8cuda_cub4core6detail5shmemE+96];
	setp.lt.f32 	%p138, %f289, %f202;
	mov.f32 	%f290, %f202;
	mov.u64 	%rd476, %rd227;
	@%p138 bra 	$L__BB8_226;
	setp.lt.f32 	%p139, %f202, %f289;
	mov.f32 	%f290, %f289;
	mov.u64 	%rd476, %rd475;
	@%p139 bra 	$L__BB8_226;
	setp.lt.s64 	%p140, %rd475, %rd227;
	selp.f32 	%f290, %f289, %f202, %p140;
	min.s64 	%rd476, %rd475, %rd227;
$L__BB8_226:
	ld.shared.f32 	%f205, [_ZN6thrust24THRUST_300001_SM_1000_NS8cuda_cub4core6detail5shmemE+104];
	ld.shared.u64 	%rd230, [_ZN6thrust24THRUST_300001_SM_1000_NS8cuda_cub4core6detail5shmemE+112];
	setp.lt.f32 	%p141, %f290, %f205;
	mov.f32 	%f291, %f205;
	mov.u64 	%rd477, %rd230;
	@%p141 bra 	$L__BB8_229;
	setp.lt.f32 	%p142, %f205, %f290;
	mov.f32 	%f291, %f290;
	mov.u64 	%rd477, %rd476;
	@%p142 bra 	$L__BB8_229;
	setp.lt.s64 	%p143, %rd476, %rd230;
	selp.f32 	%f291, %f290, %f205, %p143;
	min.s64 	%rd477, %rd476, %rd230;
$L__BB8_229:
	ld.shared.f32 	%f208, [_ZN6thrust24THRUST_300001_SM_1000_NS8cuda_cub4core6detail5shmemE+120];
	ld.shared.u64 	%rd233, [_ZN6thrust24THRUST_300001_SM_1000_NS8cuda_cub4core6detail5shmemE+128];
	setp.lt.f32 	%p144, %f291, %f208;
	mov.f32 	%f292, %f208;
	mov.u64 	%rd478, %rd233;
	@%p144 bra 	$L__BB8_232;
	setp.lt.f32 	%p145, %f208, %f291;
	mov.f32 	%f292, %f291;
	mov.u64 	%rd478, %rd477;
	@%p145 bra 	$L__BB8_232;
	setp.lt.s64 	%p146, %rd477, %rd233;
	selp.f32 	%f292, %f291, %f208, %p146;
	min.s64 	%rd478, %rd477, %rd233;
$L__BB8_232:
	mov.u32 	%r426, %tid.x;
	setp.ne.s32 	%p263, %r426, 0;
	@%p263 bra 	$L__BB8_234;
	ld.param.u64 	%rd391, [_ZN6thrust24THRUST_300001_SM_1000_NS8cuda_cub4core6detail13_kernel_agentINS1_8__reduce11ReduceAgentIPN4cuda3std3__45tupleIJflEEESC_SB_lNS1_9__extrema9arg_max_fIflNS9_4lessIfEEEEEEJSC_SC_iSH_EEEvDpT0__param_1];
	cvta.to.global.u64 	%rd390, %rd391;
	st.global.f32 	[%rd390], %f292;
	st.global.u64 	[%rd390+8], %rd478;
$L__BB8_234:
	ret;

}
	// .globl	_ZN3cub18CUB_300001_SM_10006detail11EmptyKernelIvEEvv
.visible .entry _ZN3cub18CUB_300001_SM_10006detail11EmptyKernelIvEEvv()
{


	ret;

}
	// .globl	_ZN3cub18CUB_300001_SM_10006detail8for_each13static_kernelINS2_12policy_hub_t12policy_500_tEmN6thrust24THRUST_300001_SM_1000_NS8cuda_cub20__uninitialized_fill7functorINS7_10device_ptrIfEEfEEEEvT0_T1_
.visible .entry _ZN3cub18CUB_300001_SM_10006detail8for_each13static_kernelINS2_12policy_hub_t12policy_500_tEmN6thrust24THRUST_300001_SM_1000_NS8cuda_cub20__uninitialized_fill7functorINS7_10device_ptrIfEEfEEEEvT0_T1_(
	.param .u64 _ZN3cub18CUB_300001_SM_10006detail8for_each13static_kernelINS2_12policy_hub_t12policy_500_tEmN6thrust24THRUST_300001_SM_1000_NS8cuda_cub20__uninitialized_fill7functorINS7_10device_ptrIfEEfEEEEvT0_T1__param_0,
	.param .align 8 .b8 _ZN3cub18CUB_300001_SM_10006detail8for_each13static_kernelINS2_12policy_hub_t12policy_500_tEmN6thrust24THRUST_300001_SM_1000_NS8cuda_cub20__uninitialized_fill7functorINS7_10device_ptrIfEEfEEEEvT0_T1__param_1[16]
)
.maxntid 256
{
	.reg .pred 	%p<4>;
	.reg .b16 	%rs<5>;
	.reg .b32 	%r<10>;
	.reg .b32 	%f<3>;
	.reg .b64 	%rd<16>;

	ld.param.f32 	%f2, [_ZN3cub18CUB_300001_SM_10006detail8for_each13static_kernelINS2_12policy_hub_t12policy_500_tEmN6thrust24THRUST_300001_SM_1000_NS8cuda_cub20__uninitialized_fill7functorINS7_10device_ptrIfEEfEEEEvT0_T1__param_1+8];
	ld.param.u64 	%rd4, [_ZN3cub18CUB_300001_SM_10006detail8for_each13static_kernelINS2_12policy_hub_t12policy_500_tEmN6thrust24THRUST_300001_SM_1000_NS8cuda_cub20__uninitialized_fill7functorINS7_10device_ptrIfEEfEEEEvT0_T1__param_1];
	ld.param.u64 	%rd5, [_ZN3cub18CUB_300001_SM_10006detail8for_each13static_kernelINS2_12policy_hub_t12policy_500_tEmN6thrust24THRUST_300001_SM_1000_NS8cuda_cub20__uninitialized_fill7functorINS7_10device_ptrIfEEfEEEEvT0_T1__param_0];
	mov.u32 	%r7, %ctaid.x;
	mul.wide.u32 	%rd1, %r7, 512;
	sub.s64 	%rd2, %rd5, %rd1;
	setp.lt.u64 	%p1, %rd2, 512;
	@%p1 bra 	$L__BB10_2;
	mov.u32 	%r9, %tid.x;
	cvta.to.global.u64 	%rd11, %rd4;
	cvt.u64.u32 	%rd12, %r9;
	add.s64 	%rd13, %rd1, %rd12;
	shl.b64 	%rd14, %rd13, 2;
	add.s64 	%rd15, %rd11, %rd14;
	st.global.f32 	[%rd15], %f2;
	st.global.f32 	[%rd15+1024], %f2;
	bra.uni 	$L__BB10_6;
$L__BB10_2:
	cvta.to.global.u64 	%rd6, %rd4;
	mov.u32 	%r1, %tid.x;
	cvt.u64.u32 	%rd7, %r1;
	setp.le.u64 	%p2, %rd2, %rd7;
	add.s64 	%rd8, %rd1, %rd7;
	shl.b64 	%rd9, %rd8, 2;
	add.s64 	%rd3, %rd6, %rd9;
	@%p2 bra 	$L__BB10_4;
	st.global.f32 	[%rd3], %f2;
$L__BB10_4:
	add.s32 	%r8, %r1, 256;
	cvt.u64.u32 	%rd10, %r8;
	setp.le.u64 	%p3, %rd2, %rd10;
	@%p3 bra 	$L__BB10_6;
	st.global.f32 	[%rd3+1024], %f2;
$L__BB10_6:
	ret;

}
	// .globl	_ZN3cub18CUB_300001_SM_10006detail8for_each13static_kernelINS2_12policy_hub_t12policy_500_tEmN6thrust24THRUST_300001_SM_1000_NS8cuda_cub20__uninitialized_fill7functorINS7_10device_ptrIiEEiEEEEvT0_T1_
.visible .entry _ZN3cub18CUB_300001_SM_10006detail8for_each13static_kernelINS2_12policy_hub_t12policy_500_tEmN6thrust24THRUST_300001_SM_1000_NS8cuda_cub20__uninitialized_fill7functorINS7_10device_ptrIiEEiEEEEvT0_T1_(
	.param .u64 _ZN3cub18CUB_300001_SM_10006detail8for_each13static_kernelINS2_12policy_hub_t12policy_500_tEmN6thrust24THRUST_300001_SM_1000_NS8cuda_cub20__uninitialized_fill7functorINS7_10device_ptrIiEEiEEEEvT0_T1__param_0,
	.param .align 8 .b8 _ZN3cub18CUB_300001_SM_10006detail8for_each13static_kernelINS2_12policy_hub_t12policy_500_tEmN6thrust24THRUST_300001_SM_1000_NS8cuda_cub20__uninitialized_fill7functorINS7_10device_ptrIiEEiEEEEvT0_T1__param_1[16]
)
.maxntid 256
{
	.reg .pred 	%p<4>;
	.reg .b16 	%rs<5>;
	.reg .b32 	%r<12>;
	.reg .b64 	%rd<16>;

	ld.param.u32 	%r3, [_ZN3cub18CUB_300001_SM_10006detail8for_each13static_kernelINS2_12policy_hub_t12policy_500_tEmN6thrust24THRUST_300001_SM_1000_NS8cuda_cub20__uninitialized_fill7functorINS7_10device_ptrIiEEiEEEEvT0_T1__param_1+8];
	ld.param.u64 	%rd4, [_ZN3cub18CUB_300001_SM_10006detail8for_each13static_kernelINS2_12policy_hub_t12policy_500_tEmN6thrust24THRUST_300001_SM_1000_NS8cuda_cub20__uninitialized_fill7functorINS7_10device_ptrIiEEiEEEEvT0_T1__param_1];
	ld.param.u64 	%rd5, [_ZN3cub18CUB_300001_SM_10006detail8for_each13static_kernelINS2_12policy_hub_t12policy_500_tEmN6thrust24THRUST_300001_SM_1000_NS8cuda_cub20__uninitialized_fill7functorINS7_10device_ptrIiEEiEEEEvT0_T1__param_0];
	mov.u32 	%r9, %ctaid.x;
	mul.wide.u32 	%rd1, %r9, 512;
	sub.s64 	%rd2, %rd5, %rd1;
	setp.lt.u64 	%p1, %rd2, 512;
	@%p1 bra 	$L__BB11_2;
	mov.u32 	%r11, %tid.x;
	cvta.to.global.u64 	%rd11, %rd4;
	cvt.u64.u32 	%rd12, %r11;
	add.s64 	%rd13, %rd1, %rd12;
	shl.b64 	%rd14, %rd13, 2;
	add.s64 	%rd15, %rd11, %rd14;
	st.global.u32 	[%rd15], %r3;
	st.global.u32 	[%rd15+1024], %r3;
	bra.uni 	$L__BB11_6;
$L__BB11_2:
	cvta.to.global.u64 	%rd6, %rd4;
	mov.u32 	%r2, %tid.x;
	cvt.u64.u32 	%rd7, %r2;
	setp.le.u64 	%p2, %rd2, %rd7;
	add.s64 	%rd8, %rd1, %rd7;
	shl.b64 	%rd9, %rd8, 2;
	add.s64 	%rd3, %rd6, %rd9;
	@%p2 bra 	$L__BB11_4;
	st.global.u32 	[%rd3], %r3;
$L__BB11_4:
	add.s32 	%r10, %r2, 256;
	cvt.u64.u32 	%rd10, %r10;
	setp.le.u64 	%p3, %rd2, %rd10;
	@%p3 bra 	$L__BB11_6;
	st.global.u32 	[%rd3+1024], %r3;
$L__BB11_6:
	ret;

}
	// .globl	_ZN3cub18CUB_300001_SM_10006detail9transform16transform_kernelINS2_10policy_hubILb1EN4cuda3std3__45tupleIJN6thrust24THRUST_300001_SM_1000_NS6detail15normal_iteratorINSA_10device_ptrIfEEEEEEEE10policy1000Ei15DigitizeFunctorNSC_INSD_IiEEEEJPfEEEvT0_iT1_T2_DpNS2_10kernel_argIT3_EE
.visible .entry _ZN3cub18CUB_300001_SM_10006detail9transform16transform_kernelINS2_10policy_hubILb1EN4cuda3std3__45tupleIJN6thrust24THRUST_300001_SM_1000_NS6detail15normal_iteratorINSA_10device_ptrIfEEEEEEEE10policy1000Ei15DigitizeFunctorNSC_INSD_IiEEEEJPfEEEvT0_iT1_T2_DpNS2_10kernel_argIT3_EE(
	.param .u32 _ZN3cub18CUB_300001_SM_10006detail9transform16transform_kernelINS2_10policy_hubILb1EN4cuda3std3__45tupleIJN6thrust24THRUST_300001_SM_1000_NS6detail15normal_iteratorINSA_10device_ptrIfEEEEEEEE10policy1000Ei15DigitizeFunctorNSC_INSD_IiEEEEJPfEEEvT0_iT1_T2_DpNS2_10kernel_argIT3_EE_param_0,
	.param .u32 _ZN3cub18CUB_300001_SM_10006detail9transform16transform_kernelINS2_10policy_hubILb1EN4cuda3std3__45tupleIJN6thrust24THRUST_300001_SM_1000_NS6detail15normal_iteratorINSA_10device_ptrIfEEEEEEEE10policy1000Ei15DigitizeFunctorNSC_INSD_IiEEEEJPfEEEvT0_iT1_T2_DpNS2_10kernel_argIT3_EE_param_1,
	.param .align 4 .b8 _ZN3cub18CUB_300001_SM_10006detail9transform16transform_kernelINS2_10policy_hubILb1EN4cuda3std3__45tupleIJN6thrust24THRUST_300001_SM_1000_NS6detail15normal_iteratorINSA_10device_ptrIfEEEEEEEE10policy1000Ei15DigitizeFunctorNSC_INSD_IiEEEEJPfEEEvT0_iT1_T2_DpNS2_10kernel_argIT3_EE_param_2[4],
	.param .align 8 .b8 _ZN3cub18CUB_300001_SM_10006detail9transform16transform_kernelINS2_10policy_hubILb1EN4cuda3std3__45tupleIJN6thrust24THRUST_300001_SM_1000_NS6detail15normal_iteratorINSA_10device_ptrIfEEEEEEEE10policy1000Ei15DigitizeFunctorNSC_INSD_IiEEEEJPfEEEvT0_iT1_T2_DpNS2_10kernel_argIT3_EE_param_3[8],
	.param .align 8 .b8 _ZN3cub18CUB_300001_SM_10006detail9transform16transform_kernelINS2_10policy_hubILb1EN4cuda3std3__45tupleIJN6thrust24THRUST_300001_SM_1000_NS6detail15normal_iteratorINSA_10device_ptrIfEEEEEEEE10policy1000Ei15DigitizeFunctorNSC_INSD_IiEEEEJPfEEEvT0_iT1_T2_DpNS2_10kernel_argIT3_EE_param_4[16]
)
.maxntid 128
{
	.reg .pred 	%p<37>;
	.reg .b32 	%r<107>;
	.reg .b32 	%f<93>;
	.reg .b64 	%rd<64>;

	ld.param.f32 	%f2, [_ZN3cub18CUB_300001_SM_10006detail9transform16transform_kernelINS2_10policy_hubILb1EN4cuda3std3__45tupleIJN6thrust24THRUST_300001_SM_1000_NS6detail15normal_iteratorINSA_10device_ptrIfEEEEEEEE10policy1000Ei15DigitizeFunctorNSC_INSD_IiEEEEJPfEEEvT0_iT1_T2_DpNS2_10kernel_argIT3_EE_param_2];
	ld.param.u32 	%r43, [_ZN3cub18CUB_300001_SM_10006detail9transform16transform_kernelINS2_10policy_hubILb1EN4cuda3std3__45tupleIJN6thrust24THRUST_300001_SM_1000_NS6detail15normal_iteratorINSA_10device_ptrIfEEEEEEEE10policy1000Ei15DigitizeFunctorNSC_INSD_IiEEEEJPfEEEvT0_iT1_T2_DpNS2_10kernel_argIT3_EE_param_0];
	ld.param.u64 	%rd14, [_ZN3cub18CUB_300001_SM_10006detail9transform16transform_kernelINS2_10policy_hubILb1EN4cuda3std3__45tupleIJN6thrust24THRUST_300001_SM_1000_NS6detail15normal_iteratorINSA_10device_ptrIfEEEEEEEE10policy1000Ei15DigitizeFunctorNSC_INSD_IiEEEEJPfEEEvT0_iT1_T2_DpNS2_10kernel_argIT3_EE_param_4];
	ld.param.u64 	%rd15, [_ZN3cub18CUB_300001_SM_10006detail9transform16transform_kernelINS2_10policy_hubILb1EN4cuda3std3__45tupleIJN6thrust24THRUST_300001_SM_1000_NS6detail15normal_iteratorINSA_10device_ptrIfEEEEEEEE10policy1000Ei15DigitizeFunctorNSC_INSD_IiEEEEJPfEEEvT0_iT1_T2_DpNS2_10kernel_argIT3_EE_param_3];
	ld.param.u32 	%r42, [_ZN3cub18CUB_300001_SM_10006detail9transform16transform_kernelINS2_10policy_hubILb1EN4cuda3std3__45tupleIJN6thrust24THRUST_300001_SM_1000_NS6detail15normal_iteratorINSA_10device_ptrIfEEEEEEEE10policy1000Ei15DigitizeFunctorNSC_INSD_IiEEEEJPfEEEvT0_iT1_T2_DpNS2_10kernel_argIT3_EE_param_1];
	cvta.to.global.u64 	%rd1, %rd15;
	cvta.to.global.u64 	%rd2, %rd14;
	shl.b32 	%r1, %r42, 7;
	mov.u32 	%r44, %ctaid.x;
	mul.lo.s32 	%r2, %r1, %r44;
	sub.s32 	%r3, %r43, %r2;
	min.s32 	%r4, %r1, %r3;
	shl.b32 	%r5, %r4, 2;
	mov.u32 	%r6, %tid.x;
	shl.b32 	%r97, %r6, 7;
	setp.ge.s32 	%p1, %r97, %r5;
	@%p1 bra 	$L__BB12_3;
	mul.wide.u32 	%rd16, %r6, 128;
	add.s64 	%rd17, %rd2, %rd16;
	mul.wide.s32 	%rd18, %r2, 4;
	add.s64 	%rd62, %rd17, %rd18;
$L__BB12_2:
	.pragma "nounroll";
	// begin inline asm
	prefetch.global.L2 [%rd62];
	// end inline asm
	add.s32 	%r97, %r97, 16384;
	add.s64 	%rd62, %rd62, 16384;
	setp.lt.s32 	%p2, %r97, %r5;
	@%p2 bra 	$L__BB12_2;
$L__BB12_3:
	mul.wide.s32 	%rd20, %r2, 4;
	add.s64 	%rd6, %rd2, %rd20;
	add.s64 	%rd7, %rd1, %rd20;
	setp.gt.s32 	%p3, %r1, %r3;
	@%p3 bra 	$L__BB12_16;
	setp.lt.s32 	%p4, %r42, 1;
	@%p4 bra 	$L__BB12_57;
	and.b32  	%r10, %r42, 7;
	setp.lt.u32 	%p5, %r42, 8;
	mov.b32 	%r104, 0;
	@%p5 bra 	$L__BB12_8;
	and.b32  	%r104, %r42, 2147483640;
	neg.s32 	%r99, %r104;
	mul.wide.u32 	%rd21, %r6, 4;
	add.s64 	%rd63, %rd20, %rd21;
	add.s32 	%r98, %r6, 128;
$L__BB12_7:
	.pragma "nounroll";
	mul.wide.s32 	%rd22, %r98, 4;
	add.s64 	%rd23, %rd20, %rd22;
	add.s64 	%rd24, %rd2, %rd63;
	ld.global.f32 	%f3, [%rd24];
	mul.f32 	%f4, %f3, 0f47800000;
	div.rn.f32 	%f5, %f4, %f2;
	cvt.rzi.s32.f32 	%r46, %f5;
	add.s64 	%rd25, %rd1, %rd63;
	st.global.u32 	[%rd25], %r46;
	add.s64 	%rd26, %rd2, %rd23;
	ld.global.f32 	%f6, [%rd26];
	mul.f32 	%f7, %f6, 0f47800000;
	div.rn.f32 	%f8, %f7, %f2;
	cvt.rzi.s32.f32 	%r47, %f8;
	add.s64 	%rd27, %rd1, %rd23;
	st.global.u32 	[%rd27], %r47;
	ld.global.f32 	%f9, [%rd26+512];
	mul.f32 	%f10, %f9, 0f47800000;
	div.rn.f32 	%f11, %f10, %f2;
	cvt.rzi.s32.f32 	%r48, %f11;
	st.global.u32 	[%rd27+512], %r48;
	ld.global.f32 	%f12, [%rd26+1024];
	mul.f32 	%f13, %f12, 0f47800000;
	div.rn.f32 	%f14, %f13, %f2;
	cvt.rzi.s32.f32 	%r49, %f14;
	st.global.u32 	[%rd27+1024], %r49;
	ld.global.f32 	%f15, [%rd26+1536];
	mul.f32 	%f16, %f15, 0f47800000;
	div.rn.f32 	%f17, %f16, %f2;
	cvt.rzi.s32.f32 	%r50, %f17;
	st.global.u32 	[%rd27+1536], %r50;
	ld.global.f32 	%f18, [%rd26+2048];
	mul.f32 	%f19, %f18, 0f47800000;
	div.rn.f32 	%f20, %f19, %f2;
	cvt.rzi.s32.f32 	%r51, %f20;
	st.global.u32 	[%rd27+2048], %r51;
	ld.global.f32 	%f21, [%rd26+2560];
	mul.f32 	%f22, %f21, 0f47800000;
	div.rn.f32 	%f23, %f22, %f2;
	cvt.rzi.s32.f32 	%r52, %f23;
	st.global.u32 	[%rd27+2560], %r52;
	ld.global.f32 	%f24, [%rd26+3072];
	mul.f32 	%f25, %f24, 0f47800000;
	div.rn.f32 	%f26, %f25, %f2;
	cvt.rzi.s32.f32 	%r53, %f26;
	st.global.u32 	[%rd27+3072], %r53;
	add.s32 	%r99, %r99, 8;
	add.s64 	%rd63, %rd63, 4096;
	add.s32 	%r98, %r98, 1024;
	setp.eq.s32 	%p6, %r99, 0;
	@%p6 bra 	$L__BB12_8;
	bra.uni 	$L__BB12_7;
$L__BB12_8:
	setp.eq.s32 	%p7, %r10, 0;
	@%p7 bra 	$L__BB12_57;
	and.b32  	%r37, %r42, 3;
	setp.lt.u32 	%p8, %r10, 4;
	@%p8 bra 	$L__BB12_11;
	shl.b32 	%r54, %r104, 7;
	add.s32 	%r55, %r54, %r6;
	mul.wide.s32 	%rd28, %r55, 4;
	add.s64 	%rd29, %rd6, %rd28;
	ld.global.f32 	%f27, [%rd29];
	mul.f32 	%f28, %f27, 0f47800000;
	div.rn.f32 	%f29, %f28, %f2;
	cvt.rzi.s32.f32 	%r56, %f29;
	add.s64 	%rd30, %rd7, %rd28;
	st.global.u32 	[%rd30], %r56;
	ld.global.f32 	%f30, [%rd29+512];
	mul.f32 	%f31, %f30, 0f47800000;
	div.rn.f32 	%f32, %f31, %f2;
	cvt.rzi.s32.f32 	%r57, %f32;
	st.global.u32 	[%rd30+512], %r57;
	ld.global.f32 	%f33, [%rd29+1024];
	mul.f32 	%f34, %f33, 0f47800000;
	div.rn.f32 	%f35, %f34, %f2;
	cvt.rzi.s32.f32 	%r58, %f35;
	st.global.u32 	[%rd30+1024], %r58;
	ld.global.f32 	%f36, [%rd29+1536];
	mul.f32 	%f37, %f36, 0f47800000;
	div.rn.f32 	%f38, %f37, %f2;
	cvt.rzi.s32.f32 	%r59, %f38;
	st.global.u32 	[%rd30+1536], %r59;
	add.s32 	%r104, %r104, 4;
$L__BB12_11:
	setp.eq.s32 	%p9, %r37, 0;
	@%p9 bra 	$L__BB12_57;
	setp.eq.s32 	%p10, %r37, 1;
	@%p10 bra 	$L__BB12_14;
	shl.b32 	%r60, %r104, 7;
	add.s32 	%r61, %r60, %r6;
	mul.wide.s32 	%rd31, %r61, 4;
	add.s64 	%rd32, %rd6, %rd31;
	ld.global.f32 	%f39, [%rd32];
	mul.f32 	%f40, %f39, 0f47800000;
	div.rn.f32 	%f41, %f40, %f2;
	cvt.rzi.s32.f32 	%r62, %f41;
	add.s64 	%rd33, %rd7, %rd31;
	st.global.u32 	[%rd33], %r62;
	ld.global.f32 	%f42, [%rd32+512];
	mul.f32 	%f43, %f42, 0f47800000;
	div.rn.f32 	%f44, %f43, %f2;
	cvt.rzi.s32.f32 	%r63, %f44;
	st.global.u32 	[%rd33+512], %r63;
	add.s32 	%r104, %r104, 2;
$L__BB12_14:
	and.b32  	%r64, %r42, 1;
	setp.eq.b32 	%p11, %r64, 1;
	not.pred 	%p12, %p11;
	@%p12 bra 	$L__BB12_57;
	shl.b32 	%r65, %r104, 7;
	add.s32 	%r66, %r65, %r6;
	mul.wide.s32 	%rd34, %r66, 4;
	add.s64 	%rd35, %rd6, %rd34;
	ld.global.f32 	%f45, [%rd35];
	mul.f32 	%f46, %f45, 0f47800000;
	div.rn.f32 	%f47, %f46, %f2;
	cvt.rzi.s32.f32 	%r67, %f47;
	add.s64 	%rd36, %rd7, %rd34;
	st.global.u32 	[%rd36], %r67;
	bra.uni 	$L__BB12_57;
$L__BB12_16:
	setp.lt.s32 	%p13, %r42, 1;
	@%p13 bra 	$L__BB12_57;
	and.b32  	%r14, %r42, 7;
	setp.lt.u32 	%p14, %r42, 8;
	mov.b32 	%r101, 0;
	@%p14 bra 	$L__BB12_36;
	and.b32  	%r101, %r42, 2147483640;
	mov.b32 	%r100, 0;
$L__BB12_19:
	.pragma "nounroll";
	shl.b32 	%r70, %r100, 7;
	add.s32 	%r21, %r70, %r6;
	setp.ge.s32 	%p15, %r21, %r4;
	@%p15 bra 	$L__BB12_21;
	mul.wide.u32 	%rd37, %r21, 4;
	add.s64 	%rd38, %rd6, %rd37;
	ld.global.f32 	%f48, [%rd38];
	mul.f32 	%f49, %f48, 0f47800000;
	div.rn.f32 	%f50, %f49, %f2;
	cvt.rzi.s32.f32 	%r71, %f50;
	add.s64 	%rd39, %rd7, %rd37;
	st.global.u32 	[%rd39], %r71;
$L__BB12_21:
	add.s32 	%r72, %r21, 128;
	setp.ge.s32 	%p16, %r72, %r4;
	mul.wide.s32 	%rd40, %r72, 4;
	add.s64 	%rd12, %rd6, %rd40;
	add.s64 	%rd13, %rd7, %rd40;
	@%p16 bra 	$L__BB12_23;
	ld.global.f32 	%f51, [%rd12];
	mul.f32 	%f52, %f51, 0f47800000;
	div.rn.f32 	%f53, %f52, %f2;
	cvt.rzi.s32.f32 	%r73, %f53;
	st.global.u32 	[%rd13], %r73;
$L__BB12_23:
	add.s32 	%r74, %r21, 256;
	setp.ge.s32 	%p17, %r74, %r4;
	@%p17 bra 	$L__BB12_25;
	ld.global.f32 	%f54, [%rd12+512];
	mul.f32 	%f55, %f54, 0f47800000;
	div.rn.f32 	%f56, %f55, %f2;
	cvt.rzi.s32.f32 	%r75, %f56;
	st.global.u32 	[%rd13+512], %r75;
$L__BB12_25:
	add.s32 	%r76, %r21, 384;
	setp.ge.s32 	%p18, %r76, %r4;
	@%p18 bra 	$L__BB12_27;
	ld.global.f32 	%f57, [%rd12+1024];
	mul.f32 	%f58, %f57, 0f47800000;
	div.rn.f32 	%f59, %f58, %f2;
	cvt.rzi.s32.f32 	%r77, %f59;
	st.global.u32 	[%rd13+1024], %r77;
$L__BB12_27:
	add.s32 	%r78, %r21, 512;
	setp.ge.s32 	%p19, %r78, %r4;
	@%p19 bra 	$L__BB12_29;
	ld.global.f32 	%f60, [%rd12+1536];
	mul.f32 	%f61, %f60, 0f47800000;
	div.rn.f32 	%f62, %f61, %f2;
	cvt.rzi.s32.f32 	%r79, %f62;
	st.global.u32 	[%rd13+1536], %r79;
$L__BB12_29:
	add.s32 	%r80, %r21, 640;
	setp.ge.s32 	%p20, %r80, %r4;
	@%p20 bra 	$L__BB12_31;
	ld.global.f32 	%f63, [%rd12+2048];
	mul.f32 	%f64, %f63, 0f47800000;
	div.rn.f32 	%f65, %f64, %f2;
	cvt.rzi.s32.f32 	%r81, %f65;
	st.global.u32 	[%rd13+2048], %r81;
$L__BB12_31:
	add.s32 	%r82, %r21, 768;
	setp.ge.s32 	%p21, %r82, %r4;
	@%p21 bra 	$L__BB12_33;
	ld.global.f32 	%f66, [%rd12+2560];
	mul.f32 	%f67, %f66, 0f47800000;
	div.rn.f32 	%f68, %f67, %f2;
	cvt.rzi.s32.f32 	%r83, %f68;
	st.global.u32 	[%rd13+2560], %r83;
$L__BB12_33:
	add.s32 	%r84, %r21, 896;
	setp.ge.s32 	%p22, %r84, %r4;
	@%p22 bra 	$L__BB12_35;
	ld.global.f32 	%f69, [%rd12+3072];
	mul.f32 	%f70, %f69, 0f47800000;
	div.rn.f32 	%f71, %f70, %f2;
	cvt.rzi.s32.f32 	%r85, %f71;
	st.global.u32 	[%rd13+3072], %r85;
$L__BB12_35:
	add.s32 	%r100, %r100, 8;
	setp.ne.s32 	%p23, %r100, %r101;
	@%p23 bra 	$L__BB12_19;
$L__BB12_36:
	setp.eq.s32 	%p24, %r14, 0;
	@%p24 bra 	$L__BB12_57;
	and.b32  	%r24, %r42, 3;
	setp.lt.u32 	%p25, %r14, 4;
	@%p25 bra 	$L__BB12_47;
	shl.b32 	%r86, %r101, 7;
	add.s32 	%r25, %r86, %r6;
	setp.ge.s32 	%p26, %r25, %r4;
	@%p26 bra 	$L__BB12_40;
	mul.wide.s32 	%rd41, %r25, 4;
	add.s64 	%rd42, %rd6, %rd41;
	ld.global.f32 	%f72, [%rd42];
	mul.f32 	%f73, %f72, 0f47800000;
	div.rn.f32 	%f74, %f73, %f2;
	cvt.rzi.s32.f32 	%r87, %f74;
	add.s64 	%rd43, %rd7, %rd41;
	st.global.u32 	[%rd43], %r87;
$L__BB12_40:
	add.s32 	%r26, %r25, 128;
	setp.ge.s32 	%p27, %r26, %r4;
	@%p27 bra 	$L__BB12_42;
	mul.wide.s32 	%rd44, %r26, 4;
	add.s64 	%rd45, %rd6, %rd44;
	ld.global.f32 	%f75, [%rd45];
	mul.f32 	%f76, %f75, 0f47800000;
	div.rn.f32 	%f77, %f76, %f2;
	cvt.rzi.s32.f32 	%r88, %f77;
	add.s64 	%rd46, %rd7, %rd44;
	st.global.u32 	[%rd46], %r88;
$L__BB12_42:
	add.s32 	%r27, %r25, 256;
	setp.ge.s32 	%p28, %r27, %r4;
	@%p28 bra 	$L__BB12_44;
	mul.wide.s32 	%rd47, %r27, 4;
	add.s64 	%rd48, %rd6, %rd47;
	ld.global.f32 	%f78, [%rd48];
	mul.f32 	%f79, %f78, 0f47800000;
	div.rn.f32 	%f80, %f79, %f2;
	cvt.rzi.s32.f32 	%r89, %f80;
	add.s64 	%rd49, %rd7, %rd47;
	st.global.u32 	[%rd49], %r89;
$L__BB12_44:
	add.s32 	%r28, %r25, 384;
	setp.ge.s32 	%p29, %r28, %r4;
	@%p29 bra 	$L__BB12_46;
	mul.wide.s32 	%rd50, %r28, 4;
	add.s64 	%rd51, %rd6, %rd50;
	ld.global.f32 	%f81, [%rd51];
	mul.f32 	%f82, %f81, 0f47800000;
	div.rn.f32 	%f83, %f82, %f2;
	cvt.rzi.s32.f32 	%r90, %f83;
	add.s64 	%rd52, %rd7, %rd50;
	st.global.u32 	[%rd52], %r90;
$L__BB12_46:
	add.s32 	%r101, %r101, 4;
$L__BB12_47:
	setp.eq.s32 	%p30, %r24, 0;
	@%p30 bra 	$L__BB12_57;
	setp.eq.s32 	%p31, %r24, 1;
	@%p31 bra 	$L__BB12_54;
	shl.b32 	%r91, %r101, 7;
	add.s32 	%r31, %r91, %r6;
	setp.ge.s32 	%p32, %r31, %r4;
	@%p32 bra 	$L__BB12_51;
	mul.wide.s32 	%rd53, %r31, 4;
	add.s64 	%rd54, %rd6, %rd53;
	ld.global.f32 	%f84, [%rd54];
	mul.f32 	%f85, %f84, 0f47800000;
	div.rn.f32 	%f86, %f85, %f2;
	cvt.rzi.s32.f32 	%r92, %f86;
	add.s64 	%rd55, %rd7, %rd53;
	st.global.u32 	[%rd55], %r92;
$L__BB12_51:
	add.s32 	%r32, %r31, 128;
	setp.ge.s32 	%p33, %r32, %r4;
	@%p33 bra 	$L__BB12_53;
	mul.wide.s32 	%rd56, %r32, 4;
	add.s64 	%rd57, %rd6, %rd56;
	ld.global.f32 	%f87, [%rd57];
	mul.f32 	%f88, %f87, 0f47800000;
	div.rn.f32 	%f89, %f88, %f2;
	cvt.rzi.s32.f32 	%r93, %f89;
	add.s64 	%rd58, %rd7, %rd56;
	st.global.u32 	[%rd58], %r93;
$L__BB12_53:
	add.s32 	%r101, %r101, 2;
$L__BB12_54:
	and.b32  	%r94, %r42, 1;
	setp.eq.b32 	%p34, %r94, 1;
	not.pred 	%p35, %p34;
	@%p35 bra 	$L__BB12_57;
	shl.b32 	%r95, %r101, 7;
	add.s32 	%r35, %r95, %r6;
	setp.ge.s32 	%p36, %r35, %r4;
	@%p36 bra 	$L__BB12_57;
	mul.wide.s32 	%rd59, %r35, 4;
	add.s64 	%rd60, %rd6, %rd59;
	ld.global.f32 	%f90, [%rd60];
	mul.f32 	%f91, %f90, 0f47800000;
	div.rn.f32 	%f92, %f91, %f2;
	cvt.rzi.s32.f32 	%r96, %f92;
	add.s64 	%rd61, %rd7, %rd59;
	st.global.u32 	[%rd61], %r96;
$L__BB12_57:
	ret;

}
	// .globl	_ZN3cub18CUB_300001_SM_10006detail9transform16transform_kernelINS2_10policy_hubILb1EN4cuda3std3__45tupleIJN6thrust24THRUST_300001_SM_1000_NS6detail15normal_iteratorINSA_10device_ptrIfEEEEEEEE10policy1000El15DigitizeFunctorNSC_INSD_IiEEEEJPfEEEvT0_iT1_T2_DpNS2_10kernel_argIT3_EE
.visible .entry _ZN3cub18CUB_300001_SM_10006detail9transform16transform_kernelINS2_10policy_hubILb1EN4cuda3std3__45tupleIJN6thrust24THRUST_300001_SM_1000_NS6detail15normal_iteratorINSA_10device_ptrIfEEEEEEEE10policy1000El15DigitizeFunctorNSC_INSD_IiEEEEJPfEEEvT0_iT1_T2_DpNS2_10kernel_argIT3_EE(
	.param .u64 _ZN3cub18CUB_300001_SM_10006detail9transform16transform_kernelINS2_10policy_hubILb1EN4cuda3std3__45tupleIJN6thrust24THRUST_300001_SM_1000_NS6detail15normal_iteratorINSA_10device_ptrIfEEEEEEEE10policy1000El15DigitizeFunctorNSC_INSD_IiEEEEJPfEEEvT0_iT1_T2_DpNS2_10kernel_argIT3_EE_param_0,
	.param .u32 _ZN3cub18CUB_300001_SM_10006detail9transform16transform_kernelINS2_10policy_hubILb1EN4cuda3std3__45tupleIJN6thrust24THRUST_300001_SM_1000_NS6detail15normal_iteratorINSA_10device_ptrIfEEEEEEEE10policy1000El15DigitizeFunctorNSC_INSD_IiEEEEJPfEEEvT0_iT1_T2_DpNS2_10kernel_argIT3_EE_param_1,
	.param .align 4 .b8 _ZN3cub18CUB_300001_SM_10006detail9transform16transform_kernelINS2_10policy_hubILb1EN4cuda3std3__45tupleIJN6thrust24THRUST_300001_SM_1000_NS6detail15normal_iteratorINSA_10device_ptrIfEEEEEEEE10policy1000El15DigitizeFunctorNSC_INSD_IiEEEEJPfEEEvT0_iT1_T2_DpNS2_10kernel_argIT3_EE_param_2[4],
	.param .align 8 .b8 _ZN3cub18CUB_300001_SM_10006detail9transform16transform_kernelINS2_10policy_hubILb1EN4cuda3std3__45tupleIJN6thrust24THRUST_300001_SM_1000_NS6detail15normal_iteratorINSA_10device_ptrIfEEEEEEEE10policy1000El15DigitizeFunctorNSC_INSD_IiEEEEJPfEEEvT0_iT1_T2_DpNS2_10kernel_argIT3_EE_param_3[8],
	.param .align 8 .b8 _ZN3cub18CUB_300001_SM_10006detail9transform16transform_kernelINS2_10policy_hubILb1EN4cuda3std3__45tupleIJN6thrust24THRUST_300001_SM_1000_NS6detail15normal_iteratorINSA_10device_ptrIfEEEEEEEE10policy1000El15DigitizeFunctorNSC_INSD_IiEEEEJPfEEEvT0_iT1_T2_DpNS2_10kernel_argIT3_EE_param_4[16]
)
.maxntid 128
{
	.reg .pred 	%p<37>;
	.reg .b32 	%r<104>;
	.reg .b32 	%f<93>;
	.reg .b64 	%rd<70>;

	ld.param.f32 	%f2, [_ZN3cub18CUB_300001_SM_10006detail9transform16transform_kernelINS2_10policy_hubILb1EN4cuda3std3__45tupleIJN6thrust24THRUST_300001_SM_1000_NS6detail15normal_iteratorINSA_10device_ptrIfEEEEEEEE10policy1000El15DigitizeFunctorNSC_INSD_IiEEEEJPfEEEvT0_iT1_T2_DpNS2_10kernel_argIT3_EE_param_2];
	ld.param.u64 	%rd15, [_ZN3cub18CUB_300001_SM_10006detail9transform16transform_kernelINS2_10policy_hubILb1EN4cuda3std3__45tupleIJN6thrust24THRUST_300001_SM_1000_NS6detail15normal_iteratorINSA_10device_ptrIfEEEEEEEE10policy1000El15DigitizeFunctorNSC_INSD_IiEEEEJPfEEEvT0_iT1_T2_DpNS2_10kernel_argIT3_EE_param_0];
	ld.param.u64 	%rd16, [_ZN3cub18CUB_300001_SM_10006detail9transform16transform_kernelINS2_10policy_hubILb1EN4cuda3std3__45tupleIJN6thrust24THRUST_300001_SM_1000_NS6detail15normal_iteratorINSA_10device_ptrIfEEEEEEEE10policy1000El15DigitizeFunctorNSC_INSD_IiEEEEJPfEEEvT0_iT1_T2_DpNS2_10kernel_argIT3_EE_param_4];
	ld.param.u64 	%rd17, [_ZN3cub18CUB_300001_SM_10006detail9transform16transform_kernelINS2_10policy_hubILb1EN4cuda3std3__45tupleIJN6thrust24THRUST_300001_SM_1000_NS6detail15normal_iteratorINSA_10device_ptrIfEEEEEEEE10policy1000El15DigitizeFunctorNSC_INSD_IiEEEEJPfEEEvT0_iT1_T2_DpNS2_10kernel_argIT3_EE_param_3];
	ld.param.u32 	%r40, [_ZN3cub18CUB_300001_SM_10006detail9transform16transform_kernelINS2_10policy_hubILb1EN4cuda3std3__45tupleIJN6thrust24THRUST_300001_SM_1000_NS6detail15normal_iteratorINSA_10device_ptrIfEEEEEEEE10policy1000El15DigitizeFunctorNSC_INSD_IiEEEEJPfEEEvT0_iT1_T2_DpNS2_10kernel_argIT3_EE_param_1];
	cvta.to.global.u64 	%rd1, %rd17;
	cvta.to.global.u64 	%rd2, %rd16;
	shl.b32 	%r1, %r40, 7;
	mov.u32 	%r41, %ctaid.x;
	cvt.u64.u32 	%rd18, %r41;
	cvt.s64.s32 	%rd19, %r1;
	mul.lo.s64 	%rd3, %rd19, %rd18;
	sub.s64 	%rd20, %rd15, %rd3;
	min.s64 	%rd21, %rd20, %rd19;
	cvt.u32.u64 	%r2, %rd21;
	shl.b32 	%r3, %r2, 2;
	mov.u32 	%r4, %tid.x;
	shl.b32 	%r94, %r4, 7;
	setp.ge.s32 	%p1, %r94, %r3;
	@%p1 bra 	$L__BB13_3;
	shl.b64 	%rd22, %rd3, 2;
	add.s64 	%rd23, %rd2, %rd22;
	mul.wide.u32 	%rd24, %r4, 128;
	add.s64 	%rd68, %rd23, %rd24;
$L__BB13_2:
	.pragma "nounroll";
	// begin inline asm
	prefetch.global.L2 [%rd68];
	// end inline asm
	add.s32 	%r94, %r94, 16384;
	add.s64 	%rd68, %rd68, 16384;
	setp.lt.s32 	%p2, %r94, %r3;
	@%p2 bra 	$L__BB13_2;
$L__BB13_3:
	shl.b64 	%rd26, %rd3, 2;
	add.s64 	%rd7, %rd2, %rd26;
	add.s64 	%rd8, %rd1, %rd26;
	setp.eq.s32 	%p3, %r1, %r2;
	@%p3 bra 	$L__BB13_45;
	setp.lt.s32 	%p4, %r40, 1;
	@%p4 bra 	$L__BB13_57;
	and.b32  	%r8, %r40, 7;
	setp.lt.u32 	%p5, %r40, 8;
	mov.b32 	%r101, 0;
	@%p5 bra 	$L__BB13_24;
	and.b32  	%r101, %r40, 2147483640;
	mov.b32 	%r97, 0;
$L__BB13_7:
	.pragma "nounroll";
	shl.b32 	%r44, %r97, 7;
	add.s32 	%r19, %r44, %r4;
	setp.ge.s32 	%p6, %r19, %r2;
	@%p6 bra 	$L__BB13_9;
	mul.wide.u32 	%rd27, %r19, 4;
	add.s64 	%rd28, %rd7, %rd27;
	ld.global.f32 	%f3, [%rd28];
	mul.f32 	%f4, %f3, 0f47800000;
	div.rn.f32 	%f5, %f4, %f2;
	cvt.rzi.s32.f32 	%r45, %f5;
	add.s64 	%rd29, %rd8, %rd27;
	st.global.u32 	[%rd29], %r45;
$L__BB13_9:
	add.s32 	%r46, %r19, 128;
	setp.ge.s32 	%p7, %r46, %r2;
	mul.wide.s32 	%rd30, %r46, 4;
	add.s64 	%rd13, %rd7, %rd30;
	add.s64 	%rd14, %rd8, %rd30;
	@%p7 bra 	$L__BB13_11;
	ld.global.f32 	%f6, [%rd13];
	mul.f32 	%f7, %f6, 0f47800000;
	div.rn.f32 	%f8, %f7, %f2;
	cvt.rzi.s32.f32 	%r47, %f8;
	st.global.u32 	[%rd14], %r47;
$L__BB13_11:
	add.s32 	%r48, %r19, 256;
	setp.ge.s32 	%p8, %r48, %r2;
	@%p8 bra 	$L__BB13_13;
	ld.global.f32 	%f9, [%rd13+512];
	mul.f32 	%f10, %f9, 0f47800000;
	div.rn.f32 	%f11, %f10, %f2;
	cvt.rzi.s32.f32 	%r49, %f11;
	st.global.u32 	[%rd14+512], %r49;
$L__BB13_13:
	add.s32 	%r50, %r19, 384;
	setp.ge.s32 	%p9, %r50, %r2;
	@%p9 bra 	$L__BB13_15;
	ld.global.f32 	%f12, [%rd13+1024];
	mul.f32 	%f13, %f12, 0f47800000;
	div.rn.f32 	%f14, %f13, %f2;
	cvt.rzi.s32.f32 	%r51, %f14;
	st.global.u32 	[%rd14+1024], %r51;
$L__BB13_15:
	add.s32 	%r52, %r19, 512;
	setp.ge.s32 	%p10, %r52, %r2;
	@%p10 bra 	$L__BB13_17;
	ld.global.f32 	%f15, [%rd13+1536];
	mul.f32 	%f16, %f15, 0f47800000;
	div.rn.f32 	%f17, %f16, %f2;
	cvt.rzi.s32.f32 	%r53, %f17;
	st.global.u32 	[%rd14+1536], %r53;
$L__BB13_17:
	add.s32 	%r54, %r19, 640;
	setp.ge.s32 	%p11, %r54, %r2;
	@%p11 bra 	$L__BB13_19;
	ld.global.f32 	%f18, [%rd13+2048];
	mul.f32 	%f19, %f18, 0f47800000;
	div.rn.f32 	%f20, %f19, %f2;
	cvt.rzi.s32.f32 	%r55, %f20;
	st.global.u32 	[%rd14+2048], %r55;
$L__BB13_19:
	add.s32 	%r56, %r19, 768;
	setp.ge.s32 	%p12, %r56, %r2;
	@%p12 bra 	$L__BB13_21;
	ld.global.f32 	%f21, [%rd13+2560];
	mul.f32 	%f22, %f21, 0f47800000;
	div.rn.f32 	%f23, %f22, %f2;
	cvt.rzi.s32.f32 	%r57, %f23;
	st.global.u32 	[%rd14+2560], %r57;
$L__BB13_21:
	add.s32 	%r58, %r19, 896;
	setp.ge.s32 	%p13, %r58, %r2;
	@%p13 bra 	$L__BB13_23;
	ld.global.f32 	%f24, [%rd13+3072];
	mul.f32 	%f25, %f24, 0f47800000;
	div.rn.f32 	%f26, %f25, %f2;
	cvt.rzi.s32.f32 	%r59, %f26;
	st.global.u32 	[%rd14+3072], %r59;
$L__BB13_23:
	add.s32 	%r97, %r97, 8;
	setp.eq.s32 	%p14, %r97, %r101;
	@%p14 bra 	$L__BB13_24;
	bra.uni 	$L__BB13_7;
$L__BB13_24:
	setp.eq.s32 	%p15, %r8, 0;
	@%p15 bra 	$L__BB13_57;
	and.b32  	%r28, %r40, 3;
	setp.lt.u32 	%p16, %r8, 4;
	@%p16 bra 	$L__BB13_35;
	shl.b32 	%r60, %r101, 7;
	add.s32 	%r29, %r60, %r4;
	setp.ge.s32 	%p17, %r29, %r2;
	@%p17 bra 	$L__BB13_28;
	mul.wide.s32 	%rd31, %r29, 4;
	add.s64 	%rd32, %rd7, %rd31;
	ld.global.f32 	%f27, [%rd32];
	mul.f32 	%f28, %f27, 0f47800000;
	div.rn.f32 	%f29, %f28, %f2;
	cvt.rzi.s32.f32 	%r61, %f29;
	add.s64 	%rd33, %rd8, %rd31;
	st.global.u32 	[%rd33], %r61;
$L__BB13_28:
	add.s32 	%r30, %r29, 128;
	setp.ge.s32 	%p18, %r30, %r2;
	@%p18 bra 	$L__BB13_30;
	mul.wide.s32 	%rd34, %r30, 4;
	add.s64 	%rd35, %rd7, %rd34;
	ld.global.f32 	%f30, [%rd35];
	mul.f32 	%f31, %f30, 0f47800000;
	div.rn.f32 	%f32, %f31, %f2;
	cvt.rzi.s32.f32 	%r62, %f32;
	add.s64 	%rd36, %rd8, %rd34;
	st.global.u32 	[%rd36], %r62;
$L__BB13_30:
	add.s32 	%r31, %r29, 256;
	setp.ge.s32 	%p19, %r31, %r2;
	@%p19 bra 	$L__BB13_32;
	mul.wide.s32 	%rd37, %r31, 4;
	add.s64 	%rd38, %rd7, %rd37;
	ld.global.f32 	%f33, [%rd38];
	mul.f32 	%f34, %f33, 0f47800000;
	div.rn.f32 	%f35, %f34, %f2;
	cvt.rzi.s32.f32 	%r63, %f35;
	add.s64 	%rd39, %rd8, %rd37;
	st.global.u32 	[%rd39], %r63;
$L__BB13_32:
	add.s32 	%r32, %r29, 384;
	setp.ge.s32 	%p20, %r32, %r2;
	@%p20 bra 	$L__BB13_34;
	mul.wide.s32 	%rd40, %r32, 4;
	add.s64 	%rd41, %rd7, %rd40;
	ld.global.f32 	%f36, [%rd41];
	mul.f32 	%f37, %f36, 0f47800000;
	div.rn.f32 	%f38, %f37, %f2;
	cvt.rzi.s32.f32 	%r64, %f38;
	add.s64 	%rd42, %rd8, %rd40;
	st.global.u32 	[%rd42], %r64;
$L__BB13_34:
	add.s32 	%r101, %r101, 4;
$L__BB13_35:
	setp.eq.s32 	%p21, %r28, 0;
	@%p21 bra 	$L__BB13_57;
	setp.eq.s32 	%p22, %r28, 1;
	@%p22 bra 	$L__BB13_42;
	shl.b32 	%r65, %r101, 7;
	add.s32 	%r35, %r65, %r4;
	setp.ge.s32 	%p23, %r35, %r2;
	@%p23 bra 	$L__BB13_39;
	mul.wide.s32 	%rd43, %r35, 4;
	add.s64 	%rd44, %rd7, %rd43;
	ld.global.f32 	%f39, [%rd44];
	mul.f32 	%f40, %f39, 0f47800000;
	div.rn.f32 	%f41, %f40, %f2;
	cvt.rzi.s32.f32 	%r66, %f41;
	add.s64 	%rd45, %rd8, %rd43;
	st.global.u32 	[%rd45], %r66;
$L__BB13_39:
	add.s32 	%r36, %r35, 128;
	setp.ge.s32 	%p24, %r36, %r2;
	@%p24 bra 	$L__BB13_41;
	mul.wide.s32 	%rd46, %r36, 4;
	add.s64 	%rd47, %rd7, %rd46;
	ld.global.f32 	%f42, [%rd47];
	mul.f32 	%f43, %f42, 0f47800000;
	div.rn.f32 	%f44, %f43, %f2;
	cvt.rzi.s32.f32 	%r67, %f44;
	add.s64 	%rd48, %rd8, %rd46;
	st.global.u32 	[%rd48], %r67;
$L__BB13_41:
	add.s32 	%r101, %r101, 2;
$L__BB13_42:
	and.b32  	%r68, %r40, 1;
	setp.eq.b32 	%p25, %r68, 1;
	not.pred 	%p26, %p25;
	@%p26 bra 	$L__BB13_57;
	shl.b32 	%r69, %r101, 7;
	add.s32 	%r39, %r69, %r4;
	setp.ge.s32 	%p27, %r39, %r2;
	@%p27 bra 	$L__BB13_57;
	mul.wide.s32 	%rd49, %r39, 4;
	add.s64 	%rd50, %rd7, %rd49;
	ld.global.f32 	%f45, [%rd50];
	mul.f32 	%f46, %f45, 0f47800000;
	div.rn.f32 	%f47, %f46, %f2;
	cvt.rzi.s32.f32 	%r70, %f47;
	add.s64 	%rd51, %rd8, %rd49;
	st.global.u32 	[%rd51], %r70;
	bra.uni 	$L__BB13_57;
$L__BB13_45:
	setp.lt.s32 	%p28, %r40, 1;
	@%p28 bra 	$L__BB13_57;
	and.b32  	%r10, %r40, 7;
	setp.lt.u32 	%p29, %r40, 8;
	mov.b32 	%r99, 0;
	@%p29 bra 	$L__BB13_49;
	and.b32  	%r99, %r40, 2147483640;
	neg.s32 	%r96, %r99;
	mul.wide.u32 	%rd52, %r4, 4;
	add.s64 	%rd69, %rd26, %rd52;
	add.s32 	%r95, %r4, 128;
$L__BB13_48:
	.pragma "nounroll";
	mul.wide.s32 	%rd53, %r95, 4;
	add.s64 	%rd54, %rd26, %rd53;
	add.s64 	%rd55, %rd2, %rd69;
	ld.global.f32 	%f48, [%rd55];
	mul.f32 	%f49, %f48, 0f47800000;
	div.rn.f32 	%f50, %f49, %f2;
	cvt.rzi.s32.f32 	%r72, %f50;
	add.s64 	%rd56, %rd1, %rd69;
	st.global.u32 	[%rd56], %r72;
	add.s64 	%rd57, %rd2, %rd54;
	ld.global.f32 	%f51, [%rd57];
	mul.f32 	%f52, %f51, 0f47800000;
	div.rn.f32 	%f53, %f52, %f2;
	cvt.rzi.s32.f32 	%r73, %f53;
	add.s64 	%rd58, %rd1, %rd54;
	st.global.u32 	[%rd58], %r73;
	ld.global.f32 	%f54, [%rd57+512];
	mul.f32 	%f55, %f54, 0f47800000;
	div.rn.f32 	%f56, %f55, %f2;
	cvt.rzi.s32.f32 	%r74, %f56;
	st.global.u32 	[%rd58+512], %r74;
	ld.global.f32 	%f57, [%rd57+1024];
	mul.f32 	%f58, %f57, 0f47800000;
	div.rn.f32 	%f59, %f58, %f2;
	cvt.rzi.s32.f32 	%r75, %f59;
	st.global.u32 	[%rd58+1024], %r75;
	ld.global.f32 	%f60, [%rd57+1536];
	mul.f32 	%f61, %f60, 0f47800000;
	div.rn.f32 	%f62, %f61, %f2;
	cvt.rzi.s32.f32 	%r76, %f62;
	st.global.u32 	[%rd58+1536], %r76;
	ld.global.f32 	%f63, [%rd57+2048];
	mul.f32 	%f64, %f63, 0f47800000;
	div.rn.f32 	%f65, %f64, %f2;
	cvt.rzi.s32.f32 	%r77, %f65;
	st.global.u32 	[%rd58+2048], %r77;
	ld.global.f32 	%f66, [%rd57+2560];
	mul.f32 	%f67, %f66, 0f47800000;
	div.rn.f32 	%f68, %f67, %f2;
	cvt.rzi.s32.f32 	%r78, %f68;
	st.global.u32 	[%rd58+2560], %r78;
	ld.global.f32 	%f69, [%rd57+3072];
	mul.f32 	%f70, %f69, 0f47800000;
	div.rn.f32 	%f71, %f70, %f2;
	cvt.rzi.s32.f32 	%r79, %f71;
	st.global.u32 	[%rd58+3072], %r79;
	add.s32 	%r96, %r96, 8;
	add.s64 	%rd69, %rd69, 4096;
	add.s32 	%r95, %r95, 1024;
	setp.eq.s32 	%p30, %r96, 0;
	@%p30 bra 	$L__BB13_49;
	bra.uni 	$L__BB13_48;
$L__BB13_49:
	setp.eq.s32 	%p31, %r10, 0;
	@%p31 bra 	$L__BB13_57;
	and.b32  	%r22, %r40, 3;
	setp.lt.u32 	%p32, %r10, 4;
	@%p32 bra 	$L__BB13_52;
	shl.b32 	%r80, %r99, 7;
	add.s32 	%r81, %r80, %r4;
	mul.wide.s32 	%rd59, %r81, 4;
	add.s64 	%rd60, %rd7, %rd59;
	ld.global.f32 	%f72, [%rd60];
	mul.f32 	%f73, %f72, 0f47800000;
	div.rn.f32 	%f74, %f73, %f2;
	cvt.rzi.s32.f32 	%r82, %f74;
	add.s64 	%rd61, %rd8, %rd59;
	st.global.u32 	[%rd61], %r82;
	ld.global.f32 	%f75, [%rd60+512];
	mul.f32 	%f76, %f75, 0f47800000;
	div.rn.f32 	%f77, %f76, %f2;
	cvt.rzi.s32.f32 	%r83, %f77;
	st.global.u32 	[%rd61+512], %r83;
	ld.global.f32 	%f78, [%rd60+1024];
	mul.f32 	%f79, %f78, 0f47800000;
	div.rn.f32 	%f80, %f79, %f2;
	cvt.rzi.s32.f32 	%r84, %f80;
	st.global.u32 	[%rd61+1024], %r84;
	ld.global.f32 	%f81, [%rd60+1536];
	mul.f32 	%f82, %f81, 0f47800000;
	div.rn.f32 	%f83, %f82, %f2;
	cvt.rzi.s32.f32 	%r85, %f83;
	st.global.u32 	[%rd61+1536], %r85;
	add.s32 	%r99, %r99, 4;
$L__BB13_52:
	setp.eq.s32 	%p33, %r22, 0;
	@%p33 bra 	$L__BB13_57;
	setp.eq.s32 	%p34, %r22, 1;
	@%p34 bra 	$L__BB13_55;
	shl.b32 	%r86, %r99, 7;
	add.s32 	%r87, %r86, %r4;
	mul.wide.s32 	%rd62, %r87, 4;
	add.s64 	%rd63, %rd7, %rd62;
	ld.global.f32 	%f84, [%rd63];
	mul.f32 	%f85, %f84, 0f47800000;
	div.rn.f32 	%f86, %f85, %f2;
	cvt.rzi.s32.f32 	%r88, %f86;
	add.s64 	%rd64, %rd8, %rd62;
	st.global.u32 	[%rd64], %r88;
	ld.global.f32 	%f87, [%rd63+512];
	mul.f32 	%f88, %f87, 0f47800000;
	div.rn.f32 	%f89, %f88, %f2;
	cvt.rzi.s32.f32 	%r89, %f89;
	st.global.u32 	[%rd64+512], %r89;
	add.s32 	%r99, %r99, 2;
$L__BB13_55:
	and.b32  	%r90, %r40, 1;
	setp.eq.b32 	%p35, %r90, 1;
	not.pred 	%p36, %p35;
	@%p36 bra 	$L__BB13_57;
	shl.b32 	%r91, %r99, 7;
	add.s32 	%r92, %r91, %r4;
	mul.wide.s32 	%rd65, %r92, 4;
	add.s64 	%rd66, %rd7, %rd65;
	ld.global.f32 	%f90, [%rd66];
	mul.f32 	%f91, %f90, 0f47800000;
	div.rn.f32 	%f92, %f91, %f2;
	cvt.rzi.s32.f32 	%r93, %f92;
	add.s64 	%rd67, %rd8, %rd65;
	st.global.u32 	[%rd67], %r93;
$L__BB13_57:
	ret;

}


// ===== COMPILED SASS (sm_100) =====

	.target	sm_100

	.elftype	@"ET_EXEC"


//--------------------- .note.nv.tkinfo           --------------------------
	.section	.note.nv.tkinfo,"",@"SHT_NOTE"
	.sectionflags	@"SHF_NOTE_NV_TKINFO"
	.tkinfo
        /*0018*/ 	.word	0x00000002
        /*0030*/ 	.string	""
        /*0030*/ 	.string	"ptxas"
        /*0030*/ 	.string	"Cuda compilation tools, release 13.0, V13.0.88"
        /*0030*/ 	.string	"Build cuda_13.0.r13.0/compiler.36424714_0"
        /*0030*/ 	.string	"-arch sm_100 -m 64 "



//--------------------- .note.nv.cuinfo           --------------------------
	.section	.note.nv.cuinfo,"",@"SHT_NOTE"
	.sectionflags	@"SHF_NOTE_NV_CUINFO"
        /*0018*/ 	.short	0x0002
        /*001a*/ 	.short	0x0064
        /*001c*/ 	.short	0x0082
	.zero		2


//--------------------- .nv.info                  --------------------------
	.section	.nv.info,"",@"SHT_CUDA_INFO"
	.align	4


	//----- nvinfo : EIATTR_REGCOUNT
	.align		4
        /*0000*/ 	.byte	0x04, 0x2f
        /*0002*/ 	.short	(.L_46 - .L_45)
	.align		4
.L_45:
        /*0004*/ 	.word	index@(_Z17initialize_vectorPfi)
        /*0008*/ 	.word	0x0000000a


	//----- nvinfo : EIATTR_FRAME_SIZE
	.align		4
.L_46:
        /*000c*/ 	.byte	0x04, 0x11
        /*000e*/ 	.short	(.L_48 - .L_47)
	.align		4
.L_47:
        /*0010*/ 	.word	index@(_Z17initialize_vectorPfi)
        /*0014*/ 	.word	0x00000000


	//----- nvinfo : EIATTR_REGCOUNT
	.align		4
.L_48:
        /*0018*/ 	.byte	0x04, 0x2f
        /*001a*/ 	.short	(.L_50 - .L_49)
	.align		4
.L_49:
        /*001c*/ 	.word	index@(_ZN6thrust24THRUST_300001_SM_1000_NS8cuda_cub4core6detail13_kernel_agentINS1_8__reduce11ReduceAgentINS0_12zip_iteratorIN4cuda3std3__45tupleIJNS0_6detail15normal_iteratorINS0_10device_ptrIfEEEENS0_17counting_iteratorIlNS0_11use_defaultESI_SI_EEEEEEEPNSB_IJflEEESM_iNS1_9__extrema9arg_max_fIflNSA_4lessIfEEEEEEJSL_SN_iSS_EEEvDpT0_)
        /*0020*/ 	.word	0x0000001c


	//----- nvinfo : EIATTR_FRAME_SIZE
	.align		4
.L_50:
        /*0024*/ 	.byte	0x04, 0x11
        /*0026*/ 	.short	(.L_52 - .L_51)
	.align		4
.L_51:
        /*0028*/ 	.word	index@(_ZN6thrust24THRUST_300001_SM_1000_NS8cuda_cub4core6detail13_kernel_agentINS1_8__reduce11ReduceAgentINS0_12zip_iteratorIN4cuda3std3__45tupleIJNS0_6detail15normal_iteratorINS0_10device_ptrIfEEEENS0_17counting_iteratorIlNS0_11use_defaultESI_SI_EEEEEEEPNSB_IJflEEESM_iNS1_9__extrema9arg_max_fIflNSA_4lessIfEEEEEEJSL_SN_iSS_EEEvDpT0_)
        /*002c*/ 	.word	0x00000000


	//----- nvinfo : EIATTR_REGCOUNT
	.align		4
.L_52:
        /*0030*/ 	.byte	0x04, 0x2f
        /*0032*/ 	.short	(.L_54 - .L_53)
	.align		4
.L_53:
        /*0034*/ 	.word	index@(_ZN6thrust24THRUST_300001_SM_1000_NS8cuda_cub4core6detail13_kernel_agentINS1_8__reduce11ReduceAgentINS0_12zip_iteratorIN4cuda3std3__45tupleIJNS0_6detail15normal_iteratorINS0_10device_ptrIfEEEENS0_17counting_iteratorIlNS0_11use_defaultESI_SI_EEEEEEEPNSB_IJflEEESM_iNS1_9__extrema9arg_max_fIflNSA_4lessIfEEEEEEJSL_SN_iN3cub18CUB_300001_SM_100013GridEvenShareIiEENSV_9GridQueueIjEESS_EEEvDpT0_)
        /*0038*/ 	.word	0x0000001d


	//----- nvinfo : EIATTR_FRAME_SIZE
	.align		4
.L_54:
        /*003c*/ 	.byte	0x04, 0x11
        /*003e*/ 	.short	(.L_56 - .L_55)
	.align		4
.L_55:
        /*0040*/ 	.word	index@(_ZN6thrust24THRUST_300001_SM_1000_NS8cuda_cub4core6detail13_kernel_agentINS1_8__reduce11ReduceAgentINS0_12zip_iteratorIN4cuda3std3__45tupleIJNS0_6detail15normal_iteratorINS0_10device_ptrIfEEEENS0_17counting_iteratorIlNS0_11use_defaultESI_SI_EEEEEEEPNSB_IJflEEESM_iNS1_9__extrema9arg_max_fIflNSA_4lessIfEEEEEEJSL_SN_iN3cub18CUB_300001_SM_100013GridEvenShareIiEENSV_9GridQueueIjEESS_EEEvDpT0_)
        /*0044*/ 	.word	0x00000000


	//----- nvinfo : EIATTR_REGCOUNT
	.align		4
.L_56:
        /*0048*/ 	.byte	0x04, 0x2f
        /*004a*/ 	.short	(.L_58 - .L_57)
	.align		4
.L_57:
        /*004c*/ 	.word	index@(_ZN6thrust24THRUST_300001_SM_1000_NS8cuda_cub4core6detail13_kernel_agentINS1_8__reduce10DrainAgentIiEEJN3cub18CUB_300001_SM_10009GridQueueIjEEiEEEvDpT0_)
        /*0050*/ 	.word	0x00000008


	//----- nvinfo : EIATTR_FRAME_SIZE
	.align		4
.L_58:
        /*0054*/ 	.byte	0x04, 0x11
        /*0056*/ 	.short	(.L_60 - .L_59)
	.align		4
.L_59:
        /*0058*/ 	.word	index@(_ZN6thrust24THRUST_300001_SM_1000_NS8cuda_cub4core6detail13_kernel_agentINS1_8__reduce10DrainAgentIiEEJN3cub18CUB_300001_SM_10009GridQueueIjEEiEEEvDpT0_)
        /*005c*/ 	.word	0x00000000


	//----- nvinfo : EIATTR_REGCOUNT
	.align		4
.L_60:
        /*0060*/ 	.byte	0x04, 0x2f
        /*0062*/ 	.short	(.L_62 - .L_61)
	.align		4
.L_61:
        /*0064*/ 	.word	index@(_ZN6thrust24THRUST_300001_SM_1000_NS8cuda_cub4core6detail13_kernel_agentINS1_8__reduce11ReduceAgentIPN4cuda3std3__45tupleIJflEEESC_SB_iNS1_9__extrema9arg_max_fIflNS9_4lessIfEEEEEEJSC_SC_iSH_EEEvDpT0_)
        /*0068*/ 	.word	0x00000020


	//----- nvinfo : EIATTR_FRAME_SIZE
	.align		4
.L_62:
        /*006c*/ 	.byte	0x04, 0x11
        /*006e*/ 	.short	(.L_64 - .L_63)
	.align		4
.L_63:
        /*0070*/ 	.word	index@(_ZN6thrust24THRUST_300001_SM_1000_NS8cuda_cub4core6detail13_kernel_agentINS1_8__reduce11ReduceAgentIPN4cuda3std3__45tupleIJflEEESC_SB_iNS1_9__extrema9arg_max_fIflNS9_4lessIfEEEEEEJSC_SC_iSH_EEEvDpT0_)
        /*0074*/ 	.word	0x00000000


	//----- nvinfo : EIATTR_REGCOUNT
	.align		4
.L_64:
        /*0078*/ 	.byte	0x04, 0x2f
        /*007a*/ 	.short	(.L_66 - .L_65)
	.align		4
.L_65:
        /*007c*/ 	.word	index@(_ZN6thrust24THRUST_300001_SM_1000_NS8cuda_cub4core6detail13_kernel_agentINS1_8__reduce11ReduceAgentINS0_12zip_iteratorIN4cuda3std3__45tupleIJNS0_6detail15normal_iteratorINS0_10device_ptrIfEEEENS0_17counting_iteratorIlNS0_11use_defaultESI_SI_EEEEEEEPNSB_IJflEEESM_lNS1_9__extrema9arg_max_fIflNSA_4lessIfEEEEEEJSL_SN_lSS_EEEvDpT0_)
        /*0080*/ 	.word	0x0000001c


	//----- nvinfo : EIATTR_FRAME_SIZE
	.align		4
.L_66:
        /*0084*/ 	.byte	0x04, 0x11
        /*0086*/ 	.short	(.L_68 - .L_67)
	.align		4
.L_67:
        /*0088*/ 	.word	index@(_ZN6thrust24THRUST_300001_SM_1000_NS8cuda_cub4core6detail13_kernel_agentINS1_8__reduce11ReduceAgentINS0_12zip_iteratorIN4cuda3std3__45tupleIJNS0_6detail15normal_iteratorINS0_10device_ptrIfEEEENS0_17counting_iteratorIlNS0_11use_defaultESI_SI_EEEEEEEPNSB_IJflEEESM_lNS1_9__extrema9arg_max_fIflNSA_4lessIfEEEEEEJSL_SN_lSS_EEEvDpT0_)
        /*008c*/ 	.word	0x00000000


	//----- nvinfo : EIATTR_REGCOUNT
	.align		4
.L_68:
        /*0090*/ 	.byte	0x04, 0x2f
        /*0092*/ 	.short	(.L_70 - .L_69)
	.align		4
.L_69:
        /*0094*/ 	.word	index@(_ZN6thrust24THRUST_300001_SM_1000_NS8cuda_cub4core6detail13_kernel_agentINS1_8__reduce11ReduceAgentINS0_12zip_iteratorIN4cuda3std3__45tupleIJNS0_6detail15normal_iteratorINS0_10device_ptrIfEEEENS0_17counting_iteratorIlNS0_11use_defaultESI_SI_EEEEEEEPNSB_IJflEEESM_lNS1_9__extrema9arg_max_fIflNSA_4lessIfEEEEEEJSL_SN_lN3cub18CUB_300001_SM_100013GridEvenShareIlEENSV_9GridQueueIyEESS_EEEvDpT0_)
        /*0098*/ 	.word	0x0000001e


	//----- nvinfo : EIATTR_FRAME_SIZE
	.align		4
.L_70:
        /*009c*/ 	.byte	0x04, 0x11
        /*009e*/ 	.short	(.L_72 - .L_71)
	.align		4
.L_71:
        /*00a0*/ 	.word	index@(_ZN6thrust24THRUST_300001_SM_1000_NS8cuda_cub4core6detail13_kernel_agentINS1_8__reduce11ReduceAgentINS0_12zip_iteratorIN4cuda3std3__45tupleIJNS0_6detail15normal_iteratorINS0_10device_ptrIfEEEENS0_17counting_iteratorIlNS0_11use_defaultESI_SI_EEEEEEEPNSB_IJflEEESM_lNS1_9__extrema9arg_max_fIflNSA_4lessIfEEEEEEJSL_SN_lN3cub18CUB_300001_SM_100013GridEvenShareIlEENSV_9GridQueueIyEESS_EEEvDpT0_)
        /*00a4*/ 	.word	0x00000000


	//----- nvinfo : EIATTR_REGCOUNT
	.align		4
.L_72:
        /*00a8*/ 	.byte	0x04, 0x2f
        /*00aa*/ 	.short	(.L_74 - .L_73)
	.align		4
.L_73:
        /*00ac*/ 	.word	index@(_ZN6thrust24THRUST_300001_SM_1000_NS8cuda_cub4core6detail13_kernel_agentINS1_8__reduce10DrainAgentIlEEJN3cub18CUB_300001_SM_10009GridQueueIyEElEEEvDpT0_)
        /*00b0*/ 	.word	0x00000008


	//----- nvinfo : EIATTR_FRAME_SIZE
	.align		4
.L_74:
        /*00b4*/ 	.byte	0x04, 0x11
        /*00b6*/ 	.short	(.L_76 - .L_75)
	.align		4
.L_75:
        /*00b8*/ 	.word	index@(_ZN6thrust24THRUST_300001_SM_1000_NS8cuda_cub4core6detail13_kernel_agentINS1_8__reduce10DrainAgentIlEEJN3cub18CUB_300001_SM_10009GridQueueIyEElEEEvDpT0_)
        /*00bc*/ 	.word	0x00000000


	//----- nvinfo : EIATTR_REGCOUNT
	.align		4
.L_76:
        /*00c0*/ 	.byte	0x04, 0x2f
        /*00c2*/ 	.short	(.L_78 - .L_77)
	.align		4
.L_77:
        /*00c4*/ 	.word	index@(_ZN6thrust24THRUST_300001_SM_1000_NS8cuda_cub4core6detail13_kernel_agentINS1_8__reduce11ReduceAgentIPN4cuda3std3__45tupleIJflEEESC_SB_lNS1_9__extrema9arg_max_fIflNS9_4lessIfEEEEEEJSC_SC_iSH_EEEvDpT0_)
        /*00c8*/ 	.word	0x00000020


	//----- nvinfo : EIATTR_FRAME_SIZE
	.align		4
.L_78:
        /*00cc*/ 	.byte	0x04, 0x11
        /*00ce*/ 	.short	(.L_80 - .L_79)
	.align		4
.L_79:
        /*00d0*/ 	.word	index@(_ZN6thrust24THRUST_300001_SM_1000_NS8cuda_cub4core6detail13_kernel_agentINS1_8__reduce11ReduceAgentIPN4cuda3std3__45tupleIJflEEESC_SB_lNS1_9__extrema9arg_max_fIflNS9_4lessIfEEEEEEJSC_SC_iSH_EEEvDpT0_)
        /*00d4*/ 	.word	0x00000000


	//----- nvinfo : EIATTR_REGCOUNT
	.align		4
.L_80:
        /*00d8*/ 	.byte	0x04, 0x2f
        /*00da*/ 	.short	(.L_82 - .L_81)
	.align		4
.L_81:
        /*00dc*/ 	.word	index@(_ZN3cub18CUB_300001_SM_10006detail11EmptyKernelIvEEvv)
        /*00e0*/ 	.word	0x00000004


	//----- nvinfo : EIATTR_FRAME_SIZE
	.align		4
.L_82:
        /*00e4*/ 	.byte	0x04, 0x11
        /*00e6*/ 	.short	(.L_84 - .L_83)
	.align		4
.L_83:
        /*00e8*/ 	.word	index@(_ZN3cub18CUB_300001_SM_10006detail11EmptyKernelIvEEvv)
        /*00ec*/ 	.word	0x00000000


	//----- nvinfo : EIATTR_REGCOUNT
	.align		4
.L_84:
        /*00f0*/ 	.byte	0x04, 0x2f
        /*00f2*/ 	.short	(.L_86 - .L_85)
	.align		4
.L_85:
        /*00f4*/ 	.word	index@(_ZN3cub18CUB_300001_SM_10006detail8for_each13static_kernelINS2_12policy_hub_t12policy_500_tEmN6thrust24THRUST_300001_SM_1000_NS8cuda_cub20__uninitialized_fill7functorINS7_10device_ptrIfEEfEEEEvT0_T1_)
        /*00f8*/ 	.word	0x00000008


	//----- nvinfo : EIATTR_FRAME_SIZE
	.align		4
.L_86:
        /*00fc*/ 	.byte	0x04, 0x11
        /*00fe*/ 	.short	(.L_88 - .L_87)
	.align		4
.L_87:
        /*0100*/ 	.word	index@(_ZN3cub18CUB_300001_SM_10006detail8for_each13static_kernelINS2_12policy_hub_t12policy_500_tEmN6thrust24THRUST_300001_SM_1000_NS8cuda_cub20__uninitialized_fill7functorINS7_10device_ptrIfEEfEEEEvT0_T1_)
        /*0104*/ 	.word	0x00000000


	//----- nvinfo : EIATTR_REGCOUNT
	.align		4
.L_88:
        /*0108*/ 	.byte	0x04, 0x2f
        /*010a*/ 	.short	(.L_90 - .L_89)
	.align		4
.L_89:
        /*010c*/ 	.word	index@(_ZN3cub18CUB_300001_SM_10006detail8for_each13static_kernelINS2_12policy_hub_t12policy_500_tEmN6thrust24THRUST_300001_SM_1000_NS8cuda_cub20__uninitialized_fill7functorINS7_10device_ptrIiEEiEEEEvT0_T1_)
        /*0110*/ 	.word	0x00000008


	//----- nvinfo : EIATTR_FRAME_SIZE
	.align		4
.L_90:
        /*0114*/ 	.byte	0x04, 0x11
        /*0116*/ 	.short	(.L_92 - .L_91)
	.align		4
.L_91:
        /*0118*/ 	.word	index@(_ZN3cub18CUB_300001_SM_10006detail8for_each13static_kernelINS2_12policy_hub_t12policy_500_tEmN6thrust24THRUST_300001_SM_1000_NS8cuda_cub20__uninitialized_fill7functorINS7_10device_ptrIiEEiEEEEvT0_T1_)
        /*011c*/ 	.word	0x00000000


	//----- nvinfo : EIATTR_REGCOUNT
	.align		4
.L_92:
        /*0120*/ 	.byte	0x04, 0x2f
        /*0122*/ 	.short	(.L_94 - .L_93)
	.align		4
.L_93:
        /*0124*/ 	.word	index@(_ZN3cub18CUB_300001_SM_10006detail9transform16transform_kernelINS2_10policy_hubILb1EN4cuda3std3__45tupleIJN6thrust24THRUST_300001_SM_1000_NS6detail15normal_iteratorINSA_10device_ptrIfEEEEEEEE10policy1000Ei15DigitizeFunctorNSC_INSD_IiEEEEJPfEEEvT0_iT1_T2_DpNS2_10kernel_argIT3_EE)
        /*0128*/ 	.word	0x00000020


	//----- nvinfo : EIATTR_FRAME_SIZE
	.align		4
.L_94:
        /*012c*/ 	.byte	0x04, 0x11
        /*012e*/ 	.short	(.L_96 - .L_95)
	.align		4
.L_95:
        /*0130*/ 	.word	index@($__internal_1_$__cuda_sm3x_div_rn_noftz_f32_slowpath)
        /*0134*/ 	.word	0x00000000


	//----- nvinfo : EIATTR_FRAME_SIZE
	.align		4
.L_96:
        /*0138*/ 	.byte	0x04, 0x11
        /*013a*/ 	.short	(.L_98 - .L_97)
	.align		4
.L_97:
        /*013c*/ 	.word	index@(_ZN3cub18CUB_300001_SM_10006detail9transform16transform_kernelINS2_10policy_hubILb1EN4cuda3std3__45tupleIJN6thrust24THRUST_300001_SM_1000_NS6detail15normal_iteratorINSA_10device_ptrIfEEEEEEEE10policy1000Ei15DigitizeFunctorNSC_INSD_IiEEEEJPfEEEvT0_iT1_T2_DpNS2_10kernel_argIT3_EE)
        /*0140*/ 	.word	0x00000000


	//----- nvinfo : EIATTR_REGCOUNT
	.align		4
.L_98:
        /*0144*/ 	.byte	0x04, 0x2f
        /*0146*/ 	.short	(.L_100 - .L_99)
	.align		4
.L_99:
        /*0148*/ 	.word	index@(_ZN3cub18CUB_300001_SM_10006detail9transform16transform_kernelINS2_10policy_hubILb1EN4cuda3std3__45tupleIJN6thrust24THRUST_300001_SM_1000_NS6detail15normal_iteratorINSA_10device_ptrIfEEEEEEEE10policy1000El15DigitizeFunctorNSC_INSD_IiEEEEJPfEEEvT0_iT1_T2_DpNS2_10kernel_argIT3_EE)
        /*014c*/ 	.word	0x00000020


	//----- nvinfo : EIATTR_FRAME_SIZE
	.align		4
.L_100:
        /*0150*/ 	.byte	0x04, 0x11
        /*0152*/ 	.short	(.L_102 - .L_101)
	.align		4
.L_101:
        /*0154*/ 	.word	index@($__internal_0_$__cuda_sm3x_div_rn_noftz_f32_slowpath)
        /*0158*/ 	.word	0x00000000


	//----- nvinfo : EIATTR_FRAME_SIZE
	.align		4
.L_102:
        /*015c*/ 	.byte	0x04, 0x11
        /*015e*/ 	.short	(.L_104 - .L_103)
	.align		4
.L_103:
        /*0160*/ 	.word	index@(_ZN3cub18CUB_300001_SM_10006detail9transform16transform_kernelINS2_10policy_hubILb1EN4cuda3std3__45tupleIJN6thrust24THRUST_300001_SM_1000_NS6detail15normal_iteratorINSA_10device_ptrIfEEEEEEEE10policy1000El15DigitizeFunctorNSC_INSD_IiEEEEJPfEEEvT0_iT1_T2_DpNS2_10kernel_argIT3_EE)
        /*0164*/ 	.word	0x00000000


	//----- nvinfo : EIATTR_MIN_STACK_SIZE
	.align		4
.L_104:
        /*0168*/ 	.byte	0x04, 0x12
        /*016a*/ 	.short	(.L_106 - .L_105)
	.align		4
.L_105:
        /*016c*/ 	.word	index@(_ZN3cub18CUB_300001_SM_10006detail9transform16transform_kernelINS2_10policy_hubILb1EN4cuda3std3__45tupleIJN6thrust24THRUST_300001_SM_1000_NS6detail15normal_iteratorINSA_10device_ptrIfEEEEEEEE10policy1000El15DigitizeFunctorNSC_INSD_IiEEEEJPfEEEvT0_iT1_T2_DpNS2_10kernel_argIT3_EE)
        /*0170*/ 	.word	0x00000000


	//----- nvinfo : EIATTR_MIN_STACK_SIZE
	.align		4
.L_106:
        /*0174*/ 	.byte	0x04, 0x12
        /*0176*/ 	.short	(.L_108 - .L_107)
	.align		4
.L_107:
        /*0178*/ 	.word	index@(_ZN3cub18CUB_300001_SM_10006detail9transform16transform_kernelINS2_10policy_hubILb1EN4cuda3std3__45tupleIJN6thrust24THRUST_300001_SM_1000_NS6detail15normal_iteratorINSA_10device_ptrIfEEEEEEEE10policy1000Ei15DigitizeFunctorNSC_INSD_IiEEEEJPfEEEvT0_iT1_T2_DpNS2_10kernel_argIT3_EE)
        /*017c*/ 	.word	0x00000000


	//----- nvinfo : EIATTR_MIN_STACK_SIZE
	.align		4
.L_108:
        /*0180*/ 	.byte	0x04, 0x12
        /*0182*/ 	.short	(.L_110 - .L_109)
	.align		4
.L_109:
        /*0184*/ 	.word	index@(_ZN3cub18CUB_300001_SM_10006detail8for_each13static_kernelINS2_12policy_hub_t12policy_500_tEmN6thrust24THRUST_300001_SM_1000_NS8cuda_cub20__uninitialized_fill7functorINS7_10device_ptrIiEEiEEEEvT0_T1_)
        /*0188*/ 	.word	0x00000000


	//----- nvinfo : EIATTR_MIN_STACK_SIZE
	.align		4
.L_110:
        /*018c*/ 	.byte	0x04, 0x12
        /*018e*/ 	.short	(.L_112 - .L_111)
	.align		4
.L_111:
        /*0190*/ 	.word	index@(_ZN3cub18CUB_300001_SM_10006detail8for_each13static_kernelINS2_12policy_hub_t12policy_500_tEmN6thrust24THRUST_300001_SM_1000_NS8cuda_cub20__uninitialized_fill7functorINS7_10device_ptrIfEEfEEEEvT0_T1_)
        /*0194*/ 	.word	0x00000000


	//----- nvinfo : EIATTR_MIN_STACK_SIZE
	.align		4
.L_112:
        /*0198*/ 	.byte	0x04, 0x12
        /*019a*/ 	.short	(.L_114 - .L_113)
	.align		4
.L_113:
        /*019c*/ 	.word	index@(_ZN3cub18CUB_300001_SM_10006detail11EmptyKernelIvEEvv)
        /*01a0*/ 	.word	0x00000000


	//----- nvinfo : EIATTR_MIN_STACK_SIZE
	.align		4
.L_114:
        /*01a4*/ 	.byte	0x04, 0x12
        /*01a6*/ 	.short	(.L_116 - .L_115)
	.align		4
.L_115:
        /*01a8*/ 	.word	index@(_ZN6thrust24THRUST_300001_SM_1000_NS8cuda_cub4core6detail13_kernel_agentINS1_8__reduce11ReduceAgentIPN4cuda3std3__45tupleIJflEEESC_SB_lNS1_9__extrema9arg_max_fIflNS9_4lessIfEEEEEEJSC_SC_iSH_EEEvDpT0_)
        /*01ac*/ 	.word	0x00000000


	//----- nvinfo : EIATTR_MIN_STACK_SIZE
	.align		4
.L_116:
        /*01b0*/ 	.byte	0x04, 0x12
        /*01b2*/ 	.short	(.L_118 - .L_117)
	.align		4
.L_117:
        /*01b4*/ 	.word	index@(_ZN6thrust24THRUST_300001_SM_1000_NS8cuda_cub4core6detail13_kernel_agentINS1_8__reduce10DrainAgentIlEEJN3cub18CUB_300001_SM_10009GridQueueIyEElEEEvDpT0_)
        /*01b8*/ 	.word	0x00000000


	//----- nvinfo : EIATTR_MIN_STACK_SIZE
	.align		4
.L_118:
        /*01bc*/ 	.byte	0x04, 0x12
        /*01be*/ 	.short	(.L_120 - .L_119)
	.align		4
.L_119:
        /*01c0*/ 	.word	index@(_ZN6thrust24THRUST_300001_SM_1000_NS8cuda_cub4core6detail13_kernel_agentINS1_8__reduce11ReduceAgentINS0_12zip_iteratorIN4cuda3std3__45tupleIJNS0_6detail15normal_iteratorINS0_10device_ptrIfEEEENS0_17counting_iteratorIlNS0_11use_defaultESI_SI_EEEEEEEPNSB_IJflEEESM_lNS1_9__extrema9arg_max_fIflNSA_4lessIfEEEEEEJSL_SN_lN3cub18CUB_300001_SM_100013GridEvenShareIlEENSV_9GridQueueIyEESS_EEEvDpT0_)
        /*01c4*/ 	.word	0x00000000


	//----- nvinfo : EIATTR_MIN_STACK_SIZE
	.align		4
.L_120:
        /*01c8*/ 	.byte	0x04, 0x12
        /*01ca*/ 	.short	(.L_122 - .L_121)
	.align		4
.L_121:
        /*01cc*/ 	.word	index@(_ZN6thrust24THRUST_300001_SM_1000_NS8cuda_cub4core6detail13_kernel_agentINS1_8__reduce11ReduceAgentINS0_12zip_iteratorIN4cuda3std3__45tupleIJNS0_6detail15normal_iteratorINS0_10device_ptrIfEEEENS0_17counting_iteratorIlNS0_11use_defaultESI_SI_EEEEEEEPNSB_IJflEEESM_lNS1_9__extrema9arg_max_fIflNSA_4lessIfEEEEEEJSL_SN_lSS_EEEvDpT0_)
        /*01d0*/ 	.word	0x00000000


	//----- nvinfo : EIATTR_MIN_STACK_SIZE
	.align		4
.L_122:
        /*01d4*/ 	.byte	0x04, 0x12
        /*01d6*/ 	.short	(.L_124 - .L_123)
	.align		4
.L_123:
        /*01d8*/ 	.word	index@(_ZN6thrust24THRUST_300001_SM_1000_NS8cuda_cub4core6detail13_kernel_agentINS1_8__reduce11ReduceAgentIPN4cuda3std3__45tupleIJflEEESC_SB_iNS1_9__extrema9arg_max_fIflNS9_4lessIfEEEEEEJSC_SC_iSH_EEEvDpT0_)
        /*01dc*/ 	.word	0x00000000


	//----- nvinfo : EIATTR_MIN_STACK_SIZE
	.align		4
.L_124:
        /*01e0*/ 	.byte	0x04, 0x12
        /*01e2*/ 	.short	(.L_126 - .L_125)
	.align		4
.L_125:
        /*01e4*/ 	.word	index@(_ZN6thrust24THRUST_300001_SM_1000_NS8cuda_cub4core6detail13_kernel_agentINS1_8__reduce10DrainAgentIiEEJN3cub18CUB_300001_SM_10009GridQueueIjEEiEEEvDpT0_)
        /*01e8*/ 	.word	0x00000000


	//----- nvinfo : EIATTR_MIN_STACK_SIZE
	.align		4
.L_126:
        /*01ec*/ 	.byte	0x04, 0x12
        /*01ee*/ 	.short	(.L_128 - .L_127)
	.align		4
.L_127:
        /*01f0*/ 	.word	index@(_ZN6thrust24THRUST_300001_SM_1000_NS8cuda_cub4core6detail13_kernel_agentINS1_8__reduce11ReduceAgentINS0_12zip_iteratorIN4cuda3std3__45tupleIJNS0_6detail15normal_iteratorINS0_10device_ptrIfEEEENS0_17counting_iteratorIlNS0_11use_defaultESI_SI_EEEEEEEPNSB_IJflEEESM_iNS1_9__extrema9arg_max_fIflNSA_4lessIfEEEEEEJSL_SN_iN3cub18CUB_300001_SM_100013GridEvenShareIiEENSV_9GridQueueIjEESS_EEEvDpT0_)
        /*01f4*/ 	.word	0x00000000


	//----- nvinfo : EIATTR_MIN_STACK_SIZE
	.align		4
.L_128:
        /*01f8*/ 	.byte	0x04, 0x12
        /*01fa*/ 	.short	(.L_130 - .L_129)
	.align		4
.L_129:
        /*01fc*/ 	.word	index@(_ZN6thrust24THRUST_300001_SM_1000_NS8cuda_cub4core6detail13_kernel_agentINS1_8__reduce11ReduceAgentINS0_12zip_iteratorIN4cuda3std3__45tupleIJNS0_6detail15normal_iteratorINS0_10device_ptrIfEEEENS0_17counting_iteratorIlNS0_11use_defaultESI_SI_EEEEEEEPNSB_IJflEEESM_iNS1_9__extrema9arg_max_fIflNSA_4lessIfEEEEEEJSL_SN_iSS_EEEvDpT0_)
        /*0200*/ 	.word	0x00000000


	//----- nvinfo : EIATTR_MIN_STACK_SIZE
	.align		4
.L_130:
        /*0204*/ 	.byte	0x04, 0x12
        /*0206*/ 	.short	(.L_132 - .L_131)
	.align		4
.L_131:
        /*0208*/ 	.word	index@(_Z17initialize_vectorPfi)
        /*020c*/ 	.word	0x00000000
.L_132:


//--------------------- .nv.compat                --------------------------
	.section	.nv.compat,"",@"SHT_CUDA_COMPAT_INFO"
	.align	4
        /*0000*/ 	.byte	0x02, 0x09, 0x00, 0x00, 0x02, 0x02, 0x01, 0x00, 0x02, 0x05, 0x05, 0x00, 0x03, 0x07, 0x01, 0x01
        /*0010*/ 	.byte	0x02, 0x03, 0x00, 0x00, 0x02, 0x06, 0x01, 0x00, 0x04, 0x0b, 0x08, 0x00, 0x01, 0x00, 0x00, 0x00
        /*0020*/ 	.byte	0x00, 0x00, 0x00, 0x00


//--------------------- .nv.info._ZN3cub18CUB_300001_SM_10006detail9transform16transform_kernelINS2_10policy_hubILb1EN4cuda3std3__45tupleIJN6thrust24THRUST_300001_SM_1000_NS6detail15normal_iteratorINSA_10device_ptrIfEEEEEEEE10policy1000El15DigitizeFunctorNSC_INSD_IiEEEEJPfEEEvT0_iT1_T2_DpNS2_10kernel_argIT3_EE --------------------------
	.section	.nv.info._ZN3cub18CUB_300001_SM_10006detail9transform16transform_kernelINS2_10policy_hubILb1EN4cuda3std3__45tupleIJN6thrust24THRUST_300001_SM_1000_NS6detail15normal_iteratorINSA_10device_ptrIfEEEEEEEE10policy1000El15DigitizeFunctorNSC_INSD_IiEEEEJPfEEEvT0_iT1_T2_DpNS2_10kernel_argIT3_EE,"",@"SHT_CUDA_INFO"
	.sectionflags	@""
	.align	4


	//----- nvinfo : EIATTR_CUDA_API_VERSION
	.align		4
        /*0000*/ 	.byte	0x04, 0x37
        /*0002*/ 	.short	(.L_134 - .L_133)
.L_133:
        /*0004*/ 	.word	0x00000082


	//----- nvinfo : EIATTR_KPARAM_INFO
	.align		4
.L_134:
        /*0008*/ 	.byte	0x04, 0x17
        /*000a*/ 	.short	(.L_136 - .L_135)
.L_135:
        /*000c*/ 	.word	0x00000000
        /*0010*/ 	.short	0x0004
        /*0012*/ 	.short	0x0018
        /*0014*/ 	.byte	0x00, 0xf0, 0x41, 0x00


	//----- nvinfo : EIATTR_KPARAM_INFO
	.align		4
.L_136:
        /*0018*/ 	.byte	0x04, 0x17
        /*001a*/ 	.short	(.L_138 - .L_137)
.L_137:
        /*001c*/ 	.word	0x00000000
        /*0020*/ 	.short	0x0003
        /*0022*/ 	.short	0x0010
        /*0024*/ 	.byte	0x00, 0xf0, 0x21, 0x00


	//----- nvinfo : EIATTR_KPARAM_INFO
	.align		4
.L_138:
        /*0028*/ 	.byte	0x04, 0x17
        /*002a*/ 	.short	(.L_140 - .L_139)
.L_139:
        /*002c*/ 	.word	0x00000000
        /*0030*/ 	.short	0x0002
        /*0032*/ 	.short	0x000c
        /*0034*/ 	.byte	0x00, 0xf0, 0x11, 0x00


	//----- nvinfo : EIATTR_KPARAM_INFO
	.align		4
.L_140:
        /*0038*/ 	.byte	0x04, 0x17
        /*003a*/ 	.short	(.L_142 - .L_141)
.L_141:
        /*003c*/ 	.word	0x00000000
        /*0040*/ 	.short	0x0001
        /*0042*/ 	.short	0x0008
        /*0044*/ 	.byte	0x00, 0xf0, 0x11, 0x00


	//----- nvinfo : EIATTR_KPARAM_INFO
	.align		4
.L_142:
        /*0048*/ 	.byte	0x04, 0x17
        /*004a*/ 	.short	(.L_144 - .L_143)
.L_143:
        /*004c*/ 	.word	0x00000000
        /*0050*/ 	.short	0x0000
        /*0052*/ 	.short	0x0000
        /*0054*/ 	.byte	0x00, 0xf0, 0x21, 0x00


	//----- nvinfo : EIATTR_SPARSE_MMA_MASK
	.align		4
.L_144:
        /*0058*/ 	.byte	0x03, 0x50
        /*005a*/ 	.short	0x0000


	//----- nvinfo : EIATTR_MAXREG_COUNT
	.align		4
        /*005c*/ 	.byte	0x03, 0x1b
        /*005e*/ 	.short	0x00ff


	//----- nvinfo : EIATTR_MERCURY_ISA_VERSION
	.align		4
        /*0060*/ 	.byte	0x03, 0x5f
        /*0062*/ 	.short	0x0101


	//----- nvinfo : EIATTR_VRC_CTA_INIT_COUNT
	.align		4
        /*0064*/ 	.byte	0x02, 0x4a
	.zero		1
	.zero		1


	//----- nvinfo : EIATTR_EXIT_INSTR_OFFSETS
	.align		4
        /*0068*/ 	.byte	0x04, 0x1c
        /*006a*/ 	.short	(.L_146 - .L_145)


	//   ....[0]....
.L_145:
        /*006c*/ 	.word	0x000002b0


	//   ....[1]....
        /*0070*/ 	.word	0x00000ea0


	//   ....[2]....
        /*0074*/ 	.word	0x00001550


	//   ....[3]....
        /*0078*/ 	.word	0x000018e0


	//   ....[4]....
        /*007c*/ 	.word	0x00001910


	//   ....[5]....
        /*0080*/ 	.word	0x00001a60


	//   ....[6]....
        /*0084*/ 	.word	0x00001a80


	//   ....[7]....
        /*0088*/ 	.word	0x00002540


	//   ....[8]....
        /*008c*/ 	.word	0x00002a60


	//   ....[9]....
        /*0090*/ 	.word	0x00002d40


	//   ....[10]....
        /*0094*/ 	.word	0x00002ea0


	//----- nvinfo : EIATTR_MAX_THREADS
	.align		4
.L_146:
        /*0098*/ 	.byte	0x04, 0x05
        /*009a*/ 	.short	(.L_148 - .L_147)
.L_147:
        /*009c*/ 	.word	0x00000080
        /*00a0*/ 	.word	0x00000001
        /*00a4*/ 	.word	0x00000001


	//----- nvinfo : EIATTR_CRS_STACK_SIZE
	.align		4
.L_148:
        /*00a8*/ 	.byte	0x04, 0x1e
        /*00aa*/ 	.short	(.L_150 - .L_149)
.L_149:
        /*00ac*/ 	.word	0x00000000


	//----- nvinfo : EIATTR_CBANK_PARAM_SIZE
	.align		4
.L_150:
        /*00b0*/ 	.byte	0x03, 0x19
        /*00b2*/ 	.short	0x0028


	//----- nvinfo : EIATTR_PARAM_CBANK
	.align		4
        /*00b4*/ 	.byte	0x04, 0x0a
        /*00b6*/ 	.short	(.L_152 - .L_151)
	.align		4
.L_151:
        /*00b8*/ 	.word	index@(.nv.constant0._ZN3cub18CUB_300001_SM_10006detail9transform16transform_kernelINS2_10policy_hubILb1EN4cuda3std3__45tupleIJN6thrust24THRUST_300001_SM_1000_NS6detail15normal_iteratorINSA_10device_ptrIfEEEEEEEE10policy1000El15DigitizeFunctorNSC_INSD_IiEEEEJPfEEEvT0_iT1_T2_DpNS2_10kernel_argIT3_EE)
        /*00bc*/ 	.short	0x0380
        /*00be*/ 	.short	0x0028


	//----- nvinfo : EIATTR_SW_WAR
	.align		4
.L_152:
        /*00c0*/ 	.byte	0x04, 0x36
        /*00c2*/ 	.short	(.L_154 - .L_153)
.L_153:
        /*00c4*/ 	.word	0x00000008
.L_154:


//--------------------- .nv.info._ZN3cub18CUB_300001_SM_10006detail9transform16transform_kernelINS2_10policy_hubILb1EN4cuda3std3__45tupleIJN6thrust24THRUST_300001_SM_1000_NS6detail15normal_iteratorINSA_10device_ptrIfEEEEEEEE10policy1000Ei15DigitizeFunctorNSC_INSD_IiEEEEJPfEEEvT0_iT1_T2_DpNS2_10kernel_argIT3_EE --------------------------
	.section	.nv.info._ZN3cub18CUB_300001_SM_10006detail9transform16transform_kernelINS2_10policy_hubILb1EN4cuda3std3__45tupleIJN6thrust24THRUST_300001_SM_1000_NS6detail15normal_iteratorINSA_10device_ptrIfEEEEEEEE10policy1000Ei15DigitizeFunctorNSC_INSD_IiEEEEJPfEEEvT0_iT1_T2_DpNS2_10kernel_argIT3_EE,"",@"SHT_CUDA_INFO"
	.sectionflags	@""
	.align	4


	//----- nvinfo : EIATTR_CUDA_API_VERSION
	.align		4
        /*0000*/ 	.byte	0x04, 0x37
        /*0002*/ 	.short	(.L_156 - .L_155)
.L_155:
        /*0004*/ 	.word	0x00000082


	//----- nvinfo : EIATTR_KPARAM_INFO
	.align		4
.L_156:
        /*0008*/ 	.byte	0x04, 0x17
        /*000a*/ 	.short	(.L_158 - .L_157)
.L_157:
        /*000c*/ 	.word	0x00000000
        /*0010*/ 	.short	0x0004
        /*0012*/ 	.short	0x0018
        /*0014*/ 	.byte	0x00, 0xf0, 0x41, 0x00


	//----- nvinfo : EIATTR_KPARAM_INFO
	.align		4
.L_158:
        /*0018*/ 	.byte	0x04, 0x17
        /*001a*/ 	.short	(.L_160 - .L_159)
.L_159:
        /*001c*/ 	.word	0x00000000
        /*0020*/ 	.short	0x0003
        /*0022*/ 	.short	0x0010
        /*0024*/ 	.byte	0x00, 0xf0, 0x21, 0x00


	//----- nvinfo : EIATTR_KPARAM_INFO
	.align		4
.L_160:
        /*0028*/ 	.byte	0x04, 0x17
        /*002a*/ 	.short	(.L_162 - .L_161)
.L_161:
        /*002c*/ 	.word	0x00000000
        /*0030*/ 	.short	0x0002
        /*0032*/ 	.short	0x0008
        /*0034*/ 	.byte	0x00, 0xf0, 0x11, 0x00


	//----- nvinfo : EIATTR_KPARAM_INFO
	.align		4
.L_162:
        /*0038*/ 	.byte	0x04, 0x17
        /*003a*/ 	.short	(.L_164 - .L_163)
.L_163:
        /*003c*/ 	.word	0x00000000
        /*0040*/ 	.short	0x0001
        /*0042*/ 	.short	0x0004
        /*0044*/ 	.byte	0x00, 0xf0, 0x11, 0x00


	//----- nvinfo : EIATTR_KPARAM_INFO
	.align		4
.L_164:
        /*0048*/ 	.byte	0x04, 0x17
        /*004a*/ 	.short	(.L_166 - .L_165)
.L_165:
        /*004c*/ 	.word	0x00000000
        /*0050*/ 	.short	0x0000
        /*0052*/ 	.short	0x0000
        /*0054*/ 	.byte	0x00, 0xf0, 0x11, 0x00


	//----- nvinfo : EIATTR_SPARSE_MMA_MASK
	.align		4
.L_166:
        /*0058*/ 	.byte	0x03, 0x50
        /*005a*/ 	.short	0x0000


	//----- nvinfo : EIATTR_MAXREG_COUNT
	.align		4
        /*005c*/ 	.byte	0x03, 0x1b
        /*005e*/ 	.short	0x00ff


	//----- nvinfo : EIATTR_MERCURY_ISA_VERSION
	.align		4
        /*0060*/ 	.byte	0x03, 0x5f
        /*0062*/ 	.short	0x0101


	//----- nvinfo : EIATTR_VRC_CTA_INIT_COUNT
	.align		4
        /*0064*/ 	.byte	0x02, 0x4a
	.zero		1
	.zero		1


	//----- nvinfo : EIATTR_EXIT_INSTR_OFFSETS
	.align		4
        /*0068*/ 	.byte	0x04, 0x1c
        /*006a*/ 	.short	(.L_168 - .L_167)


	//   ....[0]....
.L_167:
        /*006c*/ 	.word	0x00000220


	//   ....[1]....
        /*0070*/ 	.word	0x00000cb0


	//   ....[2]....
        /*0074*/ 	.word	0x000011d0


	//   ....[3]....
        /*0078*/ 	.word	0x000014b0


	//   ....[4]....
        /*007c*/ 	.word	0x00001610


	//   ....[5]....
        /*0080*/ 	.word	0x00001630


	//   ....[6]....
        /*0084*/ 	.word	0x00002230


	//   ....[7]....
        /*0088*/ 	.word	0x000028e0


	//   ....[8]....
        /*008c*/ 	.word	0x00002c70


	//   ....[9]....
        /*0090*/ 	.word	0x00002ca0


	//   ....[10]....
        /*0094*/ 	.word	0x00002df0


	//----- nvinfo : EIATTR_MAX_THREADS
	.align		4
.L_168:
        /*0098*/ 	.byte	0x04, 0x05
        /*009a*/ 	.short	(.L_170 - .L_169)
.L_169:
        /*009c*/ 	.word	0x00000080
        /*00a0*/ 	.word	0x00000001
        /*00a4*/ 	.word	0x00000001


	//----- nvinfo : EIATTR_CRS_STACK_SIZE
	.align		4
.L_170:
        /*00a8*/ 	.byte	0x04, 0x1e
        /*00aa*/ 	.short	(.L_172 - .L_171)
.L_171:
        /*00ac*/ 	.word	0x00000000


	//----- nvinfo : EIATTR_CBANK_PARAM_SIZE
	.align		4
.L_172:
        /*00b0*/ 	.byte	0x03, 0x19
        /*00b2*/ 	.short	0x0028


	//----- nvinfo : EIATTR_PARAM_CBANK
	.align		4
        /*00b4*/ 	.byte	0x04, 0x0a
        /*00b6*/ 	.short	(.L_174 - .L_173)
	.align		4
.L_173:
        /*00b8*/ 	.word	index@(.nv.constant0._ZN3cub18CUB_300001_SM_10006detail9transform16transform_kernelINS2_10policy_hubILb1EN4cuda3std3__45tupleIJN6thrust24THRUST_300001_SM_1000_NS6detail15normal_iteratorINSA_10device_ptrIfEEEEEEEE10policy1000Ei15DigitizeFunctorNSC_INSD_IiEEEEJPfEEEvT0_iT1_T2_DpNS2_10kernel_argIT3_EE)
        /*00bc*/ 	.short	0x0380
        /*00be*/ 	.short	0x0028


	//----- nvinfo : EIATTR_SW_WAR
	.align		4
.L_174:
        /*00c0*/ 	.byte	0x04, 0x36
        /*00c2*/ 	.short	(.L_176 - .L_175)
.L_175:
        /*00c4*/ 	.word	0x00000008
.L_176:


//--------------------- .nv.info._ZN3cub18CUB_300001_SM_10006detail8for_each13static_kernelINS2_12policy_hub_t12policy_500_tEmN6thrust24THRUST_300001_SM_1000_NS8cuda_cub20__uninitialized_fill7functorINS7_10device_ptrIiEEiEEEEvT0_T1_ --------------------------
	.section	.nv.info._ZN3cub18CUB_300001_SM_10006detail8for_each13static_kernelINS2_12policy_hub_t12policy_500_tEmN6thrust24THRUST_300001_SM_1000_NS8cuda_cub20__uninitialized_fill7functorINS7_10device_ptrIiEEiEEEEvT0_T1_,"",@"SHT_CUDA_INFO"
	.sectionflags	@""
	.align	4


	//----- nvinfo : EIATTR_CUDA_API_VERSION
	.align		4
        /*0000*/ 	.byte	0x04, 0x37
        /*0002*/ 	.short	(.L_178 - .L_177)
.L_177:
        /*0004*/ 	.word	0x00000082


	//----- nvinfo : EIATTR_KPARAM_INFO
	.align		4
.L_178:
        /*0008*/ 	.byte	0x04, 0x17
        /*000a*/ 	.short	(.L_180 - .L_179)
.L_179:
        /*000c*/ 	.word	0x00000000
        /*0010*/ 	.short	0x0001
        /*0012*/ 	.short	0x0008
        /*0014*/ 	.byte	0x00, 0xf0, 0x41, 0x00


	//----- nvinfo : EIATTR_KPARAM_INFO
	.align		4
.L_180:
        /*0018*/ 	.byte	0x04, 0x17
        /*001a*/ 	.short	(.L_182 - .L_181)
.L_181:
        /*001c*/ 	.word	0x00000000
        /*0020*/ 	.short	0x0000
        /*0022*/ 	.short	0x0000
        /*0024*/ 	.byte	0x00, 0xf0, 0x21, 0x00


	//----- nvinfo : EIATTR_SPARSE_MMA_MASK
	.align		4
.L_182:
        /*0028*/ 	.byte	0x03, 0x50
        /*002a*/ 	.short	0x0000


	//----- nvinfo : EIATTR_MAXREG_COUNT
	.align		4
        /*002c*/ 	.byte	0x03, 0x1b
        /*002e*/ 	.short	0x00ff


	//----- nvinfo : EIATTR_MERCURY_ISA_VERSION
	.align		4
        /*0030*/ 	.byte	0x03, 0x5f
        /*0032*/ 	.short	0x0101


	//----- nvinfo : EIATTR_VRC_CTA_INIT_COUNT
	.align		4
        /*0034*/ 	.byte	0x02, 0x4a
	.zero		1
	.zero		1


	//----- nvinfo : EIATTR_EXIT_INSTR_OFFSETS
	.align		4
        /*0038*/ 	.byte	0x04, 0x1c
        /*003a*/ 	.short	(.L_184 - .L_183)


	//   ....[0]....
.L_183:
        /*003c*/ 	.word	0x00000130


	//   ....[1]....
        /*0040*/ 	.word	0x00000230


	//   ....[2]....
        /*0044*/ 	.word	0x00000260


	//----- nvinfo : EIATTR_MAX_THREADS
	.align		4
.L_184:
        /*0048*/ 	.byte	0x04, 0x05
        /*004a*/ 	.short	(.L_186 - .L_185)
.L_185:
        /*004c*/ 	.word	0x00000100
        /*0050*/ 	.word	0x00000001
        /*0054*/ 	.word	0x00000001


	//----- nvinfo : EIATTR_CBANK_PARAM_SIZE
	.align		4
.L_186:
        /*0058*/ 	.byte	0x03, 0x19
        /*005a*/ 	.short	0x0018


	//----- nvinfo : EIATTR_PARAM_CBANK
	.align		4
        /*005c*/ 	.byte	0x04, 0x0a
        /*005e*/ 	.short	(.L_188 - .L_187)
	.align		4
.L_187:
        /*0060*/ 	.word	index@(.nv.constant0._ZN3cub18CUB_300001_SM_10006detail8for_each13static_kernelINS2_12policy_hub_t12policy_500_tEmN6thrust24THRUST_300001_SM_1000_NS8cuda_cub20__uninitialized_fill7functorINS7_10device_ptrIiEEiEEEEvT0_T1_)
        /*0064*/ 	.short	0x0380
        /*0066*/ 	.short	0x0018


	//----- nvinfo : EIATTR_SW_WAR
	.align		4
.L_188:
        /*0068*/ 	.byte	0x04, 0x36
        /*006a*/ 	.short	(.L_190 - .L_189)
.L_189:
        /*006c*/ 	.word	0x00000008
.L_190:


//--------------------- .nv.info._ZN3cub18CUB_300001_SM_10006detail8for_each13static_kernelINS2_12policy_hub_t12policy_500_tEmN6thrust24THRUST_300001_SM_1000_NS8cuda_cub20__uninitialized_fill7functorINS7_10device_ptrIfEEfEEEEvT0_T1_ --------------------------
	.section	.nv.info._ZN3cub18CUB_300001_SM_10006detail8for_each13static_kernelINS2_12policy_hub_t12policy_500_tEmN6thrust24THRUST_300001_SM_1000_NS8cuda_cub20__uninitialized_fill7functorINS7_10device_ptrIfEEfEEEEvT0_T1_,"",@"SHT_CUDA_INFO"
	.sectionflags	@""
	.align	4


	//----- nvinfo : EIATTR_CUDA_API_VERSION
	.align		4
        /*0000*/ 	.byte	0x04, 0x37
        /*0002*/ 	.short	(.L_192 - .L_191)
.L_191:
        /*0004*/ 	.word	0x00000082


	//----- nvinfo : EIATTR_KPARAM_INFO
	.align		4
.L_192:
        /*0008*/ 	.byte	0x04, 0x17
        /*000a*/ 	.short	(.L_194 - .L_193)
.L_193:
        /*000c*/ 	.word	0x00000000
        /*0010*/ 	.short	0x0001
        /*0012*/ 	.short	0x0008
        /*0014*/ 	.byte	0x00, 0xf0, 0x41, 0x00


	//----- nvinfo : EIATTR_KPARAM_INFO
	.align		4
.L_194:
        /*0018*/ 	.byte	0x04, 0x17
        /*001a*/ 	.short	(.L_196 - .L_195)
.L_195:
        /*001c*/ 	.word	0x00000000
        /*0020*/ 	.short	0x0000
        /*0022*/ 	.short	0x0000
        /*0024*/ 	.byte	0x00, 0xf0, 0x21, 0x00


	//----- nvinfo : EIATTR_SPARSE_MMA_MASK
	.align		4
.L_196:
        /*0028*/ 	.byte	0x03, 0x50
        /*002a*/ 	.short	0x0000


	//----- nvinfo : EIATTR_MAXREG_COUNT
	.align		4
        /*002c*/ 	.byte	0x03, 0x1b
        /*002e*/ 	.short	0x00ff


	//----- nvinfo : EIATTR_MERCURY_ISA_VERSION
	.align		4
        /*0030*/ 	.byte	0x03, 0x5f
        /*0032*/ 	.short	0x0101


	//----- nvinfo : EIATTR_VRC_CTA_INIT_COUNT
	.align		4
        /*0034*/ 	.byte	0x02, 0x4a
	.zero		1
	.zero		1


	//----- nvinfo : EIATTR_EXIT_INSTR_OFFSETS
	.align		4
        /*0038*/ 	.byte	0x04, 0x1c
        /*003a*/ 	.short	(.L_198 - .L_197)


	//   ....[0]....
.L_197:
        /*003c*/ 	.word	0x00000130


	//   ....[1]....
        /*0040*/ 	.word	0x00000230


	//   ....[2]....
        /*0044*/ 	.word	0x00000260


	//----- nvinfo : EIATTR_MAX_THREADS
	.align		4
.L_198:
        /*0048*/ 	.byte	0x04, 0x05
        /*004a*/ 	.short	(.L_200 - .L_199)
.L_199:
        /*004c*/ 	.word	0x00000100
        /*0050*/ 	.word	0x00000001
        /*0054*/ 	.word	0x00000001


	//----- nvinfo : EIATTR_CBANK_PARAM_SIZE
	.align		4
.L_200:
        /*0058*/ 	.byte	0x03, 0x19
        /*005a*/ 	.short	0x0018


	//----- nvinfo : EIATTR_PARAM_CBANK
	.align		4
        /*005c*/ 	.byte	0x04, 0x0a
        /*005e*/ 	.short	(.L_202 - .L_201)
	.align		4
.L_201:
        /*0060*/ 	.word	index@(.nv.constant0._ZN3cub18CUB_300001_SM_10006detail8for_each13static_kernelINS2_12policy_hub_t12policy_500_tEmN6thrust24THRUST_300001_SM_1000_NS8cuda_cub20__uninitialized_fill7functorINS7_10device_ptrIfEEfEEEEvT0_T1_)
        /*0064*/ 	.short	0x0380
        /*0066*/ 	.short	0x0018


	//----- nvinfo : EIATTR_SW_WAR
	.align		4
.L_202:
        /*0068*/ 	.byte	0x04, 0x36
        /*006a*/ 	.short	(.L_204 - .L_203)
.L_203:
        /*006c*/ 	.word	0x00000008
.L_204:


//--------------------- .nv.info._ZN3cub18CUB_300001_SM_10006detail11EmptyKernelIvEEvv --------------------------
	.section	.nv.info._ZN3cub18CUB_300001_SM_10006detail11EmptyKernelIvEEvv,"",@"SHT_CUDA_INFO"
	.sectionflags	@""
	.align	4


	//----- nvinfo : EIATTR_CUDA_API_VERSION
	.align		4
        /*0000*/ 	.byte	0x04, 0x37
        /*0002*/ 	.short	(.L_206 - .L_205)
.L_205:
        /*0004*/ 	.word	0x00000082


	//----- nvinfo : EIATTR_SPARSE_MMA_MASK
	.align		4
.L_206:
        /*0008*/ 	.byte	0x03, 0x50
        /*000a*/ 	.short	0x0000


	//----- nvinfo : EIATTR_MAXREG_COUNT
	.align		4
        /*000c*/ 	.byte	0x03, 0x1b
        /*000e*/ 	.short	0x00ff


	//----- nvinfo : EIATTR_MERCURY_ISA_VERSION
	.align		4
        /*0010*/ 	.byte	0x03, 0x5f
        /*0012*/ 	.short	0x0101


	//----- nvinfo : EIATTR_VRC_CTA_INIT_COUNT
	.align		4
        /*0014*/ 	.byte	0x02, 0x4a
	.zero		1
	.zero		1


	//----- nvinfo : EIATTR_EXIT_INSTR_OFFSETS
	.align		4
        /*0018*/ 	.byte	0x04, 0x1c
        /*001a*/ 	.short	(.L_208 - .L_207)


	//   ....[0]....
.L_207:
        /*001c*/ 	.word	0x00000010


	//----- nvinfo : EIATTR_SW_WAR
	.align		4
.L_208:
        /*0020*/ 	.byte	0x04, 0x36
        /*0022*/ 	.short	(.L_210 - .L_209)
.L_209:
        /*0024*/ 	.word	0x00000008
.L_210:


//--------------------- .nv.info._ZN6thrust24THRUST_300001_SM_1000_NS8cuda_cub4core6detail13_kernel_agentINS1_8__reduce11ReduceAgentIPN4cuda3std3__45tupleIJflEEESC_SB_lNS1_9__extrema9arg_max_fIflNS9_4lessIfEEEEEEJSC_SC_iSH_EEEvDpT0_ --------------------------
	.section	.nv.info._ZN6thrust24THRUST_300001_SM_1000_NS8cuda_cub4core6detail13_kernel_agentINS1_8__reduce11ReduceAgentIPN4cuda3std3__45tupleIJflEEESC_SB_lNS1_9__extrema9arg_max_fIflNS9_4lessIfEEEEEEJSC_SC_iSH_EEEvDpT0_,"",@"SHT_CUDA_INFO"
	.sectionflags	@""
	.align	4


	//----- nvinfo : EIATTR_CUDA_API_VERSION
	.align		4
        /*0000*/ 	.byte	0x04, 0x37
        /*0002*/ 	.short	(.L_212 - .L_211)
.L_211:
        /*0004*/ 	.word	0x00000082


	//----- nvinfo : EIATTR_KPARAM_INFO
	.align		4
.L_212:
        /*0008*/ 	.byte	0x04, 0x17
        /*000a*/ 	.short	(.L_214 - .L_213)
.L_213:
        /*000c*/ 	.word	0x00000000
        /*0010*/ 	.short	0x0003
        /*0012*/ 	.short	0x0014
        /*0014*/ 	.byte	0x00, 0xf0, 0x05, 0x00


	//----- nvinfo : EIATTR_KPARAM_INFO
	.align		4
.L_214:
        /*0018*/ 	.byte	0x04, 0x17
        /*001a*/ 	.short	(.L_216 - .L_215)
.L_215:
        /*001c*/ 	.word	0x00000000
        /*0020*/ 	.short	0x0002
        /*0022*/ 	.short	0x0010
        /*0024*/ 	.byte	0x00, 0xf0, 0x11, 0x00


	//----- nvinfo : EIATTR_KPARAM_INFO
	.align		4
.L_216:
        /*0028*/ 	.byte	0x04, 0x17
        /*002a*/ 	.short	(.L_218 - .L_217)
.L_217:
        /*002c*/ 	.word	0x00000000
        /*0030*/ 	.short	0x0001
        /*0032*/ 	.short	0x0008
        /*0034*/ 	.byte	0x00, 0xf5, 0x21, 0x00


	//----- nvinfo : EIATTR_KPARAM_INFO
	.align		4
.L_218:
        /*0038*/ 	.byte	0x04, 0x17
        /*003a*/ 	.short	(.L_220 - .L_219)
.L_219:
        /*003c*/ 	.word	0x00000000
        /*0040*/ 	.short	0x0000
        /*0042*/ 	.short	0x0000
        /*0044*/ 	.byte	0x00, 0xf5, 0x21, 0x00


	//----- nvinfo : EIATTR_SPARSE_MMA_MASK
	.align		4
.L_220:
        /*0048*/ 	.byte	0x03, 0x50
        /*004a*/ 	.short	0x0000


	//----- nvinfo : EIATTR_MAXREG_COUNT
	.align		4
        /*004c*/ 	.byte	0x03, 0x1b
        /*004e*/ 	.short	0x00ff


	//----- nvinfo : EIATTR_NUM_BARRIERS
	.align		4
        /*0050*/ 	.byte	0x02, 0x4c
        /*0052*/ 	.byte	0x01
	.zero		1


	//----- nvinfo : EIATTR_MERCURY_ISA_VERSION
	.align		4
        /*0054*/ 	.byte	0x03, 0x5f
        /*0056*/ 	.short	0x0101


	//----- nvinfo : EIATTR_COOP_GROUP_MASK_REGIDS
	.align		4
        /*0058*/ 	.byte	0x04, 0x29
        /*005a*/ 	.short	(.L_222 - .L_221)


	//   ....[0]....
.L_221:
        /*005c*/ 	.word	0xffffffff


	//   ....[1]....
        /*0060*/ 	.word	0xffffffff


	//   ....[2]....
        /*0064*/ 	.word	0xffffffff


	//   ....[3]....
        /*0068*/ 	.word	0xffffffff


	//   ....[4]....
        /*006c*/ 	.word	0xffffffff


	//   ....[5]....
        /*0070*/ 	.word	0xffffffff


	//   ....[6]....
        /*0074*/ 	.word	0xffffffff


	//   ....[7]....
        /*0078*/ 	.word	0xffffffff


	//   ....[8]....
        /*007c*/ 	.word	0xffffffff


	//   ....[9]....
        /*0080*/ 	.word	0xffffffff


	//   ....[10]....
        /*0084*/ 	.word	0xffffffff


	//   ....[11]....
        /*0088*/ 	.word	0xffffffff


	//   ....[12]....
        /*008c*/ 	.word	0xffffffff


	//   ....[13]....
        /*0090*/ 	.word	0xffffffff


	//   ....[14]....
        /*0094*/ 	.word	0xffffffff


	//   ....[15]....
        /*0098*/ 	.word	0xffffffff


	//   ....[16]....
        /*009c*/ 	.word	0xffffffff


	//   ....[17]....
        /*00a0*/ 	.word	0xffffffff


	//   ....[18]....
        /*00a4*/ 	.word	0xffffffff


	//   ....[19]....
        /*00a8*/ 	.word	0xffffffff


	//   ....[20]....
        /*00ac*/ 	.word	0xffffffff


	//   ....[21]....
        /*00b0*/ 	.word	0xffffffff


	//   ....[22]....
        /*00b4*/ 	.word	0xffffffff


	//   ....[23]....
        /*00b8*/ 	.word	0xffffffff


	//   ....[24]....
        /*00bc*/ 	.word	0xffffffff


	//   ....[25]....
        /*00c0*/ 	.word	0xffffffff


	//   ....[26]....
        /*00c4*/ 	.word	0xffffffff


	//   ....[27]....
        /*00c8*/ 	.word	0xffffffff


	//   ....[28]....
        /*00cc*/ 	.word	0xffffffff


	//   ....[29]....
        /*00d0*/ 	.word	0xffffffff


	//   ....[30]....
        /*00d4*/ 	.word	0xffffffff


	//   ....[31]....
        /*00d8*/ 	.word	0xffffffff


	//   ....[32]....
        /*00dc*/ 	.word	0xffffffff


	//   ....[33]....
        /*00e0*/ 	.word	0xffffffff


	//   ....[34]....
        /*00e4*/ 	.word	0xffffffff


	//   ....[35]....
        /*00e8*/ 	.word	0xffffffff


	//   ....[36]....
        /*00ec*/ 	.word	0xffffffff


	//   ....[37]....
        /*00f0*/ 	.word	0xffffffff


	//   ....[38]....
        /*00f4*/ 	.word	0xffffffff


	//   ....[39]....
        /*00f8*/ 	.word	0xffffffff


	//   ....[40]....
        /*00fc*/ 	.word	0xffffffff


	//   ....[41]....
        /*0100*/ 	.word	0xffffffff


	//   ....[42]....
        /*0104*/ 	.word	0xffffffff


	//   ....[43]....
        /*0108*/ 	.word	0xffffffff


	//   ....[44]....
        /*010c*/ 	.word	0xffffffff


	//----- nvinfo : EIATTR_COOP_GROUP_INSTR_OFFSETS
	.align		4
.L_222:
        /*0110*/ 	.byte	0x04, 0x28
        /*0112*/ 	.short	(.L_224 - .L_223)


	//   ....[0]....
.L_223:
        /*0114*/ 	.word	0x00000a60


	//   ....[1]....
        /*0118*/ 	.word	0x00000a90


	//   ....[2]....
        /*011c*/ 	.word	0x00000aa0


	//   ....[3]....
        /*0120*/ 	.word	0x00000c00


	//   ....[4]....
        /*0124*/ 	.word	0x00000c40


	//   ....[5]....
        /*0128*/ 	.word	0x00000c80


	//   ....[6]....
        /*012c*/ 	.word	0x00000dc0


	//   ....[7]....
        /*0130*/ 	.word	0x00000df0


	//   ....[8]....
        /*0134*/ 	.word	0x00000e20


	//   ....[9]....
        /*0138*/ 	.word	0x00000f50


	//   ....[10]....
        /*013c*/ 	.word	0x00000f80


	//   ....[11]....
        /*0140*/ 	.word	0x00000fb0


	//   ....[12]....
        /*0144*/ 	.word	0x000010e0


	//   ....[13]....
        /*0148*/ 	.word	0x00001110


	//   ....[14]....
        /*014c*/ 	.word	0x00001140


	//   ....[15]....
        /*0150*/ 	.word	0x00001d00


	//   ....[16]....
        /*0154*/ 	.word	0x00001d10


	//   ....[17]....
        /*0158*/ 	.word	0x00001d20


	//   ....[18]....
        /*015c*/ 	.word	0x00001ef0


	//   ....[19]....
        /*0160*/ 	.word	0x00001f30


	//   ....[20]....
        /*0164*/ 	.word	0x00001f60


	//   ....[21]....
        /*0168*/ 	.word	0x00002090


	//   ....[22]....
        /*016c*/ 	.word	0x000020c0


	//   ....[23]....
        /*0170*/ 	.word	0x000020f0


	//   ....[24]....
        /*0174*/ 	.word	0x00002220


	//   ....[25]....
        /*0178*/ 	.word	0x00002250


	//   ....[26]....
        /*017c*/ 	.word	0x00002280


	//   ....[27]....
        /*0180*/ 	.word	0x000023b0


	//   ....[28]....
        /*0184*/ 	.word	0x000023e0


	//   ....[29]....
        /*0188*/ 	.word	0x00002410


	//   ....[30]....
        /*018c*/ 	.word	0x00004a60


	//   ....[31]....
        /*0190*/ 	.word	0x00004a80


	//   ....[32]....
        /*0194*/ 	.word	0x00004a90


	//   ....[33]....
        /*0198*/ 	.word	0x00004c30


	//   ....[34]....
        /*019c*/ 	.word	0x00004c60


	//   ....[35]....
        /*01a0*/ 	.word	0x00004c90


	//   ....[36]....
        /*01a4*/ 	.word	0x00004dc0


	//   ....[37]....
        /*01a8*/ 	.word	0x00004df0


	//   ....[38]....
        /*01ac*/ 	.word	0x00004e20


	//   ....[39]....
        /*01b0*/ 	.word	0x00004f50


	//   ....[40]....
        /*01b4*/ 	.word	0x00004f80


	//   ....[41]....
        /*01b8*/ 	.word	0x00004fb0


	//   ....[42]....
        /*01bc*/ 	.word	0x000050e0


	//   ....[43]....
        /*01c0*/ 	.word	0x00005110


	//   ....[44]....
        /*01c4*/ 	.word	0x00005140


	//----- nvinfo : EIATTR_VRC_CTA_INIT_COUNT
	.align		4
.L_224:
        /*01c8*/ 	.byte	0x02, 0x4a
	.zero		1
	.zero		1


	//----- nvinfo : EIATTR_EXIT_INSTR_OFFSETS
	.align		4
        /*01cc*/ 	.byte	0x04, 0x1c
        /*01ce*/ 	.short	(.L_226 - .L_225)


	//   ....[0]....
.L_225:
        /*01d0*/ 	.word	0x00000030


	//   ....[1]....
        /*01d4*/ 	.word	0x00005c50


	//   ....[2]....
        /*01d8*/ 	.word	0x00005cc0


	//----- nvinfo : EIATTR_MAX_THREADS
	.align		4
.L_226:
        /*01dc*/ 	.byte	0x04, 0x05
        /*01de*/ 	.short	(.L_228 - .L_227)
.L_227:
        /*01e0*/ 	.word	0x00000100
        /*01e4*/ 	.word	0x00000001
        /*01e8*/ 	.word	0x00000001


	//----- nvinfo : EIATTR_CRS_STACK_SIZE
	.align		4
.L_228:
        /*01ec*/ 	.byte	0x04, 0x1e
        /*01ee*/ 	.short	(.L_230 - .L_229)
.L_229:
        /*01f0*/ 	.word	0x00000000


	//----- nvinfo : EIATTR_CBANK_PARAM_SIZE
	.align		4
.L_230:
        /*01f4*/ 	.byte	0x03, 0x19
        /*01f6*/ 	.short	0x0015


	//----- nvinfo : EIATTR_PARAM_CBANK
	.align		4
        /*01f8*/ 	.byte	0x04, 0x0a
        /*01fa*/ 	.short	(.L_232 - .L_231)
	.align		4
.L_231:
        /*01fc*/ 	.word	index@(.nv.constant0._ZN6thrust24THRUST_300001_SM_1000_NS8cuda_cub4core6detail13_kernel_agentINS1_8__reduce11ReduceAgentIPN4cuda3std3__45tupleIJflEEESC_SB_lNS1_9__extrema9arg_max_fIflNS9_4lessIfEEEEEEJSC_SC_iSH_EEEvDpT0_)
        /*0200*/ 	.short	0x0380
        /*0202*/ 	.short	0x0015


	//----- nvinfo : EIATTR_SW_WAR
	.align		4
.L_232:
        /*0204*/ 	.byte	0x04, 0x36
        /*0206*/ 	.short	(.L_234 - .L_233)
.L_233:
        /*0208*/ 	.word	0x00000008
.L_234:


//--------------------- .nv.info._ZN6thrust24THRUST_300001_SM_1000_NS8cuda_cub4core6detail13_kernel_agentINS1_8__reduce10DrainAgentIlEEJN3cub18CUB_300001_SM_10009GridQueueIyEElEEEvDpT0_ --------------------------
	.section	.nv.info._ZN6thrust24THRUST_300001_SM_1000_NS8cuda_cub4core6detail13_kernel_agentINS1_8__reduce10DrainAgentIlEEJN3cub18CUB_300001_SM_10009GridQueueIyEElEEEvDpT0_,"",@"SHT_CUDA_INFO"
	.sectionflags	@""
	.align	4


	//----- nvinfo : EIATTR_CUDA_API_VERSION
	.align		4
        /*0000*/ 	.byte	0x04, 0x37
        /*0002*/ 	.short	(.L_236 - .L_235)
.L_235:
        /*0004*/ 	.word	0x00000082


	//----- nvinfo : EIATTR_KPARAM_INFO
	.align		4
.L_236:
        /*0008*/ 	.byte	0x04, 0x17
        /*000a*/ 	.short	(.L_238 - .L_237)
.L_237:
        /*000c*/ 	.word	0x00000000
        /*0010*/ 	.short	0x0001
        /*0012*/ 	.short	0x0008
        /*0014*/ 	.byte	0x00, 0xf0, 0x21, 0x00


	//----- nvinfo : EIATTR_KPARAM_INFO
	.align		4
.L_238:
        /*0018*/ 	.byte	0x04, 0x17
        /*001a*/ 	.short	(.L_240 - .L_239)
.L_239:
        /*001c*/ 	.word	0x00000000
        /*0020*/ 	.short	0x0000
        /*0022*/ 	.short	0x0000
        /*0024*/ 	.byte	0x00, 0xf0, 0x21, 0x00


	//----- nvinfo : EIATTR_SPARSE_MMA_MASK
	.align		4
.L_240:
        /*0028*/ 	.byte	0x03, 0x50
        /*002a*/ 	.short	0x0000


	//----- nvinfo : EIATTR_MAXREG_COUNT
	.align		4
        /*002c*/ 	.byte	0x03, 0x1b
        /*002e*/ 	.short	0x00ff


	//----- nvinfo : EIATTR_MERCURY_ISA_VERSION
	.align		4
        /*0030*/ 	.byte	0x03, 0x5f
        /*0032*/ 	.short	0x0101


	//----- nvinfo : EIATTR_VRC_CTA_INIT_COUNT
	.align		4
        /*0034*/ 	.byte	0x02, 0x4a
	.zero		1
	.zero		1


	//----- nvinfo : EIATTR_EXIT_INSTR_OFFSETS
	.align		4
        /*0038*/ 	.byte	0x04, 0x1c
        /*003a*/ 	.short	(.L_242 - .L_241)


	//   ....[0]....
.L_241:
        /*003c*/ 	.word	0x00000060


	//----- nvinfo : EIATTR_MAX_THREADS
	.align		4
.L_242:
        /*0040*/ 	.byte	0x04, 0x05
        /*0042*/ 	.short	(.L_244 - .L_243)
.L_243:
        /*0044*/ 	.word	0x00000001
        /*0048*/ 	.word	0x00000001
        /*004c*/ 	.word	0x00000001


	//----- nvinfo : EIATTR_CBANK_PARAM_SIZE
	.align		4
.L_244:
        /*0050*/ 	.byte	0x03, 0x19
        /*0052*/ 	.short	0x0010


	//----- nvinfo : EIATTR_PARAM_CBANK
	.align		4
        /*0054*/ 	.byte	0x04, 0x0a
        /*0056*/ 	.short	(.L_246 - .L_245)
	.align		4
.L_245:
        /*0058*/ 	.word	index@(.nv.constant0._ZN6thrust24THRUST_300001_SM_1000_NS8cuda_cub4core6detail13_kernel_agentINS1_8__reduce10DrainAgentIlEEJN3cub18CUB_300001_SM_10009GridQueueIyEElEEEvDpT0_)
        /*005c*/ 	.short	0x0380
        /*005e*/ 	.short	0x0010


	//----- nvinfo : EIATTR_SW_WAR
	.align		4
.L_246:
        /*0060*/ 	.byte	0x04, 0x36
        /*0062*/ 	.short	(.L_248 - .L_247)
.L_247:
        /*0064*/ 	.word	0x00000008
.L_248:


//--------------------- .nv.info._ZN6thrust24THRUST_300001_SM_1000_NS8cuda_cub4core6detail13_kernel_agentINS1_8__reduce11ReduceAgentINS0_12zip_iteratorIN4cuda3std3__45tupleIJNS0_6detail15normal_iteratorINS0_10device_ptrIfEEEENS0_17counting_iteratorIlNS0_11use_defaultESI_SI_EEEEEEEPNSB_IJflEEESM_lNS1_9__extrema9arg_max_fIflNSA_4lessIfEEEEEEJSL_SN_lN3cub18CUB_300001_SM_100013GridEvenShareIlEENSV_9GridQueueIyEESS_EEEvDpT0_ --------------------------
	.section	.nv.info._ZN6thrust24THRUST_300001_SM_1000_NS8cuda_cub4core6detail13_kernel_agentINS1_8__reduce11ReduceAgentINS0_12zip_iteratorIN4cuda3std3__45tupleIJNS0_6detail15normal_iteratorINS0_10device_ptrIfEEEENS0_17counting_iteratorIlNS0_11use_defaultESI_SI_EEEEEEEPNSB_IJflEEESM_lNS1_9__extrema9arg_max_fIflNSA_4lessIfEEEEEEJSL_SN_lN3cub18CUB_300001_SM_100013GridEvenShareIlEENSV_9GridQueueIyEESS_EEEvDpT0_,"",@"SHT_CUDA_INFO"
	.sectionflags	@""
	.align	4


	//----- nvinfo : EIATTR_CUDA_API_VERSION
	.align		4
        /*0000*/ 	.byte	0x04, 0x37
        /*0002*/ 	.short	(.L_250 - .L_249)
.L_249:
        /*0004*/ 	.word	0x00000082


	//----- nvinfo : EIATTR_KPARAM_INFO
	.align		4
.L_250:
        /*0008*/ 	.byte	0x04, 0x17
        /*000a*/ 	.short	(.L_252 - .L_251)
.L_251:
        /*000c*/ 	.word	0x00000000
        /*0010*/ 	.short	0x0005
        /*0012*/ 	.short	0x0070
        /*0014*/ 	.byte	0x00, 0xf0, 0x05, 0x00


	//----- nvinfo : EIATTR_KPARAM_INFO
	.align		4
.L_252:
        /*0018*/ 	.byte	0x04, 0x17
        /*001a*/ 	.short	(.L_254 - .L_253)
.L_253:
        /*001c*/ 	.word	0x00000000
        /*0020*/ 	.short	0x0004
        /*0022*/ 	.short	0x0068
        /*0024*/ 	.byte	0x00, 0xf0, 0x21, 0x00


	//----- nvinfo : EIATTR_KPARAM_INFO
	.align		4
.L_254:
        /*0028*/ 	.byte	0x04, 0x17
        /*002a*/ 	.short	(.L_256 - .L_255)
.L_255:
        /*002c*/ 	.word	0x00000000
        /*0030*/ 	.short	0x0003
        /*0032*/ 	.short	0x0020
        /*0034*/ 	.byte	0x00, 0xf0, 0x21, 0x01


	//----- nvinfo : EIATTR_KPARAM_INFO
	.align		4
.L_256:
        /*0038*/ 	.byte	0x04, 0x17
        /*003a*/ 	.short	(.L_258 - .L_257)
.L_257:
        /*003c*/ 	.word	0x00000000
        /*0040*/ 	.short	0x0002
        /*0042*/ 	.short	0x0018
        /*0044*/ 	.byte	0x00, 0xf0, 0x21, 0x00


	//----- nvinfo : EIATTR_KPARAM_INFO
	.align		4
.L_258:
        /*0048*/ 	.byte	0x04, 0x17
        /*004a*/ 	.short	(.L_260 - .L_259)
.L_259:
        /*004c*/ 	.word	0x00000000
        /*0050*/ 	.short	0x0001
        /*0052*/ 	.short	0x0010
        /*0054*/ 	.byte	0x00, 0xf5, 0x21, 0x00


	//----- nvinfo : EIATTR_KPARAM_INFO
	.align		4
.L_260:
        /*0058*/ 	.byte	0x04, 0x17
        /*005a*/ 	.short	(.L_262 - .L_261)
.L_261:
        /*005c*/ 	.word	0x00000000
        /*0060*/ 	.short	0x0000
        /*0062*/ 	.short	0x0000
        /*0064*/ 	.byte	0x00, 0xf0, 0x41, 0x00


	//----- nvinfo : EIATTR_SPARSE_MMA_MASK
	.align		4
.L_262:
        /*0068*/ 	.byte	0x03, 0x50
        /*006a*/ 	.short	0x0000


	//----- nvinfo : EIATTR_MAXREG_COUNT
	.align		4
        /*006c*/ 	.byte	0x03, 0x1b
        /*006e*/ 	.short	0x00ff


	//----- nvinfo : EIATTR_NUM_BARRIERS
	.align		4
        /*0070*/ 	.byte	0x02, 0x4c
        /*0072*/ 	.byte	0x01
	.zero		1


	//----- nvinfo : EIATTR_MERCURY_ISA_VERSION
	.align		4
        /*0074*/ 	.byte	0x03, 0x5f
        /*0076*/ 	.short	0x0101


	//----- nvinfo : EIATTR_COOP_GROUP_MASK_REGIDS
	.align		4
        /*0078*/ 	.byte	0x04, 0x29
        /*007a*/ 	.short	(.L_264 - .L_263)


	//   ....[0]....
.L_263:
        /*007c*/ 	.word	0xffffffff


	//   ....[1]....
        /*0080*/ 	.word	0xffffffff


	//   ....[2]....
        /*0084*/ 	.word	0xffffffff


	//   ....[3]....
        /*0088*/ 	.word	0xffffffff


	//   ....[4]....
        /*008c*/ 	.word	0xffffffff


	//   ....[5]....
        /*0090*/ 	.word	0xffffffff


	//   ....[6]....
        /*0094*/ 	.word	0xffffffff


	//   ....[7]....
        /*0098*/ 	.word	0xffffffff


	//   ....[8]....
        /*009c*/ 	.word	0xffffffff


	//   ....[9]....
        /*00a0*/ 	.word	0xffffffff


	//   ....[10]....
        /*00a4*/ 	.word	0xffffffff


	//   ....[11]....
        /*00a8*/ 	.word	0xffffffff


	//   ....[12]....
        /*00ac*/ 	.word	0xffffffff


	//   ....[13]....
        /*00b0*/ 	.word	0xffffffff


	//   ....[14]....
        /*00b4*/ 	.word	0xffffffff


	//   ....[15]....
        /*00b8*/ 	.word	0xffffffff


	//   ....[16]....
        /*00bc*/ 	.word	0xffffffff


	//   ....[17]....
        /*00c0*/ 	.word	0xffffffff


	//   ....[18]....
        /*00c4*/ 	.word	0xffffffff


	//   ....[19]....
        /*00c8*/ 	.word	0xffffffff


	//   ....[20]....
        /*00cc*/ 	.word	0xffffffff


	//   ....[21]....
        /*00d0*/ 	.word	0xffffffff


	//   ....[22]....
        /*00d4*/ 	.word	0xffffffff


	//   ....[23]....
        /*00d8*/ 	.word	0xffffffff


	//   ....[24]....
        /*00dc*/ 	.word	0xffffffff


	//   ....[25]....
        /*00e0*/ 	.word	0xffffffff


	//   ....[26]....
        /*00e4*/ 	.word	0xffffffff


	//   ....[27]....
        /*00e8*/ 	.word	0xffffffff


	//   ....[28]....
        /*00ec*/ 	.word	0xffffffff


	//   ....[29]....
        /*00f0*/ 	.word	0xffffffff


	//   ....[30]....
        /*00f4*/ 	.word	0xffffffff


	//   ....[31]....
        /*00f8*/ 	.word	0xffffffff


	//   ....[32]....
        /*00fc*/ 	.word	0xffffffff


	//   ....[33]....
        /*0100*/ 	.word	0xffffffff


	//   ....[34]....
        /*0104*/ 	.word	0xffffffff


	//   ....[35]....
        /*0108*/ 	.word	0xffffffff


	//   ....[36]....
        /*010c*/ 	.word	0xffffffff


	//   ....[37]....
        /*0110*/ 	.word	0xffffffff


	//   ....[38]....
        /*0114*/ 	.word	0xffffffff


	//   ....[39]....
        /*0118*/ 	.word	0xffffffff


	//   ....[40]....
        /*011c*/ 	.word	0xffffffff


	//   ....[41]....
        /*0120*/ 	.word	0xffffffff


	//   ....[42]....
        /*0124*/ 	.word	0xffffffff


	//   ....[43]....
        /*0128*/ 	.word	0xffffffff


	//   ....[44]....
        /*012c*/ 	.word	0xffffffff


	//----- nvinfo : EIATTR_COOP_GROUP_INSTR_OFFSETS
	.align		4
.L_264:
        /*0130*/ 	.byte	0x04, 0x28
        /*0132*/ 	.short	(.L_266 - .L_265)


	//   ....[0]....
.L_265:
        /*0134*/ 	.word	0x00000c20


	//   ....[1]....
        /*0138*/ 	.word	0x00000c50


	//   ....[2]....
        /*013c*/ 	.word	0x00000c60


	//   ....[3]....
        /*0140*/ 	.word	0x00000dc0


	//   ....[4]....
        /*0144*/ 	.word	0x00000e00


	//   ....[5]....
        /*0148*/ 	.word	0x00000e40


	//   ....[6]....
        /*014c*/ 	.word	0x00000f80


	//   ....[7]....
        /*0150*/ 	.word	0x00000fb0


	//   ....[8]....
        /*0154*/ 	.word	0x00000fe0


	//   ....[9]....
        /*0158*/ 	.word	0x00001110


	//   ....[10]....
        /*015c*/ 	.word	0x00001140


	//   ....[11]....
        /*0160*/ 	.word	0x00001170


	//   ....[12]....
        /*0164*/ 	.word	0x000012a0


	//   ....[13]....
        /*0168*/ 	.word	0x000012d0


	//   ....[14]....
        /*016c*/ 	.word	0x00001300


	//   ....[15]....
        /*0170*/ 	.word	0x00001eb0


	//   ....[16]....
        /*0174*/ 	.word	0x00001ec0


	//   ....[17]....
        /*0178*/ 	.word	0x00001f40


	//   ....[18]....
        /*017c*/ 	.word	0x000020c0


	//   ....[19]....
        /*0180*/ 	.word	0x000020f0


	//   ....[20]....
        /*0184*/ 	.word	0x00002120


	//   ....[21]....
        /*0188*/ 	.word	0x00002250


	//   ....[22]....
        /*018c*/ 	.word	0x00002280


	//   ....[23]....
        /*0190*/ 	.word	0x000022b0


	//   ....[24]....
        /*0194*/ 	.word	0x000023e0


	//   ....[25]....
        /*0198*/ 	.word	0x00002410


	//   ....[26]....
        /*019c*/ 	.word	0x00002440


	//   ....[27]....
        /*01a0*/ 	.word	0x00002570


	//   ....[28]....
        /*01a4*/ 	.word	0x000025a0


	//   ....[29]....
        /*01a8*/ 	.word	0x000025d0


	//   ....[30]....
        /*01ac*/ 	.word	0x000048a0


	//   ....[31]....
        /*01b0*/ 	.word	0x000048c0


	//   ....[32]....
        /*01b4*/ 	.word	0x000048d0


	//   ....[33]....
        /*01b8*/ 	.word	0x00004a70


	//   ....[34]....
        /*01bc*/ 	.word	0x00004aa0


	//   ....[35]....
        /*01c0*/ 	.word	0x00004ad0


	//   ....[36]....
        /*01c4*/ 	.word	0x00004c00


	//   ....[37]....
        /*01c8*/ 	.word	0x00004c30


	//   ....[38]....
        /*01cc*/ 	.word	0x00004c60


	//   ....[39]....
        /*01d0*/ 	.word	0x00004d90


	//   ....[40]....
        /*01d4*/ 	.word	0x00004dc0


	//   ....[41]....
        /*01d8*/ 	.word	0x00004df0


	//   ....[42]....
        /*01dc*/ 	.word	0x00004f20


	//   ....[43]....
        /*01e0*/ 	.word	0x00004f50


	//   ....[44]....
        /*01e4*/ 	.word	0x00004f80


	//----- nvinfo : EIATTR_VRC_CTA_INIT_COUNT
	.align		4
.L_266:
        /*01e8*/ 	.byte	0x02, 0x4a
	.zero		1
	.zero		1


	//----- nvinfo : EIATTR_EXIT_INSTR_OFFSETS
	.align		4
        /*01ec*/ 	.byte	0x04, 0x1c
        /*01ee*/ 	.short	(.L_268 - .L_267)


	//   ....[0]....
.L_267:
        /*01f0*/ 	.word	0x00005a90


	//   ....[1]....
        /*01f4*/ 	.word	0x00005b00


	//----- nvinfo : EIATTR_MAX_THREADS
	.align		4
.L_268:
        /*01f8*/ 	.byte	0x04, 0x05
        /*01fa*/ 	.short	(.L_270 - .L_269)
.L_269:
        /*01fc*/ 	.word	0x00000100
        /*0200*/ 	.word	0x00000001
        /*0204*/ 	.word	0x00000001


	//----- nvinfo : EIATTR_CRS_STACK_SIZE
	.align		4
.L_270:
        /*0208*/ 	.byte	0x04, 0x1e
        /*020a*/ 	.short	(.L_272 - .L_271)
.L_271:
        /*020c*/ 	.word	0x00000000


	//----- nvinfo : EIATTR_CBANK_PARAM_SIZE
	.align		4
.L_272:
        /*0210*/ 	.byte	0x03, 0x19
        /*0212*/ 	.short	0x0071


	//----- nvinfo : EIATTR_PARAM_CBANK
	.align		4
        /*0214*/ 	.byte	0x04, 0x0a
        /*0216*/ 	.short	(.L_274 - .L_273)
	.align		4
.L_273:
        /*0218*/ 	.word	index@(.nv.constant0._ZN6thrust24THRUST_300001_SM_1000_NS8cuda_cub4core6detail13_kernel_agentINS1_8__reduce11ReduceAgentINS0_12zip_iteratorIN4cuda3std3__45tupleIJNS0_6detail15normal_iteratorINS0_10device_ptrIfEEEENS0_17counting_iteratorIlNS0_11use_defaultESI_SI_EEEEEEEPNSB_IJflEEESM_lNS1_9__extrema9arg_max_fIflNSA_4lessIfEEEEEEJSL_SN_lN3cub18CUB_300001_SM_100013GridEvenShareIlEENSV_9GridQueueIyEESS_EEEvDpT0_)
        /*021c*/ 	.short	0x0380
        /*021e*/ 	.short	0x0071


	//----- nvinfo : EIATTR_SW_WAR
	.align		4
.L_274:
        /*0220*/ 	.byte	0x04, 0x36
        /*0222*/ 	.short	(.L_276 - .L_275)
.L_275:
        /*0224*/ 	.word	0x00000008
.L_276:


//--------------------- .nv.info._ZN6thrust24THRUST_300001_SM_1000_NS8cuda_cub4core6detail13_kernel_agentINS1_8__reduce11ReduceAgentINS0_12zip_iteratorIN4cuda3std3__45tupleIJNS0_6detail15normal_iteratorINS0_10device_ptrIfEEEENS0_17counting_iteratorIlNS0_11use_defaultESI_SI_EEEEEEEPNSB_IJflEEESM_lNS1_9__extrema9arg_max_fIflNSA_4lessIfEEEEEEJSL_SN_lSS_EEEvDpT0_ --------------------------
	.section	.nv.info._ZN6thrust24THRUST_300001_SM_1000_NS8cuda_cub4core6detail13_kernel_agentINS1_8__reduce11ReduceAgentINS0_12zip_iteratorIN4cuda3std3__45tupleIJNS0_6detail15normal_iteratorINS0_10device_ptrIfEEEENS0_17counting_iteratorIlNS0_11use_defaultESI_SI_EEEEEEEPNSB_IJflEEESM_lNS1_9__extrema9arg_max_fIflNSA_4lessIfEEEEEEJSL_SN_lSS_EEEvDpT0_,"",@"SHT_CUDA_INFO"
	.sectionflags	@""
	.align	4


	//----- nvinfo : EIATTR_CUDA_API_VERSION
	.align		4
        /*0000*/ 	.byte	0x04, 0x37
        /*0002*/ 	.short	(.L_278 - .L_277)
.L_277:
        /*0004*/ 	.word	0x00000082


	//----- nvinfo : EIATTR_KPARAM_INFO
	.align		4
.L_278:
        /*0008*/ 	.byte	0x04, 0x17
        /*000a*/ 	.short	(.L_280 - .L_279)
.L_279:
        /*000c*/ 	.word	0x00000000
        /*0010*/ 	.short	0x0003
        /*0012*/ 	.short	0x0020
        /*0014*/ 	.byte	0x00, 0xf0, 0x05, 0x00


	//----- nvinfo : EIATTR_KPARAM_INFO
	.align		4
.L_280:
        /*0018*/ 	.byte	0x04, 0x17
        /*001a*/ 	.short	(.L_282 - .L_281)
.L_281:
        /*001c*/ 	.word	0x00000000
        /*0020*/ 	.short	0x0002
        /*0022*/ 	.short	0x0018
        /*0024*/ 	.byte	0x00, 0xf0, 0x21, 0x00


	//----- nvinfo : EIATTR_KPARAM_INFO
	.align		4
.L_282:
        /*0028*/ 	.byte	0x04, 0x17
        /*002a*/ 	.short	(.L_284 - .L_283)
.L_283:
        /*002c*/ 	.word	0x00000000
        /*0030*/ 	.short	0x0001
        /*0032*/ 	.short	0x0010
        /*0034*/ 	.byte	0x00, 0xf5, 0x21, 0x00


	//----- nvinfo : EIATTR_KPARAM_INFO
	.align		4
.L_284:
        /*0038*/ 	.byte	0x04, 0x17
        /*003a*/ 	.short	(.L_286 - .L_285)
.L_285:
        /*003c*/ 	.word	0x00000000
        /*0040*/ 	.short	0x0000
        /*0042*/ 	.short	0x0000
        /*0044*/ 	.byte	0x00, 0xf0, 0x41, 0x00


	//----- nvinfo : EIATTR_SPARSE_MMA_MASK
	.align		4
.L_286:
        /*0048*/ 	.byte	0x03, 0x50
        /*004a*/ 	.short	0x0000


	//----- nvinfo : EIATTR_MAXREG_COUNT
	.align		4
        /*004c*/ 	.byte	0x03, 0x1b
        /*004e*/ 	.short	0x00ff


	//----- nvinfo : EIATTR_NUM_BARRIERS
	.align		4
        /*0050*/ 	.byte	0x02, 0x4c
        /*0052*/ 	.byte	0x01
	.zero		1


	//----- nvinfo : EIATTR_MERCURY_ISA_VERSION
	.align		4
        /*0054*/ 	.byte	0x03, 0x5f
        /*0056*/ 	.short	0x0101


	//----- nvinfo : EIATTR_COOP_GROUP_MASK_REGIDS
	.align		4
        /*0058*/ 	.byte	0x04, 0x29
        /*005a*/ 	.short	(.L_288 - .L_287)


	//   ....[0]....
.L_287:
        /*005c*/ 	.word	0xffffffff


	//   ....[1]....
        /*0060*/ 	.word	0xffffffff


	//   ....[2]....
        /*0064*/ 	.word	0xffffffff


	//   ....[3]....
        /*0068*/ 	.word	0xffffffff


	//   ....[4]....
        /*006c*/ 	.word	0xffffffff


	//   ....[5]....
        /*0070*/ 	.word	0xffffffff


	//   ....[6]....
        /*0074*/ 	.word	0xffffffff


	//   ....[7]....
        /*0078*/ 	.word	0xffffffff


	//   ....[8]....
        /*007c*/ 	.word	0xffffffff


	//   ....[9]....
        /*0080*/ 	.word	0xffffffff


	//   ....[10]....
        /*0084*/ 	.word	0xffffffff


	//   ....[11]....
        /*0088*/ 	.word	0xffffffff


	//   ....[12]....
        /*008c*/ 	.word	0xffffffff


	//   ....[13]....
        /*0090*/ 	.word	0xffffffff


	//   ....[14]....
        /*0094*/ 	.word	0xffffffff


	//   ....[15]....
        /*0098*/ 	.word	0xffffffff


	//   ....[16]....
        /*009c*/ 	.word	0xffffffff


	//   ....[17]....
        /*00a0*/ 	.word	0xffffffff


	//   ....[18]....
        /*00a4*/ 	.word	0xffffffff


	//   ....[19]....
        /*00a8*/ 	.word	0xffffffff


	//   ....[20]....
        /*00ac*/ 	.word	0xffffffff


	//   ....[21]....
        /*00b0*/ 	.word	0xffffffff


	//   ....[22]....
        /*00b4*/ 	.word	0xffffffff


	//   ....[23]....
        /*00b8*/ 	.word	0xffffffff


	//   ....[24]....
        /*00bc*/ 	.word	0xffffffff


	//   ....[25]....
        /*00c0*/ 	.word	0xffffffff


	//   ....[26]....
        /*00c4*/ 	.word	0xffffffff


	//   ....[27]....
        /*00c8*/ 	.word	0xffffffff


	//   ....[28]....
        /*00cc*/ 	.word	0xffffffff


	//   ....[29]....
        /*00d0*/ 	.word	0xffffffff


	//   ....[30]....
        /*00d4*/ 	.word	0xffffffff


	//   ....[31]....
        /*00d8*/ 	.word	0xffffffff


	//   ....[32]....
        /*00dc*/ 	.word	0xffffffff


	//   ....[33]....
        /*00e0*/ 	.word	0xffffffff


	//   ....[34]....
        /*00e4*/ 	.word	0xffffffff


	//   ....[35]....
        /*00e8*/ 	.word	0xffffffff


	//   ....[36]....
        /*00ec*/ 	.word	0xffffffff


	//   ....[37]....
        /*00f0*/ 	.word	0xffffffff


	//   ....[38]....
        /*00f4*/ 	.word	0xffffffff


	//   ....[39]....
        /*00f8*/ 	.word	0xffffffff


	//   ....[40]....
        /*00fc*/ 	.word	0xffffffff


	//   ....[41]....
        /*0100*/ 	.word	0xffffffff


	//   ....[42]....
        /*0104*/ 	.word	0xffffffff


	//   ....[43]....
        /*0108*/ 	.word	0xffffffff


	//   ....[44]....
        /*010c*/ 	.word	0xffffffff


	//----- nvinfo : EIATTR_COOP_GROUP_INSTR_OFFSETS
	.align		4
.L_288:
        /*0110*/ 	.byte	0x04, 0x28
        /*0112*/ 	.short	(.L_290 - .L_289)


	//   ....[0]....
.L_289:
        /*0114*/ 	.word	0x00000b20


	//   ....[1]....
        /*0118*/ 	.word	0x00000b50


	//   ....[2]....
        /*011c*/ 	.word	0x00000b60


	//   ....[3]....
        /*0120*/ 	.word	0x00000cd0


	//   ....[4]....
        /*0124*/ 	.word	0x00000d10


	//   ....[5]....
        /*0128*/ 	.word	0x00000d40


	//   ....[6]....
        /*012c*/ 	.word	0x00000e80


	//   ....[7]....
        /*0130*/ 	.word	0x00000eb0


	//   ....[8]....
        /*0134*/ 	.word	0x00000ee0


	//   ....[9]....
        /*0138*/ 	.word	0x00001010


	//   ....[10]....
        /*013c*/ 	.word	0x00001040


	//   ....[11]....
        /*0140*/ 	.word	0x00001070


	//   ....[12]....
        /*0144*/ 	.word	0x000011a0


	//   ....[13]....
        /*0148*/ 	.word	0x000011d0


	//   ....[14]....
        /*014c*/ 	.word	0x00001200


	//   ....[15]....
        /*0150*/ 	.word	0x00001dc0


	//   ....[16]....
        /*0154*/ 	.word	0x00001dd0


	//   ....[17]....
        /*0158*/ 	.word	0x00001e50


	//   ....[18]....
        /*015c*/ 	.word	0x00001fc0


	//   ....[19]....
        /*0160*/ 	.word	0x00001ff0


	//   ....[20]....
        /*0164*/ 	.word	0x00002020


	//   ....[21]....
        /*0168*/ 	.word	0x00002150


	//   ....[22]....
        /*016c*/ 	.word	0x00002180


	//   ....[23]....
        /*0170*/ 	.word	0x000021b0


	//   ....[24]....
        /*0174*/ 	.word	0x000022e0


	//   ....[25]....
        /*0178*/ 	.word	0x00002310


	//   ....[26]....
        /*017c*/ 	.word	0x00002340


	//   ....[27]....
        /*0180*/ 	.word	0x00002470


	//   ....[28]....
        /*0184*/ 	.word	0x000024a0


	//   ....[29]....
        /*0188*/ 	.word	0x000024d0


	//   ....[30]....
        /*018c*/ 	.word	0x00004400


	//   ....[31]....
        /*0190*/ 	.word	0x00004420


	//   ....[32]....
        /*0194*/ 	.word	0x00004430


	//   ....[33]....
        /*0198*/ 	.word	0x000045d0


	//   ....[34]....
        /*019c*/ 	.word	0x00004600


	//   ....[35]....
        /*01a0*/ 	.word	0x00004630


	//   ....[36]....
        /*01a4*/ 	.word	0x00004760


	//   ....[37]....
        /*01a8*/ 	.word	0x00004790


	//   ....[38]....
        /*01ac*/ 	.word	0x000047c0


	//   ....[39]....
        /*01b0*/ 	.word	0x000048f0


	//   ....[40]....
        /*01b4*/ 	.word	0x00004920


	//   ....[41]....
        /*01b8*/ 	.word	0x00004950


	//   ....[42]....
        /*01bc*/ 	.word	0x00004a80


	//   ....[43]....
        /*01c0*/ 	.word	0x00004ab0


	//   ....[44]....
        /*01c4*/ 	.word	0x00004ae0


	//----- nvinfo : EIATTR_VRC_CTA_INIT_COUNT
	.align		4
.L_290:
        /*01c8*/ 	.byte	0x02, 0x4a
	.zero		1
	.zero		1


	//----- nvinfo : EIATTR_EXIT_INSTR_OFFSETS
	.align		4
        /*01cc*/ 	.byte	0x04, 0x1c
        /*01ce*/ 	.short	(.L_292 - .L_291)


	//   ....[0]....
.L_291:
        /*01d0*/ 	.word	0x00000040


	//   ....[1]....
        /*01d4*/ 	.word	0x000055f0


	//   ....[2]....
        /*01d8*/ 	.word	0x00005660


	//----- nvinfo : EIATTR_MAX_THREADS
	.align		4
.L_292:
        /*01dc*/ 	.byte	0x04, 0x05
        /*01de*/ 	.short	(.L_294 - .L_293)
.L_293:
        /*01e0*/ 	.word	0x00000100
        /*01e4*/ 	.word	0x00000001
        /*01e8*/ 	.word	0x00000001


	//----- nvinfo : EIATTR_CRS_STACK_SIZE
	.align		4
.L_294:
        /*01ec*/ 	.byte	0x04, 0x1e
        /*01ee*/ 	.short	(.L_296 - .L_295)
.L_295:
        /*01f0*/ 	.word	0x00000000


	//----- nvinfo : EIATTR_CBANK_PARAM_SIZE
	.align		4
.L_296:
        /*01f4*/ 	.byte	0x03, 0x19
        /*01f6*/ 	.short	0x0021


	//----- nvinfo : EIATTR_PARAM_CBANK
	.align		4
        /*01f8*/ 	.byte	0x04, 0x0a
        /*01fa*/ 	.short	(.L_298 - .L_297)
	.align		4
.L_297:
        /*01fc*/ 	.word	index@(.nv.constant0._ZN6thrust24THRUST_300001_SM_1000_NS8cuda_cub4core6detail13_kernel_agentINS1_8__reduce11ReduceAgentINS0_12zip_iteratorIN4cuda3std3__45tupleIJNS0_6detail15normal_iteratorINS0_10device_ptrIfEEEENS0_17counting_iteratorIlNS0_11use_defaultESI_SI_EEEEEEEPNSB_IJflEEESM_lNS1_9__extrema9arg_max_fIflNSA_4lessIfEEEEEEJSL_SN_lSS_EEEvDpT0_)
        /*0200*/ 	.short	0x0380
        /*0202*/ 	.short	0x0021


	//----- nvinfo : EIATTR_SW_WAR
	.align		4
.L_298:
        /*0204*/ 	.byte	0x04, 0x36
        /*0206*/ 	.short	(.L_300 - .L_299)
.L_299:
        /*0208*/ 	.word	0x00000008
.L_300:


//--------------------- .nv.info._ZN6thrust24THRUST_300001_SM_1000_NS8cuda_cub4core6detail13_kernel_agentINS1_8__reduce11ReduceAgentIPN4cuda3std3__45tupleIJflEEESC_SB_iNS1_9__extrema9arg_max_fIflNS9_4lessIfEEEEEEJSC_SC_iSH_EEEvDpT0_ --------------------------
	.section	.nv.info._ZN6thrust24THRUST_300001_SM_1000_NS8cuda_cub4core6detail13_kernel_agentINS1_8__reduce11ReduceAgentIPN4cuda3std3__45tupleIJflEEESC_SB_iNS1_9__extrema9arg_max_fIflNS9_4lessIfEEEEEEJSC_SC_iSH_EEEvDpT0_,"",@"SHT_CUDA_INFO"
	.sectionflags	@""
	.align	4


	//----- nvinfo : EIATTR_CUDA_API_VERSION
	.align		4
        /*0000*/ 	.byte	0x04, 0x37
        /*0002*/ 	.short	(.L_302 - .L_301)
.L_301:
        /*0004*/ 	.word	0x00000082


	//----- nvinfo : EIATTR_KPARAM_INFO
	.align		4
.L_302:
        /*0008*/ 	.byte	0x04, 0x17
        /*000a*/ 	.short	(.L_304 - .L_303)
.L_303:
        /*000c*/ 	.word	0x00000000
        /*0010*/ 	.short	0x0003
        /*0012*/ 	.short	0x0014
        /*0014*/ 	.byte	0x00, 0xf0, 0x05, 0x00


	//----- nvinfo : EIATTR_KPARAM_INFO
	.align		4
.L_304:
        /*0018*/ 	.byte	0x04, 0x17
        /*001a*/ 	.short	(.L_306 - .L_305)
.L_305:
        /*001c*/ 	.word	0x00000000
        /*0020*/ 	.short	0x0002
        /*0022*/ 	.short	0x0010
        /*0024*/ 	.byte	0x00, 0xf0, 0x11, 0x00


	//----- nvinfo : EIATTR_KPARAM_INFO
	.align		4
.L_306:
        /*0028*/ 	.byte	0x04, 0x17
        /*002a*/ 	.short	(.L_308 - .L_307)
.L_307:
        /*002c*/ 	.word	0x00000000
        /*0030*/ 	.short	0x0001
        /*0032*/ 	.short	0x0008
        /*0034*/ 	.byte	0x00, 0xf5, 0x21, 0x00


	//----- nvinfo : EIATTR_KPARAM_INFO
	.align		4
.L_308:
        /*0038*/ 	.byte	0x04, 0x17
        /*003a*/ 	.short	(.L_310 - .L_309)
.L_309:
        /*003c*/ 	.word	0x00000000
        /*0040*/ 	.short	0x0000
        /*0042*/ 	.short	0x0000
        /*0044*/ 	.byte	0x00, 0xf5, 0x21, 0x00


	//----- nvinfo : EIATTR_SPARSE_MMA_MASK
	.align		4
.L_310:
        /*0048*/ 	.byte	0x03, 0x50
        /*004a*/ 	.short	0x0000


	//----- nvinfo : EIATTR_MAXREG_COUNT
	.align		4
        /*004c*/ 	.byte	0x03, 0x1b
        /*004e*/ 	.short	0x00ff


	//----- nvinfo : EIATTR_NUM_BARRIERS
	.align		4
        /*0050*/ 	.byte	0x02, 0x4c
        /*0052*/ 	.byte	0x01
	.zero		1


	//----- nvinfo : EIATTR_MERCURY_ISA_VERSION
	.align		4
        /*0054*/ 	.byte	0x03, 0x5f
        /*0056*/ 	.short	0x0101


	//----- nvinfo : EIATTR_COOP_GROUP_MASK_REGIDS
	.align		4
        /*0058*/ 	.byte	0x04, 0x29
        /*005a*/ 	.short	(.L_312 - .L_311)


	//   ....[0]....
.L_311:
        /*005c*/ 	.word	0xffffffff


	//   ....[1]....
        /*0060*/ 	.word	0xffffffff


	//   ....[2]....
        /*0064*/ 	.word	0xffffffff


	//   ....[3]....
        /*0068*/ 	.word	0xffffffff


	//   ....[4]....
        /*006c*/ 	.word	0xffffffff


	//   ....[5]....
        /*0070*/ 	.word	0xffffffff


	//   ....[6]....
        /*0074*/ 	.word	0xffffffff


	//   ....[7]....
        /*0078*/ 	.word	0xffffffff


	//   ....[8]....
        /*007c*/ 	.word	0xffffffff


	//   ....[9]....
        /*0080*/ 	.word	0xffffffff


	//   ....[10]....
        /*0084*/ 	.word	0xffffffff


	//   ....[11]....
        /*0088*/ 	.word	0xffffffff


	//   ....[12]....
        /*008c*/ 	.word	0xffffffff


	//   ....[13]....
        /*0090*/ 	.word	0xffffffff


	//   ....[14]....
        /*0094*/ 	.word	0xffffffff


	//   ....[15]....
        /*0098*/ 	.word	0xffffffff


	//   ....[16]....
        /*009c*/ 	.word	0xffffffff


	//   ....[17]....
        /*00a0*/ 	.word	0xffffffff


	//   ....[18]....
        /*00a4*/ 	.word	0xffffffff


	//   ....[19]....
        /*00a8*/ 	.word	0xffffffff


	//   ....[20]....
        /*00ac*/ 	.word	0xffffffff


	//   ....[21]....
        /*00b0*/ 	.word	0xffffffff


	//   ....[22]....
        /*00b4*/ 	.word	0xffffffff


	//   ....[23]....
        /*00b8*/ 	.word	0xffffffff


	//   ....[24]....
        /*00bc*/ 	.word	0xffffffff


	//   ....[25]....
        /*00c0*/ 	.word	0xffffffff


	//   ....[26]....
        /*00c4*/ 	.word	0xffffffff


	//   ....[27]....
        /*00c8*/ 	.word	0xffffffff


	//   ....[28]....
        /*00cc*/ 	.word	0xffffffff


	//   ....[29]....
        /*00d0*/ 	.word	0xffffffff


	//   ....[30]....
        /*00d4*/ 	.word	0xffffffff


	//   ....[31]....
        /*00d8*/ 	.word	0xffffffff


	//   ....[32]....
        /*00dc*/ 	.word	0xffffffff


	//   ....[33]....
        /*00e0*/ 	.word	0xffffffff


	//   ....[34]....
        /*00e4*/ 	.word	0xffffffff


	//   ....[35]....
        /*00e8*/ 	.word	0xffffffff


	//   ....[36]....
        /*00ec*/ 	.word	0xffffffff


	//   ....[37]....
        /*00f0*/ 	.word	0xffffffff


	//   ....[38]....
        /*00f4*/ 	.word	0xffffffff


	//   ....[39]....
        /*00f8*/ 	.word	0xffffffff


	//   ....[40]....
        /*00fc*/ 	.word	0xffffffff


	//   ....[41]....
        /*0100*/ 	.word	0xffffffff


	//   ....[42]....
        /*0104*/ 	.word	0xffffffff


	//   ....[43]....
        /*0108*/ 	.word	0xffffffff


	//   ....[44]....
        /*010c*/ 	.word	0xffffffff


	//----- nvinfo : EIATTR_COOP_GROUP_INSTR_OFFSETS
	.align		4
.L_312:
        /*0110*/ 	.byte	0x04, 0x28
        /*0112*/ 	.short	(.L_314 - .L_313)


	//   ....[0]....
.L_313:
        /*0114*/ 	.word	0x00000a60


	//   ....[1]....
        /*0118*/ 	.word	0x00000a90


	//   ....[2]....
        /*011c*/ 	.word	0x00000aa0


	//   ....[3]....
        /*0120*/ 	.word	0x00000c00


	//   ....[4]....
        /*0124*/ 	.word	0x00000c40


	//   ....[5]....
        /*0128*/ 	.word	0x00000c80


	//   ....[6]....
        /*012c*/ 	.word	0x00000dc0


	//   ....[7]....
        /*0130*/ 	.word	0x00000df0


	//   ....[8]....
        /*0134*/ 	.word	0x00000e20


	//   ....[9]....
        /*0138*/ 	.word	0x00000f50


	//   ....[10]....
        /*013c*/ 	.word	0x00000f80


	//   ....[11]....
        /*0140*/ 	.word	0x00000fb0


	//   ....[12]....
        /*0144*/ 	.word	0x000010e0


	//   ....[13]....
        /*0148*/ 	.word	0x00001110


	//   ....[14]....
        /*014c*/ 	.word	0x00001140


	//   ....[15]....
        /*0150*/ 	.word	0x00001d00


	//   ....[16]....
        /*0154*/ 	.word	0x00001d10


	//   ....[17]....
        /*0158*/ 	.word	0x00001d20


	//   ....[18]....
        /*015c*/ 	.word	0x00001ef0


	//   ....[19]....
        /*0160*/ 	.word	0x00001f30


	//   ....[20]....
        /*0164*/ 	.word	0x00001f60


	//   ....[21]....
        /*0168*/ 	.word	0x00002090


	//   ....[22]....
        /*016c*/ 	.word	0x000020c0


	//   ....[23]....
        /*0170*/ 	.word	0x000020f0


	//   ....[24]....
        /*0174*/ 	.word	0x00002220


	//   ....[25]....
        /*0178*/ 	.word	0x00002250


	//   ....[26]....
        /*017c*/ 	.word	0x00002280


	//   ....[27]....
        /*0180*/ 	.word	0x000023b0


	//   ....[28]....
        /*0184*/ 	.word	0x000023e0


	//   ....[29]....
        /*0188*/ 	.word	0x00002410


	//   ....[30]....
        /*018c*/ 	.word	0x000042a0


	//   ....[31]....
        /*0190*/ 	.word	0x000042c0


	//   ....[32]....
        /*0194*/ 	.word	0x000042d0


	//   ....[33]....
        /*0198*/ 	.word	0x00004470


	//   ....[34]....
        /*019c*/ 	.word	0x000044a0


	//   ....[35]....
        /*01a0*/ 	.word	0x000044d0


	//   ....[36]....
        /*01a4*/ 	.word	0x00004600


	//   ....[37]....
        /*01a8*/ 	.word	0x00004630


	//   ....[38]....
        /*01ac*/ 	.word	0x00004660


	//   ....[39]....
        /*01b0*/ 	.word	0x00004790


	//   ....[40]....
        /*01b4*/ 	.word	0x000047c0


	//   ....[41]....
        /*01b8*/ 	.word	0x000047f0


	//   ....[42]....
        /*01bc*/ 	.word	0x00004920


	//   ....[43]....
        /*01c0*/ 	.word	0x00004950


	//   ....[44]....
        /*01c4*/ 	.word	0x00004980


	//----- nvinfo : EIATTR_VRC_CTA_INIT_COUNT
	.align		4
.L_314:
        /*01c8*/ 	.byte	0x02, 0x4a
	.zero		1
	.zero		1


	//----- nvinfo : EIATTR_EXIT_INSTR_OFFSETS
	.align		4
        /*01cc*/ 	.byte	0x04, 0x1c
        /*01ce*/ 	.short	(.L_316 - .L_315)


	//   ....[0]....
.L_315:
        /*01d0*/ 	.word	0x00000030


	//   ....[1]....
        /*01d4*/ 	.word	0x00005490


	//   ....[2]....
        /*01d8*/ 	.word	0x00005500


	//----- nvinfo : EIATTR_MAX_THREADS
	.align		4
.L_316:
        /*01dc*/ 	.byte	0x04, 0x05
        /*01de*/ 	.short	(.L_318 - .L_317)
.L_317:
        /*01e0*/ 	.word	0x00000100
        /*01e4*/ 	.word	0x00000001
        /*01e8*/ 	.word	0x00000001


	//----- nvinfo : EIATTR_CRS_STACK_SIZE
	.align		4
.L_318:
        /*01ec*/ 	.byte	0x04, 0x1e
        /*01ee*/ 	.short	(.L_320 - .L_319)
.L_319:
        /*01f0*/ 	.word	0x00000000


	//----- nvinfo : EIATTR_CBANK_PARAM_SIZE
	.align		4
.L_320:
        /*01f4*/ 	.byte	0x03, 0x19
        /*01f6*/ 	.short	0x0015


	//----- nvinfo : EIATTR_PARAM_CBANK
	.align		4
        /*01f8*/ 	.byte	0x04, 0x0a
        /*01fa*/ 	.short	(.L_322 - .L_321)
	.align		4
.L_321:
        /*01fc*/ 	.word	index@(.nv.constant0._ZN6thrust24THRUST_300001_SM_1000_NS8cuda_cub4core6detail13_kernel_agentINS1_8__reduce11ReduceAgentIPN4cuda3std3__45tupleIJflEEESC_SB_iNS1_9__extrema9arg_max_fIflNS9_4lessIfEEEEEEJSC_SC_iSH_EEEvDpT0_)
        /*0200*/ 	.short	0x0380
        /*0202*/ 	.short	0x0015


	//----- nvinfo : EIATTR_SW_WAR
	.align		4
.L_322:
        /*0204*/ 	.byte	0x04, 0x36
        /*0206*/ 	.short	(.L_324 - .L_323)
.L_323:
        /*0208*/ 	.word	0x00000008
.L_324:


//--------------------- .nv.info._ZN6thrust24THRUST_300001_SM_1000_NS8cuda_cub4core6detail13_kernel_agentINS1_8__reduce10DrainAgentIiEEJN3cub18CUB_300001_SM_10009GridQueueIjEEiEEEvDpT0_ --------------------------
	.section	.nv.info._ZN6thrust24THRUST_300001_SM_1000_NS8cuda_cub4core6detail13_kernel_agentINS1_8__reduce10DrainAgentIiEEJN3cub18CUB_300001_SM_10009GridQueueIjEEiEEEvDpT0_,"",@"SHT_CUDA_INFO"
	.sectionflags	@""
	.align	4


	//----- nvinfo : EIATTR_CUDA_API_VERSION
	.align		4
        /*0000*/ 	.byte	0x04, 0x37
        /*0002*/ 	.short	(.L_326 - .L_325)
.L_325:
        /*0004*/ 	.word	0x00000082


	//----- nvinfo : EIATTR_KPARAM_INFO
	.align		4
.L_326:
        /*0008*/ 	.byte	0x04, 0x17
        /*000a*/ 	.short	(.L_328 - .L_327)
.L_327:
        /*000c*/ 	.word	0x00000000
        /*0010*/ 	.short	0x0001
        /*0012*/ 	.short	0x0008
        /*0014*/ 	.byte	0x00, 0xf0, 0x11, 0x00


	//----- nvinfo : EIATTR_KPARAM_INFO
	.align		4
.L_328:
        /*0018*/ 	.byte	0x04, 0x17
        /*001a*/ 	.short	(.L_330 - .L_329)
.L_329:
        /*001c*/ 	.word	0x00000000
        /*0020*/ 	.short	0x0000
        /*0022*/ 	.short	0x0000
        /*0024*/ 	.byte	0x00, 0xf0, 0x21, 0x00


	//----- nvinfo : EIATTR_SPARSE_MMA_MASK
	.align		4
.L_330:
        /*0028*/ 	.byte	0x03, 0x50
        /*002a*/ 	.short	0x0000


	//----- nvinfo : EIATTR_MAXREG_COUNT
	.align		4
        /*002c*/ 	.byte	0x03, 0x1b
        /*002e*/ 	.short	0x00ff


	//----- nvinfo : EIATTR_MERCURY_ISA_VERSION
	.align		4
        /*0030*/ 	.byte	0x03, 0x5f
        /*0032*/ 	.short	0x0101


	//----- nvinfo : EIATTR_VRC_CTA_INIT_COUNT
	.align		4
        /*0034*/ 	.byte	0x02, 0x4a
	.zero		1
	.zero		1


	//----- nvinfo : EIATTR_EXIT_INSTR_OFFSETS
	.align		4
        /*0038*/ 	.byte	0x04, 0x1c
        /*003a*/ 	.short	(.L_332 - .L_331)


	//   ....[0]....
.L_331:
        /*003c*/ 	.word	0x00000060


	//----- nvinfo : EIATTR_MAX_THREADS
	.align		4
.L_332:
        /*0040*/ 	.byte	0x04, 0x05
        /*0042*/ 	.short	(.L_334 - .L_333)
.L_333:
        /*0044*/ 	.word	0x00000001
        /*0048*/ 	.word	0x00000001
        /*004c*/ 	.word	0x00000001


	//----- nvinfo : EIATTR_CBANK_PARAM_SIZE
	.align		4
.L_334:
        /*0050*/ 	.byte	0x03, 0x19
        /*0052*/ 	.short	0x000c


	//----- nvinfo : EIATTR_PARAM_CBANK
	.align		4
        /*0054*/ 	.byte	0x04, 0x0a
        /*0056*/ 	.short	(.L_336 - .L_335)
	.align		4
.L_335:
        /*0058*/ 	.word	index@(.nv.constant0._ZN6thrust24THRUST_300001_SM_1000_NS8cuda_cub4core6detail13_kernel_agentINS1_8__reduce10DrainAgentIiEEJN3cub18CUB_300001_SM_10009GridQueueIjEEiEEEvDpT0_)
        /*005c*/ 	.short	0x0380
        /*005e*/ 	.short	0x000c


	//----- nvinfo : EIATTR_SW_WAR
	.align		4
.L_336:
        /*0060*/ 	.byte	0x04, 0x36
        /*0062*/ 	.short	(.L_338 - .L_337)
.L_337:
        /*0064*/ 	.word	0x00000008
.L_338:


//--------------------- .nv.info._ZN6thrust24THRUST_300001_SM_1000_NS8cuda_cub4core6detail13_kernel_agentINS1_8__reduce11ReduceAgentINS0_12zip_iteratorIN4cuda3std3__45tupleIJNS0_6detail15normal_iteratorINS0_10device_ptrIfEEEENS0_17counting_iteratorIlNS0_11use_defaultESI_SI_EEEEEEEPNSB_IJflEEESM_iNS1_9__extrema9arg_max_fIflNSA_4lessIfEEEEEEJSL_SN_iN3cub18CUB_300001_SM_100013GridEvenShareIiEENSV_9GridQueueIjEESS_EEEvDpT0_ --------------------------
	.section	.nv.info._ZN6thrust24THRUST_300001_SM_1000_NS8cuda_cub4core6detail13_kernel_agentINS1_8__reduce11ReduceAgentINS0_12zip_iteratorIN4cuda3std3__45tupleIJNS0_6detail15normal_iteratorINS0_10device_ptrIfEEEENS0_17counting_iteratorIlNS0_11use_defaultESI_SI_EEEEEEEPNSB_IJflEEESM_iNS1_9__extrema9arg_max_fIflNSA_4lessIfEEEEEEJSL_SN_iN3cub18CUB_300001_SM_100013GridEvenShareIiEENSV_9GridQueueIjEESS_EEEvDpT0_,"",@"SHT_CUDA_INFO"
	.sectionflags	@""
	.align	4


	//----- nvinfo : EIATTR_CUDA_API_VERSION
	.align		4
        /*0000*/ 	.byte	0x04, 0x37
        /*0002*/ 	.short	(.L_340 - .L_339)
.L_339:
        /*0004*/ 	.word	0x00000082


	//----- nvinfo : EIATTR_KPARAM_INFO
	.align		4
.L_340:
        /*0008*/ 	.byte	0x04, 0x17
        /*000a*/ 	.short	(.L_342 - .L_341)
.L_341:
        /*000c*/ 	.word	0x00000000
        /*0010*/ 	.short	0x0005
        /*0012*/ 	.short	0x0050
        /*0014*/ 	.byte	0x00, 0xf0, 0x05, 0x00


	//----- nvinfo : EIATTR_KPARAM_INFO
	.align		4
.L_342:
        /*0018*/ 	.byte	0x04, 0x17
        /*001a*/ 	.short	(.L_344 - .L_343)
.L_343:
        /*001c*/ 	.word	0x00000000
        /*0020*/ 	.short	0x0004
        /*0022*/ 	.short	0x0048
        /*0024*/ 	.byte	0x00, 0xf0, 0x21, 0x00


	//----- nvinfo : EIATTR_KPARAM_INFO
	.align		4
.L_344:
        /*0028*/ 	.byte	0x04, 0x17
        /*002a*/ 	.short	(.L_346 - .L_345)
.L_345:
        /*002c*/ 	.word	0x00000000
        /*0030*/ 	.short	0x0003
        /*0032*/ 	.short	0x001c
        /*0034*/ 	.byte	0x00, 0xf0, 0xa1, 0x00


	//----- nvinfo : EIATTR_KPARAM_INFO
	.align		4
.L_346:
        /*0038*/ 	.byte	0x04, 0x17
        /*003a*/ 	.short	(.L_348 - .L_347)
.L_347:
        /*003c*/ 	.word	0x00000000
        /*0040*/ 	.short	0x0002
        /*0042*/ 	.short	0x0018
        /*0044*/ 	.byte	0x00, 0xf0, 0x11, 0x00


	//----- nvinfo : EIATTR_KPARAM_INFO
	.align		4
.L_348:
        /*0048*/ 	.byte	0x04, 0x17
        /*004a*/ 	.short	(.L_350 - .L_349)
.L_349:
        /*004c*/ 	.word	0x00000000
        /*0050*/ 	.short	0x0001
        /*0052*/ 	.short	0x0010
        /*0054*/ 	.byte	0x00, 0xf5, 0x21, 0x00


	//----- nvinfo : EIATTR_KPARAM_INFO
	.align		4
.L_350:
        /*0058*/ 	.byte	0x04, 0x17
        /*005a*/ 	.short	(.L_352 - .L_351)
.L_351:
        /*005c*/ 	.word	0x00000000
        /*0060*/ 	.short	0x0000
        /*0062*/ 	.short	0x0000
        /*0064*/ 	.byte	0x00, 0xf0, 0x41, 0x00


	//----- nvinfo : EIATTR_SPARSE_MMA_MASK
	.align		4
.L_352:
        /*0068*/ 	.byte	0x03, 0x50
        /*006a*/ 	.short	0x0000


	//----- nvinfo : EIATTR_MAXREG_COUNT
	.align		4
        /*006c*/ 	.byte	0x03, 0x1b
        /*006e*/ 	.short	0x00ff


	//----- nvinfo : EIATTR_NUM_BARRIERS
	.align		4
        /*0070*/ 	.byte	0x02, 0x4c
        /*0072*/ 	.byte	0x01
	.zero		1


	//----- nvinfo : EIATTR_MERCURY_ISA_VERSION
	.align		4
        /*0074*/ 	.byte	0x03, 0x5f
        /*0076*/ 	.short	0x0101


	//----- nvinfo : EIATTR_COOP_GROUP_MASK_REGIDS
	.align		4
        /*0078*/ 	.byte	0x04, 0x29
        /*007a*/ 	.short	(.L_354 - .L_353)


	//   ....[0]....
.L_353:
        /*007c*/ 	.word	0xffffffff


	//   ....[1]....
        /*0080*/ 	.word	0xffffffff


	//   ....[2]....
        /*0084*/ 	.word	0xffffffff


	//   ....[3]....
        /*0088*/ 	.word	0xffffffff


	//   ....[4]....
        /*008c*/ 	.word	0xffffffff


	//   ....[5]....
        /*0090*/ 	.word	0xffffffff


	//   ....[6]....
        /*0094*/ 	.word	0xffffffff


	//   ....[7]....
        /*0098*/ 	.word	0xffffffff


	//   ....[8]....
        /*009c*/ 	.word	0xffffffff


	//   ....[9]....
        /*00a0*/ 	.word	0xffffffff


	//   ....[10]....
        /*00a4*/ 	.word	0xffffffff


	//   ....[11]....
        /*00a8*/ 	.word	0xffffffff


	//   ....[12]....
        /*00ac*/ 	.word	0xffffffff


	//   ....[13]....
        /*00b0*/ 	.word	0xffffffff


	//   ....[14]....
        /*00b4*/ 	.word	0xffffffff


	//   ....[15]....
        /*00b8*/ 	.word	0xffffffff


	//   ....[16]....
        /*00bc*/ 	.word	0xffffffff


	//   ....[17]....
        /*00c0*/ 	.word	0xffffffff


	//   ....[18]....
        /*00c4*/ 	.word	0xffffffff


	//   ....[19]....
        /*00c8*/ 	.word	0xffffffff


	//   ....[20]....
        /*00cc*/ 	.word	0xffffffff


	//   ....[21]....
        /*00d0*/ 	.word	0xffffffff


	//   ....[22]....
        /*00d4*/ 	.word	0xffffffff


	//   ....[23]....
        /*00d8*/ 	.word	0xffffffff


	//   ....[24]....
        /*00dc*/ 	.word	0xffffffff


	//   ....[25]....
        /*00e0*/ 	.word	0xffffffff


	//   ....[26]....
        /*00e4*/ 	.word	0xffffffff


	//   ....[27]....
        /*00e8*/ 	.word	0xffffffff


	//   ....[28]....
        /*00ec*/ 	.word	0xffffffff


	//   ....[29]....
        /*00f0*/ 	.word	0xffffffff


	//   ....[30]....
        /*00f4*/ 	.word	0xffffffff


	//   ....[31]....
        /*00f8*/ 	.word	0xffffffff


	//   ....[32]....
        /*00fc*/ 	.word	0xffffffff


	//   ....[33]....
        /*0100*/ 	.word	0xffffffff


	//   ....[34]....
        /*0104*/ 	.word	0xffffffff


	//   ....[35]....
        /*0108*/ 	.word	0xffffffff


	//   ....[36]....
        /*010c*/ 	.word	0xffffffff


	//   ....[37]....
        /*0110*/ 	.word	0xffffffff


	//   ....[38]....
        /*0114*/ 	.word	0xffffffff


	//   ....[39]....
        /*0118*/ 	.word	0xffffffff


	//   ....[40]....
        /*011c*/ 	.word	0xffffffff


	//   ....[41]....
        /*0120*/ 	.word	0xffffffff


	//   ....[42]....
        /*0124*/ 	.word	0xffffffff


	//   ....[43]....
        /*0128*/ 	.word	0xffffffff


	//   ....[44]....
        /*012c*/ 	.word	0xffffffff


	//----- nvinfo : EIATTR_COOP_GROUP_INSTR_OFFSETS
	.align		4
.L_354:
        /*0130*/ 	.byte	0x04, 0x28
        /*0132*/ 	.short	(.L_356 - .L_355)


	//   ....[0]....
.L_355:
        /*0134*/ 	.word	0x00000b70


	//   ....[1]....
        /*0138*/ 	.word	0x00000ba0


	//   ....[2]....
        /*013c*/ 	.word	0x00000bb0


	//   ....[3]....
        /*0140*/ 	.word	0x00000d20


	//   ....[4]....
        /*0144*/ 	.word	0x00000d60


	//   ....[5]....
        /*0148*/ 	.word	0x00000d90


	//   ....[6]....
        /*014c*/ 	.word	0x00000ed0


	//   ....[7]....
        /*0150*/ 	.word	0x00000f00


	//   ....[8]....
        /*0154*/ 	.word	0x00000f30


	//   ....[9]....
        /*0158*/ 	.word	0x00001060


	//   ....[10]....
        /*015c*/ 	.word	0x00001090


	//   ....[11]....
        /*0160*/ 	.word	0x000010c0


	//   ....[12]....
        /*0164*/ 	.word	0x000011f0


	//   ....[13]....
        /*0168*/ 	.word	0x00001220


	//   ....[14]....
        /*016c*/ 	.word	0x00001250


	//   ....[15]....
        /*0170*/ 	.word	0x00001e00


	//   ....[16]....
        /*0174*/ 	.word	0x00001e10


	//   ....[17]....
        /*0178*/ 	.word	0x00001e90


	//   ....[18]....
        /*017c*/ 	.word	0x00002010


	//   ....[19]....
        /*0180*/ 	.word	0x00002040


	//   ....[20]....
        /*0184*/ 	.word	0x00002070


	//   ....[21]....
        /*0188*/ 	.word	0x000021a0


	//   ....[22]....
        /*018c*/ 	.word	0x000021d0


	//   ....[23]....
        /*0190*/ 	.word	0x00002200


	//   ....[24]....
        /*0194*/ 	.word	0x00002330


	//   ....[25]....
        /*0198*/ 	.word	0x00002360


	//   ....[26]....
        /*019c*/ 	.word	0x00002390


	//   ....[27]....
        /*01a0*/ 	.word	0x000024c0


	//   ....[28]....
        /*01a4*/ 	.word	0x000024f0


	//   ....[29]....
        /*01a8*/ 	.word	0x00002520


	//   ....[30]....
        /*01ac*/ 	.word	0x000046b0


	//   ....[31]....
        /*01b0*/ 	.word	0x000046d0


	//   ....[32]....
        /*01b4*/ 	.word	0x000046e0


	//   ....[33]....
        /*01b8*/ 	.word	0x00004880


	//   ....[34]....
        /*01bc*/ 	.word	0x000048b0


	//   ....[35]....
        /*01c0*/ 	.word	0x000048e0


	//   ....[36]....
        /*01c4*/ 	.word	0x00004a10


	//   ....[37]....
        /*01c8*/ 	.word	0x00004a40


	//   ....[38]....
        /*01cc*/ 	.word	0x00004a70


	//   ....[39]....
        /*01d0*/ 	.word	0x00004ba0


	//   ....[40]....
        /*01d4*/ 	.word	0x00004bd0


	//   ....[41]....
        /*01d8*/ 	.word	0x00004c00


	//   ....[42]....
        /*01dc*/ 	.word	0x00004d30


	//   ....[43]....
        /*01e0*/ 	.word	0x00004d60


	//   ....[44]....
        /*01e4*/ 	.word	0x00004d90


	//----- nvinfo : EIATTR_VRC_CTA_INIT_COUNT
	.align		4
.L_356:
        /*01e8*/ 	.byte	0x02, 0x4a
	.zero		1
	.zero		1


	//----- nvinfo : EIATTR_EXIT_INSTR_OFFSETS
	.align		4
        /*01ec*/ 	.byte	0x04, 0x1c
        /*01ee*/ 	.short	(.L_358 - .L_357)


	//   ....[0]....
.L_357:
        /*01f0*/ 	.word	0x000058a0


	//   ....[1]....
        /*01f4*/ 	.word	0x00005910


	//----- nvinfo : EIATTR_MAX_THREADS
	.align		4
.L_358:
        /*01f8*/ 	.byte	0x04, 0x05
        /*01fa*/ 	.short	(.L_360 - .L_359)
.L_359:
        /*01fc*/ 	.word	0x00000100
        /*0200*/ 	.word	0x00000001
        /*0204*/ 	.word	0x00000001


	//----- nvinfo : EIATTR_CRS_STACK_SIZE
	.align		4
.L_360:
        /*0208*/ 	.byte	0x04, 0x1e
        /*020a*/ 	.short	(.L_362 - .L_361)
.L_361:
        /*020c*/ 	.word	0x00000000


	//----- nvinfo : EIATTR_CBANK_PARAM_SIZE
	.align		4
.L_362:
        /*0210*/ 	.byte	0x03, 0x19
        /*0212*/ 	.short	0x0051


	//----- nvinfo : EIATTR_PARAM_CBANK
	.align		4
        /*0214*/ 	.byte	0x04, 0x0a
        /*0216*/ 	.short	(.L_364 - .L_363)
	.align		4
.L_363:
        /*0218*/ 	.word	index@(.nv.constant0._ZN6thrust24THRUST_300001_SM_1000_NS8cuda_cub4core6detail13_kernel_agentINS1_8__reduce11ReduceAgentINS0_12zip_iteratorIN4cuda3std3__45tupleIJNS0_6detail15normal_iteratorINS0_10device_ptrIfEEEENS0_17counting_iteratorIlNS0_11use_defaultESI_SI_EEEEEEEPNSB_IJflEEESM_iNS1_9__extrema9arg_max_fIflNSA_4lessIfEEEEEEJSL_SN_iN3cub18CUB_300001_SM_100013GridEvenShareIiEENSV_9GridQueueIjEESS_EEEvDpT0_)
        /*021c*/ 	.short	0x0380
        /*021e*/ 	.short	0x0051


	//----- nvinfo : EIATTR_SW_WAR
	.align		4
.L_364:
        /*0220*/ 	.byte	0x04, 0x36
        /*0222*/ 	.short	(.L_366 - .L_365)
.L_365:
        /*0224*/ 	.word	0x00000008
.L_366:


//--------------------- .nv.info._ZN6thrust24THRUST_300001_SM_1000_NS8cuda_cub4core6detail13_kernel_agentINS1_8__reduce11ReduceAgentINS0_12zip_iteratorIN4cuda3std3__45tupleIJNS0_6detail15normal_iteratorINS0_10device_ptrIfEEEENS0_17counting_iteratorIlNS0_11use_defaultESI_SI_EEEEEEEPNSB_IJflEEESM_iNS1_9__extrema9arg_max_fIflNSA_4lessIfEEEEEEJSL_SN_iSS_EEEvDpT0_ --------------------------
	.section	.nv.info._ZN6thrust24THRUST_300001_SM_1000_NS8cuda_cub4core6detail13_kernel_agentINS1_8__reduce11ReduceAgentINS0_12zip_iteratorIN4cuda3std3__45tupleIJNS0_6detail15normal_iteratorINS0_10device_ptrIfEEEENS0_17counting_iteratorIlNS0_11use_defaultESI_SI_EEEEEEEPNSB_IJflEEESM_iNS1_9__extrema9arg_max_fIflNSA_4lessIfEEEEEEJSL_SN_iSS_EEEvDpT0_,"",@"SHT_CUDA_INFO"
	.sectionflags	@""
	.align	4


	//----- nvinfo : EIATTR_CUDA_API_VERSION
	.align		4
        /*0000*/ 	.byte	0x04, 0x37
        /*0002*/ 	.short	(.L_368 - .L_367)
.L_367:
        /*0004*/ 	.word	0x00000082


	//----- nvinfo : EIATTR_KPARAM_INFO
	.align		4
.L_368:
        /*0008*/ 	.byte	0x04, 0x17
        /*000a*/ 	.short	(.L_370 - .L_369)
.L_369:
        /*000c*/ 	.word	0x00000000
        /*0010*/ 	.short	0x0003
        /*0012*/ 	.short	0x001c
        /*0014*/ 	.byte	0x00, 0xf0, 0x05, 0x00


	//----- nvinfo : EIATTR_KPARAM_INFO
	.align		4
.L_370:
        /*0018*/ 	.byte	0x04, 0x17
        /*001a*/ 	.short	(.L_372 - .L_371)
.L_371:
        /*001c*/ 	.word	0x00000000
        /*0020*/ 	.short	0x0002
        /*0022*/ 	.short	0x0018
        /*0024*/ 	.byte	0x00, 0xf0, 0x11, 0x00


	//----- nvinfo : EIATTR_KPARAM_INFO
	.align		4
.L_372:
        /*0028*/ 	.byte	0x04, 0x17
        /*002a*/ 	.short	(.L_374 - .L_373)
.L_373:
        /*002c*/ 	.word	0x00000000
        /*0030*/ 	.short	0x0001
        /*0032*/ 	.short	0x0010
        /*0034*/ 	.byte	0x00, 0xf5, 0x21, 0x00


	//----- nvinfo : EIATTR_KPARAM_INFO
	.align		4
.L_374:
        /*0038*/ 	.byte	0x04, 0x17
        /*003a*/ 	.short	(.L_376 - .L_375)
.L_375:
        /*003c*/ 	.word	0x00000000
        /*0040*/ 	.short	0x0000
        /*0042*/ 	.short	0x0000
        /*0044*/ 	.byte	0x00, 0xf0, 0x41, 0x00


	//----- nvinfo : EIATTR_SPARSE_MMA_MASK
	.align		4
.L_376:
        /*0048*/ 	.byte	0x03, 0x50
        /*004a*/ 	.short	0x0000


	//----- nvinfo : EIATTR_MAXREG_COUNT
	.align		4
        /*004c*/ 	.byte	0x03, 0x1b
        /*004e*/ 	.short	0x00ff


	//----- nvinfo : EIATTR_NUM_BARRIERS
	.align		4
        /*0050*/ 	.byte	0x02, 0x4c
        /*0052*/ 	.byte	0x01
	.zero		1


	//----- nvinfo : EIATTR_MERCURY_ISA_VERSION
	.align		4
        /*0054*/ 	.byte	0x03, 0x5f
        /*0056*/ 	.short	0x0101


	//----- nvinfo : EIATTR_COOP_GROUP_MASK_REGIDS
	.align		4
        /*0058*/ 	.byte	0x04, 0x29
        /*005a*/ 	.short	(.L_378 - .L_377)


	//   ....[0]....
.L_377:
        /*005c*/ 	.word	0xffffffff


	//   ....[1]....
        /*0060*/ 	.word	0xffffffff


	//   ....[2]....
        /*0064*/ 	.word	0xffffffff


	//   ....[3]....
        /*0068*/ 	.word	0xffffffff


	//   ....[4]....
        /*006c*/ 	.word	0xffffffff


	//   ....[5]....
        /*0070*/ 	.word	0xffffffff


	//   ....[6]....
        /*0074*/ 	.word	0xffffffff


	//   ....[7]....
        /*0078*/ 	.word	0xffffffff


	//   ....[8]....
        /*007c*/ 	.word	0xffffffff


	//   ....[9]....
        /*0080*/ 	.word	0xffffffff


	//   ....[10]....
        /*0084*/ 	.word	0xffffffff


	//   ....[11]....
        /*0088*/ 	.word	0xffffffff


	//   ....[12]....
        /*008c*/ 	.word	0xffffffff


	//   ....[13]....
        /*0090*/ 	.word	0xffffffff


	//   ....[14]....
        /*0094*/ 	.word	0xffffffff


	//   ....[15]....
        /*0098*/ 	.word	0xffffffff


	//   ....[16]....
        /*009c*/ 	.word	0xffffffff


	//   ....[17]....
        /*00a0*/ 	.word	0xffffffff


	//   ....[18]....
        /*00a4*/ 	.word	0xffffffff


	//   ....[19]....
        /*00a8*/ 	.word	0xffffffff


	//   ....[20]....
        /*00ac*/ 	.word	0xffffffff


	//   ....[21]....
        /*00b0*/ 	.word	0xffffffff


	//   ....[22]....
        /*00b4*/ 	.word	0xffffffff


	//   ....[23]....
        /*00b8*/ 	.word	0xffffffff


	//   ....[24]....
        /*00bc*/ 	.word	0xffffffff


	//   ....[25]....
        /*00c0*/ 	.word	0xffffffff


	//   ....[26]....
        /*00c4*/ 	.word	0xffffffff


	//   ....[27]....
        /*00c8*/ 	.word	0xffffffff


	//   ....[28]....
        /*00cc*/ 	.word	0xffffffff


	//   ....[29]....
        /*00d0*/ 	.word	0xffffffff


	//   ....[30]....
        /*00d4*/ 	.word	0xffffffff


	//   ....[31]....
        /*00d8*/ 	.word	0xffffffff


	//   ....[32]....
        /*00dc*/ 	.word	0xffffffff


	//   ....[33]....
        /*00e0*/ 	.word	0xffffffff


	//   ....[34]....
        /*00e4*/ 	.word	0xffffffff


	//   ....[35]....
        /*00e8*/ 	.word	0xffffffff


	//   ....[36]....
        /*00ec*/ 	.word	0xffffffff


	//   ....[37]....
        /*00f0*/ 	.word	0xffffffff


	//   ....[38]....
        /*00f4*/ 	.word	0xffffffff


	//   ....[39]....
        /*00f8*/ 	.word	0xffffffff


	//   ....[40]....
        /*00fc*/ 	.word	0xffffffff


	//   ....[41]....
        /*0100*/ 	.word	0xffffffff


	//   ....[42]....
        /*0104*/ 	.word	0xffffffff


	//   ....[43]....
        /*0108*/ 	.word	0xffffffff


	//   ....[44]....
        /*010c*/ 	.word	0xffffffff


	//----- nvinfo : EIATTR_COOP_GROUP_INSTR_OFFSETS
	.align		4
.L_378:
        /*0110*/ 	.byte	0x04, 0x28
        /*0112*/ 	.short	(.L_380 - .L_379)


	//   ....[0]....
.L_379:
        /*0114*/ 	.word	0x00000b00


	//   ....[1]....
        /*0118*/ 	.word	0x00000b30


	//   ....[2]....
        /*011c*/ 	.word	0x00000b40


	//   ....[3]....
        /*0120*/ 	.word	0x00000cb0


	//   ....[4]....
        /*0124*/ 	.word	0x00000cf0


	//   ....[5]....
        /*0128*/ 	.word	0x00000d20


	//   ....[6]....
        /*012c*/ 	.word	0x00000e60


	//   ....[7]....
        /*0130*/ 	.word	0x00000e90


	//   ....[8]....
        /*0134*/ 	.word	0x00000ec0


	//   ....[9]....
        /*0138*/ 	.word	0x00000ff0


	//   ....[10]....
        /*013c*/ 	.word	0x00001020


	//   ....[11]....
        /*0140*/ 	.word	0x00001050


	//   ....[12]....
        /*0144*/ 	.word	0x00001180


	//   ....[13]....
        /*0148*/ 	.word	0x000011b0


	//   ....[14]....
        /*014c*/ 	.word	0x000011e0


	//   ....[15]....
        /*0150*/ 	.word	0x00001da0


	//   ....[16]....
        /*0154*/ 	.word	0x00001db0


	//   ....[17]....
        /*0158*/ 	.word	0x00001e30


	//   ....[18]....
        /*015c*/ 	.word	0x00001fa0


	//   ....[19]....
        /*0160*/ 	.word	0x00001fd0


	//   ....[20]....
        /*0164*/ 	.word	0x00002000


	//   ....[21]....
        /*0168*/ 	.word	0x00002130


	//   ....[22]....
        /*016c*/ 	.word	0x00002160


	//   ....[23]....
        /*0170*/ 	.word	0x00002190


	//   ....[24]....
        /*0174*/ 	.word	0x000022c0


	//   ....[25]....
        /*0178*/ 	.word	0x000022f0


	//   ....[26]....
        /*017c*/ 	.word	0x00002320


	//   ....[27]....
        /*0180*/ 	.word	0x00002450


	//   ....[28]....
        /*0184*/ 	.word	0x00002480


	//   ....[29]....
        /*0188*/ 	.word	0x000024b0


	//   ....[30]....
        /*018c*/ 	.word	0x000043f0


	//   ....[31]....
        /*0190*/ 	.word	0x00004410


	//   ....[32]....
        /*0194*/ 	.word	0x00004420


	//   ....[33]....
        /*0198*/ 	.word	0x000045c0


	//   ....[34]....
        /*019c*/ 	.word	0x000045f0


	//   ....[35]....
        /*01a0*/ 	.word	0x00004620


	//   ....[36]....
        /*01a4*/ 	.word	0x00004750


	//   ....[37]....
        /*01a8*/ 	.word	0x00004780


	//   ....[38]....
        /*01ac*/ 	.word	0x000047b0


	//   ....[39]....
        /*01b0*/ 	.word	0x000048e0


	//   ....[40]....
        /*01b4*/ 	.word	0x00004910


	//   ....[41]....
        /*01b8*/ 	.word	0x00004940


	//   ....[42]....
        /*01bc*/ 	.word	0x00004a70


	//   ....[43]....
        /*01c0*/ 	.word	0x00004aa0


	//   ....[44]....
        /*01c4*/ 	.word	0x00004ad0


	//----- nvinfo : EIATTR_VRC_CTA_INIT_COUNT
	.align		4
.L_380:
        /*01c8*/ 	.byte	0x02, 0x4a
	.zero		1
	.zero		1


	//----- nvinfo : EIATTR_EXIT_INSTR_OFFSETS
	.align		4
        /*01cc*/ 	.byte	0x04, 0x1c
        /*01ce*/ 	.short	(.L_382 - .L_381)


	//   ....[0]....
.L_381:
        /*01d0*/ 	.word	0x00000030


	//   ....[1]....
        /*01d4*/ 	.word	0x000055e0


	//   ....[2]....
        /*01d8*/ 	.word	0x00005650


	//----- nvinfo : EIATTR_MAX_THREADS
	.align		4
.L_382:
        /*01dc*/ 	.byte	0x04, 0x05
        /*01de*/ 	.short	(.L_384 - .L_383)
.L_383:
        /*01e0*/ 	.word	0x00000100
        /*01e4*/ 	.word	0x00000001
        /*01e8*/ 	.word	0x00000001


	//----- nvinfo : EIATTR_CRS_STACK_SIZE
	.align		4
.L_384:
        /*01ec*/ 	.byte	0x04, 0x1e
        /*01ee*/ 	.short	(.L_386 - .L_385)
.L_385:
        /*01f0*/ 	.word	0x00000000


	//----- nvinfo : EIATTR_CBANK_PARAM_SIZE
	.align		4
.L_386:
        /*01f4*/ 	.byte	0x03, 0x19
        /*01f6*/ 	.short	0x001d


	//----- nvinfo : EIATTR_PARAM_CBANK
	.align		4
        /*01f8*/ 	.byte	0x04, 0x0a
        /*01fa*/ 	.short	(.L_388 - .L_387)
	.align		4
.L_387:
        /*01fc*/ 	.word	index@(.nv.constant0._ZN6thrust24THRUST_300001_SM_1000_NS8cuda_cub4core6detail13_kernel_agentINS1_8__reduce11ReduceAgentINS0_12zip_iteratorIN4cuda3std3__45tupleIJNS0_6detail15normal_iteratorINS0_10device_ptrIfEEEENS0_17counting_iteratorIlNS0_11use_defaultESI_SI_EEEEEEEPNSB_IJflEEESM_iNS1_9__extrema9arg_max_fIflNSA_4lessIfEEEEEEJSL_SN_iSS_EEEvDpT0_)
        /*0200*/ 	.short	0x0380
        /*0202*/ 	.short	0x001d


	//----- nvinfo : EIATTR_SW_WAR
	.align		4
.L_388:
        /*0204*/ 	.byte	0x04, 0x36
        /*0206*/ 	.short	(.L_390 - .L_389)
.L_389:
        /*0208*/ 	.word	0x00000008
.L_390:


//--------------------- .nv.info._Z17initialize_vectorPfi --------------------------
	.section	.nv.info._Z17initialize_vectorPfi,"",@"SHT_CUDA_INFO"
	.sectionflags	@""
	.align	4


	//----- nvinfo : EIATTR_CUDA_API_VERSION
	.align		4
        /*0000*/ 	.byte	0x04, 0x37
        /*0002*/ 	.short	(.L_392 - .L_391)
.L_391:
        /*0004*/ 	.word	0x00000082


	//----- nvinfo : EIATTR_KPARAM_INFO
	.align		4
.L_392:
        /*0008*/ 	.byte	0x04, 0x17
        /*000a*/ 	.short	(.L_394 - .L_393)
.L_393:
        /*000c*/ 	.word	0x00000000
        /*0010*/ 	.short	0x0001
        /*0012*/ 	.short	0x0008
        /*0014*/ 	.byte	0x00, 0xf0, 0x11, 0x00


	//----- nvinfo : EIATTR_KPARAM_INFO
	.align		4
.L_394:
        /*0018*/ 	.byte	0x04, 0x17
        /*001a*/ 	.short	(.L_396 - .L_395)
.L_395:
        /*001c*/ 	.word	0x00000000
        /*0020*/ 	.short	0x0000
        /*0022*/ 	.short	0x0000
        /*0024*/ 	.byte	0x00, 0xf5, 0x21, 0x00


	//----- nvinfo : EIATTR_SPARSE_MMA_MASK
	.align		4
.L_396:
        /*0028*/ 	.byte	0x03, 0x50
        /*002a*/ 	.short	0x0000


	//----- nvinfo : EIATTR_MAXREG_COUNT
	.align		4
        /*002c*/ 	.byte	0x03, 0x1b
        /*002e*/ 	.short	0x00ff


	//----- nvinfo : EIATTR_MERCURY_ISA_VERSION
	.align		4
        /*0030*/ 	.byte	0x03, 0x5f
        /*0032*/ 	.short	0x0101


	//----- nvinfo : EIATTR_VRC_CTA_INIT_COUNT
	.align		4
        /*0034*/ 	.byte	0x02, 0x4a
	.zero		1
	.zero		1


	//----- nvinfo : EIATTR_EXIT_INSTR_OFFSETS
	.align		4
        /*0038*/ 	.byte	0x04, 0x1c
        /*003a*/ 	.short	(.L_398 - .L_397)


	//   ....[0]....
.L_397:
        /*003c*/ 	.word	0x00000070


	//   ....[1]....
        /*0040*/ 	.word	0x000000d0


	//----- nvinfo : EIATTR_CBANK_PARAM_SIZE
	.align		4
.L_398:
        /*0044*/ 	.byte	0x03, 0x19
        /*0046*/ 	.short	0x000c


	//----- nvinfo : EIATTR_PARAM_CBANK
	.align		4
        /*0048*/ 	.byte	0x04, 0x0a
        /*004a*/ 	.short	(.L_400 - .L_399)
	.align		4
.L_399:
        /*004c*/ 	.word	index@(.nv.constant0._Z17initialize_vectorPfi)
        /*0050*/ 	.short	0x0380
        /*0052*/ 	.short	0x000c


	//----- nvinfo : EIATTR_SW_WAR
	.align		4
.L_400:
        /*0054*/ 	.byte	0x04, 0x36
        /*0056*/ 	.short	(.L_402 - .L_401)
.L_401:
        /*0058*/ 	.word	0x00000008
.L_402:


//--------------------- .nv.callgraph             --------------------------
	.section	.nv.callgraph,"",@"SHT_CUDA_CALLGRAPH"
	.align	4
	.sectionentsize	8
	.align		4
        /*0000*/ 	.word	0x00000000
	.align		4
        /*0004*/ 	.word	0xffffffff
	.align		4
        /*0008*/ 	.word	0x00000000
	.align		4
        /*000c*/ 	.word	0xfffffffe
	.align		4
        /*0010*/ 	.word	0x00000000
	.align		4
        /*0014*/ 	.word	0xfffffffd
	.align		4
        /*0018*/ 	.word	0x00000000
	.align		4
        /*001c*/ 	.word	0xfffffffc


//--------------------- .nv.constant4             --------------------------
	.section	.nv.constant4,"a",@progbits
	.align	8
	.align		8
.nv.constant4:
        /*0000*/ 	.dword	_ZN34_INTERNAL_2ab47e49_4_k_cu_446c0dbd4cuda3std3__45__cpo5beginE
	.align		8
        /*0008*/ 	.dword	_ZN34_INTERNAL_2ab47e49_4_k_cu_446c0dbd4cuda3std3__45__cpo3endE
	.align		8
        /*0010*/ 	.dword	_ZN34_INTERNAL_2ab47e49_4_k_cu_446c0dbd4cuda3std3__45__cpo6cbeginE
	.align		8
        /*0018*/ 	.dword	_ZN34_INTERNAL_2ab47e49_4_k_cu_446c0dbd4cuda3std3__45__cpo4cendE
	.align		8
        /*0020*/ 	.dword	_ZN34_INTERNAL_2ab47e49_4_k_cu_446c0dbd4cuda3std3__45__cpo6rbeginE
	.align		8
        /*0028*/ 	.dword	_ZN34_INTERNAL_2ab47e49_4_k_cu_446c0dbd4cuda3std3__45__cpo4rendE
	.align		8
        /*0030*/ 	.dword	_ZN34_INTERNAL_2ab47e49_4_k_cu_446c0dbd4cuda3std3__45__cpo7crbeginE
	.align		8
        /*0038*/ 	.dword	_ZN34_INTERNAL_2ab47e49_4_k_cu_446c0dbd4cuda3std3__45__cpo5crendE
	.align		8
        /*0040*/ 	.dword	_ZN34_INTERNAL_2ab47e49_4_k_cu_446c0dbd4cuda3std3__436_GLOBAL__N__2ab47e49_4_k_cu_446c0dbd6ignoreE
	.align		8
        /*0048*/ 	.dword	_ZN34_INTERNAL_2ab47e49_4_k_cu_446c0dbd4cuda3std3__419piecewise_constructE
	.align		8
        /*0050*/ 	.dword	_ZN34_INTERNAL_2ab47e49_4_k_cu_446c0dbd4cuda3std3__48in_placeE
	.align		8
        /*0058*/ 	.dword	_ZN34_INTERNAL_2ab47e49_4_k_cu_446c0dbd4cuda3std3__420unreachable_sentinelE
	.align		8
        /*0060*/ 	.dword	_ZN34_INTERNAL_2ab47e49_4_k_cu_446c0dbd4cuda3std3__47nulloptE
	.align		8
        /*0068*/ 	.dword	_ZN34_INTERNAL_2ab47e49_4_k_cu_446c0dbd4cuda3std3__48unexpectE
	.align		8
        /*0070*/ 	.dword	_ZN34_INTERNAL_2ab47e49_4_k_cu_446c0dbd4cuda3std6ranges3__45__cpo4swapE
	.align		8
        /*0078*/ 	.dword	_ZN34_INTERNAL_2ab47e49_4_k_cu_446c0dbd4cuda3std6ranges3__45__cpo9iter_moveE
	.align		8
        /*0080*/ 	.dword	_ZN34_INTERNAL_2ab47e49_4_k_cu_446c0dbd4cuda3std6ranges3__45__cpo5beginE
	.align		8
        /*0088*/ 	.dword	_ZN34_INTERNAL_2ab47e49_4_k_cu_446c0dbd4cuda3std6ranges3__45__cpo3endE
	.align		8
        /*0090*/ 	.dword	_ZN34_INTERNAL_2ab47e49_4_k_cu_446c0dbd4cuda3std6ranges3__45__cpo6cbeginE
	.align		8
        /*0098*/ 	.dword	_ZN34_INTERNAL_2ab47e49_4_k_cu_446c0dbd4cuda3std6ranges3__45__cpo4cendE
	.align		8
        /*00a0*/ 	.dword	_ZN34_INTERNAL_2ab47e49_4_k_cu_446c0dbd4cuda3std6ranges3__45__cpo7advanceE
	.align		8
        /*00a8*/ 	.dword	_ZN34_INTERNAL_2ab47e49_4_k_cu_446c0dbd4cuda3std6ranges3__45__cpo9iter_swapE
	.align		8
        /*00b0*/ 	.dword	_ZN34_INTERNAL_2ab47e49_4_k_cu_446c0dbd4cuda3std6ranges3__45__cpo4nextE
	.align		8
        /*00b8*/ 	.dword	_ZN34_INTERNAL_2ab47e49_4_k_cu_446c0dbd4cuda3std6ranges3__45__cpo4prevE
	.align		8
        /*00c0*/ 	.dword	_ZN34_INTERNAL_2ab47e49_4_k_cu_446c0dbd4cuda3std6ranges3__45__cpo4dataE
	.align		8
        /*00c8*/ 	.dword	_ZN34_INTERNAL_2ab47e49_4_k_cu_446c0dbd4cuda3std6ranges3__45__cpo5cdataE
	.align		8
        /*00d0*/ 	.dword	_ZN34_INTERNAL_2ab47e49_4_k_cu_446c0dbd4cuda3std6ranges3__45__cpo4sizeE
	.align		8
        /*00d8*/ 	.dword	_ZN34_INTERNAL_2ab47e49_4_k_cu_446c0dbd4cuda3std6ranges3__45__cpo5ssizeE
	.align		8
        /*00e0*/ 	.dword	_ZN34_INTERNAL_2ab47e49_4_k_cu_446c0dbd4cuda3std6ranges3__45__cpo8distanceE
	.align		8
        /*00e8*/ 	.dword	_ZN34_INTERNAL_2ab47e49_4_k_cu_446c0dbd6thrust24THRUST_300001_SM_1000_NS8cuda_cub3parE
	.align		8
        /*00f0*/ 	.dword	_ZN34_INTERNAL_2ab47e49_4_k_cu_446c0dbd6thrust24THRUST_300001_SM_1000_NS8cuda_cub10par_nosyncE
	.align		8
        /*00f8*/ 	.dword	_ZN34_INTERNAL_2ab47e49_4_k_cu_446c0dbd6thrust24THRUST_300001_SM_1000_NS6system6detail10sequential3seqE
	.align		8
        /*0100*/ 	.dword	_ZN34_INTERNAL_2ab47e49_4_k_cu_446c0dbd6thrust24THRUST_300001_SM_1000_NS6system3cpp3parE
	.align		8
        /*0108*/ 	.dword	_ZN34_INTERNAL_2ab47e49_4_k_cu_446c0dbd6thrust24THRUST_300001_SM_1000_NS12placeholders2_1E
	.align		8
        /*0110*/ 	.dword	_ZN34_INTERNAL_2ab47e49_4_k_cu_446c0dbd6thrust24THRUST_300001_SM_1000_NS12placeholders2_2E
	.align		8
        /*0118*/ 	.dword	_ZN34_INTERNAL_2ab47e49_4_k_cu_446c0dbd6thrust24THRUST_300001_SM_1000_NS12placeholders2_3E
	.align		8
        /*0120*/ 	.dword	_ZN34_INTERNAL_2ab47e49_4_k_cu_446c0dbd6thrust24THRUST_300001_SM_1000_NS12placeholders2_4E
	.align		8
        /*0128*/ 	.dword	_ZN34_INTERNAL_2ab47e49_4_k_cu_446c0dbd6thrust24THRUST_300001_SM_1000_NS12placeholders2_5E
	.align		8
        /*0130*/ 	.dword	_ZN34_INTERNAL_2ab47e49_4_k_cu_446c0dbd6thrust24THRUST_300001_SM_1000_NS12placeholders2_6E
	.align		8
        /*0138*/ 	.dword	_ZN34_INTERNAL_2ab47e49_4_k_cu_446c0dbd6thrust24THRUST_300001_SM_1000_NS12placeholders2_7E
	.align		8
        /*0140*/ 	.dword	_ZN34_INTERNAL_2ab47e49_4_k_cu_446c0dbd6thrust24THRUST_300001_SM_1000_NS12placeholders2_8E
	.align		8
        /*0148*/ 	.dword	_ZN34_INTERNAL_2ab47e49_4_k_cu_446c0dbd6thrust24THRUST_300001_SM_1000_NS12placeholders2_9E
	.align		8
        /*0150*/ 	.dword	_ZN34_INTERNAL_2ab47e49_4_k_cu_446c0dbd6thrust24THRUST_300001_SM_1000_NS12placeholders3_10E
	.align		8
        /*0158*/ 	.dword	_ZN34_INTERNAL_2ab47e49_4_k_cu_446c0dbd6thrust24THRUST_300001_SM_1000_NS3seqE
	.align		8
        /*0160*/ 	.dword	_ZN34_INTERNAL_2ab47e49_4_k_cu_446c0dbd6thrust24THRUST_300001_SM_1000_NS6deviceE


//--------------------- .text._ZN3cub18CUB_300001_SM_10006detail9transform16transform_kernelINS2_10policy_hubILb1EN4cuda3std3__45tupleIJN6thrust24THRUST_300001_SM_1000_NS6detail15normal_iteratorINSA_10device_ptrIfEEEEEEEE10policy1000El15DigitizeFunctorNSC_INSD_IiEEEEJPfEEEvT0_iT1_T2_DpNS2_10kernel_argIT3_EE --------------------------
	.section	.text._ZN3cub18CUB_300001_SM_10006detail9transform16transform_kernelINS2_10policy_hubILb1EN4cuda3std3__45tupleIJN6thrust24THRUST_300001_SM_1000_NS6detail15normal_iteratorINSA_10device_ptrIfEEEEEEEE10policy1000El15DigitizeFunctorNSC_INSD_IiEEEEJPfEEEvT0_iT1_T2_DpNS2_10kernel_argIT3_EE,"ax",@progbits
	.align	128
        .global         _ZN3cub18CUB_300001_SM_10006detail9transform16transform_kernelINS2_10policy_hubILb1EN4cuda3std3__45tupleIJN6thrust24THRUST_300001_SM_1000_NS6detail15normal_iteratorINSA_10device_ptrIfEEEEEEEE10policy1000El15DigitizeFunctorNSC_INSD_IiEEEEJPfEEEvT0_iT1_T2_DpNS2_10kernel_argIT3_EE
        .type           _ZN3cub18CUB_300001_SM_10006detail9transform16transform_kernelINS2_10policy_hubILb1EN4cuda3std3__45tupleIJN6thrust24THRUST_300001_SM_1000_NS6detail15normal_iteratorINSA_10device_ptrIfEEEEEEEE10policy1000El15DigitizeFunctorNSC_INSD_IiEEEEJPfEEEvT0_iT1_T2_DpNS2_10kernel_argIT3_EE,@function
        .size           _ZN3cub18CUB_300001_SM_10006detail9transform16transform_kernelINS2_10policy_hubILb1EN4cuda3std3__45tupleIJN6thrust24THRUST_300001_SM_1000_NS6detail15normal_iteratorINSA_10device_ptrIfEEEEEEEE10policy1000El15DigitizeFunctorNSC_INSD_IiEEEEJPfEEEvT0_iT1_T2_DpNS2_10kernel_argIT3_EE,(.L_x_919 - _ZN3cub18CUB_300001_SM_10006detail9transform16transform_kernelINS2_10policy_hubILb1EN4cuda3std3__45tupleIJN6thrust24THRUST_300001_SM_1000_NS6detail15normal_iteratorINSA_10device_ptrIfEEEEEEEE10policy1000El15DigitizeFunctorNSC_INSD_IiEEEEJPfEEEvT0_iT1_T2_DpNS2_10kernel_argIT3_EE)
        .other          _ZN3cub18CUB_300001_SM_10006detail9transform16transform_kernelINS2_10policy_hubILb1EN4cuda3std3__45tupleIJN6thrust24THRUST_300001_SM_1000_NS6detail15normal_iteratorINSA_10device_ptrIfEEEEEEEE10policy1000El15DigitizeFunctorNSC_INSD_IiEEEEJPfEEEvT0_iT1_T2_DpNS2_10kernel_argIT3_EE,@"STO_CUDA_ENTRY STV_DEFAULT"
_ZN3cub18CUB_300001_SM_10006detail9transform16transform_kernelINS2_10policy_hubILb1EN4cuda3std3__45tupleIJN6thrust24THRUST_300001_SM_1000_NS6detail15normal_iteratorINSA_10device_ptrIfEEEEEEEE10policy1000El15DigitizeFunctorNSC_INSD_IiEEEEJPfEEEvT0_iT1_T2_DpNS2_10kernel_argIT3_EE:
.text._ZN3cub18CUB_300001_SM_10006detail9transform16transform_kernelINS2_10policy_hubILb1EN4cuda3std3__45tupleIJN6thrust24THRUST_300001_SM_1000_NS6detail15normal_iteratorINSA_10device_ptrIfEEEEEEEE10policy1000El15DigitizeFunctorNSC_INSD_IiEEEEJPfEEEvT0_iT1_T2_DpNS2_10kernel_argIT3_EE:
[----:B------:R-:W-:Y:S08]  /*0000*/  LDC R1, c[0x0][0x37c] ;  /* 0x0000df00ff017b82 */ /* 0x000ff00000000800 */
[----:B------:R-:W0:Y:S01]  /*0010*/  LDC R2, c[0x0][0x388] ;  /* 0x0000e200ff027b82 */ /* 0x000e220000000800 */
[----:B------:R-:W1:Y:S01]  /*0020*/  LDCU.64 UR6, c[0x0][0x380] ;  /* 0x00007000ff0677ac */ /* 0x000e620008000a00 */
[----:B------:R-:W2:Y:S01]  /*0030*/  S2R R25, SR_TID.X ;  /* 0x0000000000197919 */ /* 0x000ea20000002100 */
[----:B------:R-:W-:Y:S05]  /*0040*/  BSSY.RECONVERGENT B0, `(.L_x_0) ;  /* 0x000001a000007945 */ /* 0x000fea0003800200 */
[----:B------:R-:W3:Y:S01]  /*0050*/  S2UR UR4, SR_CTAID.X ;  /* 0x00000000000479c3 */ /* 0x000ee20000002500 */
[----:B0-----:R-:W-:-:S04]  /*0060*/  SHF.L.U32 R6, R2, 0x7, RZ ;  /* 0x0000000702067819 */ /* 0x001fc800000006ff */
[----:B------:R-:W-:Y:S01]  /*0070*/  SHF.R.S32.HI R0, RZ, 0x1f, R6 ;  /* 0x0000001fff007819 */ /* 0x000fe20000011406 */
[----:B---3--:R-:W-:-:S04]  /*0080*/  IMAD.WIDE.U32 R4, R6, UR4, RZ ;  /* 0x0000000406047c25 */ /* 0x008fc8000f8e00ff */
[----:B------:R-:W-:Y:S01]  /*0090*/  IMAD R11, R0, UR4, RZ ;  /* 0x00000004000b7c24 */ /* 0x000fe2000f8e02ff */
[----:B-1----:R-:W-:-:S04]  /*00a0*/  IADD3 R7, P1, PT, -R4, UR6, RZ ;  /* 0x0000000604077c10 */ /* 0x002fc8000ff3e1ff */
[----:B------:R-:W-:Y:S02]  /*00b0*/  IADD3 R11, PT, PT, R5, R11, RZ ;  /* 0x0000000b050b7210 */ /* 0x000fe40007ffe0ff */
[----:B------:R-:W-:Y:S02]  /*00c0*/  ISETP.LT.U32.AND P0, PT, R7, R6, PT ;  /* 0x000000060700720c */ /* 0x000fe40003f01070 */
[----:B------:R-:W-:-:S04]  /*00d0*/  IADD3.X R3, PT, PT, ~R11, UR7, RZ, P1, !PT ;  /* 0x000000070b037c10 */ /* 0x000fc80008ffe5ff */
[----:B------:R-:W-:Y:S02]  /*00e0*/  ISETP.LT.AND.EX P0, PT, R3, R0, PT, P0 ;  /* 0x000000000300720c */ /* 0x000fe40003f01300 */
[----:B--2---:R-:W-:Y:S02]  /*00f0*/  SHF.L.U32 R3, R25, 0x7, RZ ;  /* 0x0000000719037819 */ /* 0x004fe400000006ff */
[----:B------:R-:W-:-:S04]  /*0100*/  SEL R7, R7, R6, P0 ;  /* 0x0000000607077207 */ /* 0x000fc80000000000 */
[----:B------:R-:W-:-:S04]  /*0110*/  SHF.L.U32 R0, R7, 0x2, RZ ;  /* 0x0000000207007819 */ /* 0x000fc800000006ff */
[----:B------:R-:W-:-:S13]  /*0120*/  ISETP.GE.AND P0, PT, R3, R0, PT ;  /* 0x000000000300720c */ /* 0x000fda0003f06270 */
[----:B------:R-:W-:Y:S05]  /*0130*/  @P0 BRA `(.L_x_1) ;  /* 0x0000000000280947 */ /* 0x000fea0003800000 */
[----:B------:R-:W0:Y:S02]  /*0140*/  LDC.64 R8, c[0x0][0x398] ;  /* 0x0000e600ff087b82 */ /* 0x000e240000000a00 */
[----:B0-----:R-:W-:-:S04]  /*0150*/  LEA R8, P0, R4, R8, 0x2 ;  /* 0x0000000804087211 */ /* 0x001fc800078010ff */
[----:B------:R-:W-:-:S03]  /*0160*/  LEA.HI.X R9, R4, R9, R11, 0x2, P0 ;  /* 0x0000000904097211 */ /* 0x000fc600000f140b */
[----:B------:R-:W-:-:S07]  /*0170*/  IMAD.WIDE.U32 R8, R25, 0x80, R8 ;  /* 0x0000008019087825 */ /* 0x000fce00078e0008 */
.L_x_2:
[----:B------:R-:W-:Y:S01]  /*0180*/  IADD3 R3, PT, PT, R3, 0x4000, RZ ;  /* 0x0000400003037810 */ /* 0x000fe20007ffe0ff */
[----:B------:R0:W-:Y:S03]  /*0190*/  CCTL.E.PF2 [R8] ;  /* 0x000000000800798f */ /* 0x0001e60000800100 */
[----:B------:R-:W-:Y:S02]  /*01a0*/  ISETP.GE.AND P0, PT, R3, R0, PT ;  /* 0x000000000300720c */ /* 0x000fe40003f06270 */
[----:B0-----:R-:W-:-:S04]  /*01b0*/  IADD3 R8, P1, PT, R8, 0x4000, RZ ;  /* 0x0000400008087810 */ /* 0x001fc80007f3e0ff */
[----:B------:R-:W-:-:S07]  /*01c0*/  IADD3.X R9, PT, PT, RZ, R9, RZ, P1, !PT ;  /* 0x00000009ff097210 */ /* 0x000fce0000ffe4ff */
[----:B------:R-:W-:Y:S05]  /*01d0*/  @!P0 BRA `(.L_x_2) ;  /* 0xfffffffc00e88947 */ /* 0x000fea000383ffff */
.L_x_1:
[----:B------:R-:W-:Y:S05]  /*01e0*/  BSYNC.RECONVERGENT B0 ;  /* 0x0000000000007941 */ /* 0x000fea0003800200 */
.L_x_0:
[----:B------:R-:W0:Y:S01]  /*01f0*/  LDCU.128 UR8, c[0x0][0x390] ;  /* 0x00007200ff0877ac */ /* 0x000e220008000c00 */
[----:B------:R-:W1:Y:S01]  /*0200*/  LDC R0, c[0x0][0x38c] ;  /* 0x0000e300ff007b82 */ /* 0x000e620000000800 */
[----:B------:R-:W-:Y:S02]  /*0210*/  ISETP.NE.AND P0, PT, R6, R7, PT ;  /* 0x000000070600720c */ /* 0x000fe40003f05270 */
[C---:B------:R-:W-:Y:S01]  /*0220*/  SHF.L.U32 R16, R4.reuse, 0x2, RZ ;  /* 0x0000000204107819 */ /* 0x040fe200000006ff */
[----:B------:R-:W2:Y:S01]  /*0230*/  LDCU.64 UR6, c[0x0][0x358] ;  /* 0x00006b00ff0677ac */ /* 0x000ea20008000a00 */
[----:B------:R-:W-:Y:S02]  /*0240*/  SHF.L.U64.HI R17, R4, 0x2, R11 ;  /* 0x0000000204117819 */ /* 0x000fe4000001020b */
[C---:B0-----:R-:W-:Y:S02]  /*0250*/  IADD3 R14, P1, PT, R16.reuse, UR10, RZ ;  /* 0x0000000a100e7c10 */ /* 0x041fe4000ff3e0ff */
[----:B------:R-:W-:-:S02]  /*0260*/  IADD3 R12, P2, PT, R16, UR8, RZ ;  /* 0x00000008100c7c10 */ /* 0x000fc4000ff5e0ff */
[C---:B------:R-:W-:Y:S02]  /*0270*/  IADD3.X R15, PT, PT, R17.reuse, UR11, RZ, P1, !PT ;  /* 0x0000000b110f7c10 */ /* 0x040fe40008ffe4ff */
[----:B------:R-:W-:Y:S01]  /*0280*/  IADD3.X R13, PT, PT, R17, UR9, RZ, P2, !PT ;  /* 0x00000009110d7c10 */ /* 0x000fe200097fe4ff */
[----:B--2---:R-:W-:Y:S08]  /*0290*/  @!P0 BRA `(.L_x_3) ;  /* 0x0000001400f48947 */ /* 0x004ff00003800000 */
[----:B------:R-:W-:-:S13]  /*02a0*/  ISETP.GE.AND P0, PT, R2, 0x1, PT ;  /* 0x000000010200780c */ /* 0x000fda0003f06270 */
[----:B------:R-:W-:Y:S05]  /*02b0*/  @!P0 EXIT ;  /* 0x000000000000894d */ /* 0x000fea0003800000 */
[C---:B------:R-:W-:Y:S01]  /*02c0*/  ISETP.GE.U32.AND P0, PT, R2.reuse, 0x8, PT ;  /* 0x000000080200780c */ /* 0x040fe20003f06070 */
[----:B------:R-:W-:Y:S01]  /*02d0*/  HFMA2 R16, -RZ, RZ, 0, 0 ;  /* 0x00000000ff107431 */ /* 0x000fe200000001ff */
[----:B------:R-:W-:-:S11]  /*02e0*/  LOP3.LUT R11, R2, 0x7, RZ, 0xc0, !PT ;  /* 0x00000007020b7812 */ /* 0x000fd600078ec0ff */
[----:B------:R-:W-:Y:S05]  /*02f0*/  @!P0 BRA `(.L_x_4) ;  /* 0x0000000800e48947 */ /* 0x000fea0003800000 */
[----:B------:R-:W0:Y:S01]  /*0300*/  LDC R8, c[0x0][0x38c] ;  /* 0x0000e300ff087b82 */ /* 0x000e220000000800 */
[----:B------:R-:W-:Y:S02]  /*0310*/  LOP3.LUT R16, R2, 0x7ffffff8, RZ, 0xc0, !PT ;  /* 0x7ffffff802107812 */ /* 0x000fe400078ec0ff */
[----:B------:R-:W-:-:S07]  /*0320*/  MOV R10, RZ ;  /* 0x000000ff000a7202 */ /* 0x000fce0000000f00 */
.L_x_37:
[----:B------:R-:W-:Y:S01]  /*0330*/  LEA R9, R10, R25, 0x7 ;  /* 0x000000190a097211 */ /* 0x000fe200078e38ff */
[----:B------:R-:W-:Y:S03]  /*0340*/  BSSY.RECONVERGENT B2, `(.L_x_5) ;  /* 0x0000015000027945 */ /* 0x000fe60003800200 */
[----:B------:R-:W-:-:S13]  /*0350*/  ISETP.GE.AND P0, PT, R9, R7, PT ;  /* 0x000000070900720c */ /* 0x000fda0003f06270 */
[----:B0-234-:R-:W-:Y:S05]  /*0360*/  @P0 BRA `(.L_x_6) ;  /* 0x0000000000480947 */ /* 0x01dfea0003800000 */
[----:B------:R-:W-:-:S05]  /*0370*/  IMAD.WIDE.U32 R4, R9, 0x4, R14 ;  /* 0x0000000409047825 */ /* 0x000fca00078e000e */
[----:B------:R-:W2:Y:S01]  /*0380*/  LDG.E R3, desc[UR6][R4.64] ;  /* 0x0000000604037981 */ /* 0x000ea2000c1e1900 */
[----:B0-----:R-:W0:Y:S01]  /*0390*/  MUFU.RCP R17, R8 ;  /* 0x0000000800117308 */ /* 0x001e220000001000 */
[----:B------:R-:W-:Y:S01]  /*03a0*/  BSSY.RECONVERGENT B3, `(.L_x_7) ;  /* 0x000000b000037945 */ /* 0x000fe20003800200 */
[----:B0-----:R-:W-:-:S04]  /*03b0*/  FFMA R2, R17, -R8, 1 ;  /* 0x3f80000011027423 */ /* 0x001fc80000000808 */
[----:B------:R-:W-:Y:S01]  /*03c0*/  FFMA R2, R17, R2, R17 ;  /* 0x0000000211027223 */ /* 0x000fe20000000011 */
[----:B--2---:R-:W-:-:S04]  /*03d0*/  FMUL R3, R3, 65536 ;  /* 0x4780000003037820 */ /* 0x004fc80000400000 */
[----:B------:R-:W0:Y:S01]  /*03e0*/  FCHK P0, R3, R8 ;  /* 0x0000000803007302 */ /* 0x000e220000000000 */
[----:B------:R-:W-:-:S04]  /*03f0*/  FFMA R17, R3, R2, RZ ;  /* 0x0000000203117223 */ /* 0x000fc800000000ff */
[----:B------:R-:W-:-:S04]  /*0400*/  FFMA R6, R17, -R8, R3 ;  /* 0x8000000811067223 */ /* 0x000fc80000000003 */
[----:B------:R-:W-:Y:S01]  /*0410*/  FFMA R2, R2, R6, R17 ;  /* 0x0000000602027223 */ /* 0x000fe20000000011 */
[----:B0-----:R-:W-:Y:S06]  /*0420*/  @!P0 BRA `(.L_x_8) ;  /* 0x0000000000088947 */ /* 0x001fec0003800000 */
[----:B------:R-:W-:-:S07]  /*0430*/  MOV R24, 0x450 ;  /* 0x0000045000187802 */ /* 0x000fce0000000f00 */
[----:B-1----:R-:W-:Y:S05]  /*0440*/  CALL.REL.NOINC `($__internal_0_$__cuda_sm3x_div_rn_noftz_f32_slowpath) ;  /* 0x0000002800987944 */ /* 0x002fea0003c00000 */
.L_x_8:
[----:B------:R-:W-:Y:S05]  /*0450*/  BSYNC.RECONVERGENT B3 ;  /* 0x0000000000037941 */ /* 0x000fea0003800200 */
.L_x_7:
[----:B------:R0:W2:Y:S02]  /*0460*/  F2I.TRUNC.NTZ R5, R2 ;  /* 0x0000000200057305 */ /* 0x0000a4000020f100 */
[----:B0-----:R-:W-:-:S05]  /*0470*/  IMAD.WIDE.U32 R2, R9, 0x4, R12 ;  /* 0x0000000409027825 */ /* 0x001fca00078e000c */
[----:B--2---:R2:W-:Y:S02]  /*0480*/  STG.E desc[UR6][R2.64], R5 ;  /* 0x0000000502007986 */ /* 0x0045e4000c101906 */
.L_x_6:
[----:B------:R-:W-:Y:S05]  /*0490*/  BSYNC.RECONVERGENT B2 ;  /* 0x0000000000027941 */ /* 0x000fea0003800200 */
.L_x_5:
[----:B------:R-:W-:Y:S01]  /*04a0*/  IADD3 R19, PT, PT, R9, 0x80, RZ ;  /* 0x0000008009137810 */ /* 0x000fe20007ffe0ff */
[----:B------:R-:W-:Y:S03]  /*04b0*/  BSSY.RECONVERGENT B2, `(.L_x_9) ;  /* 0x0000016000027945 */ /* 0x000fe60003800200 */
[C---:B------:R-:W-:Y:S01]  /*04c0*/  ISETP.GE.AND P0, PT, R19.reuse, R7, PT ;  /* 0x000000071300720c */ /* 0x040fe20003f06270 */
[----:B------:R-:W-:-:S04]  /*04d0*/  IMAD.WIDE R20, R19, 0x4, R14 ;  /* 0x0000000413147825 */ /* 0x000fc800078e020e */
[----:B------:R-:W-:-:S08]  /*04e0*/  IMAD.WIDE R18, R19, 0x4, R12 ;  /* 0x0000000413127825 */ /* 0x000fd000078e020c */
[----:B------:R-:W-:Y:S05]  /*04f0*/  @P0 BRA `(.L_x_10) ;  /* 0x0000000000440947 */ /* 0x000fea0003800000 */
[----:B--2---:R-:W2:Y:S01]  /*0500*/  LDG.E R2, desc[UR6][R20.64] ;  /* 0x0000000614027981 */ /* 0x004ea2000c1e1900 */
[----:B0-----:R-:W0:Y:S01]  /*0510*/  MUFU.RCP R3, R8 ;  /* 0x0000000800037308 */ /* 0x001e220000001000 */
[----:B------:R-:W-:Y:S01]  /*0520*/  BSSY.RECONVERGENT B3, `(.L_x_11) ;  /* 0x000000c000037945 */ /* 0x000fe20003800200 */
[----:B0-----:R-:W-:Y:S01]  /*0530*/  FFMA R4, R3, -R8, 1 ;  /* 0x3f80000003047423 */ /* 0x001fe20000000808 */
[----:B--2---:R-:W-:-:S03]  /*0540*/  FMUL R5, R2, 65536 ;  /* 0x4780000002057820 */ /* 0x004fc60000400000 */
[----:B------:R-:W-:Y:S02]  /*0550*/  FFMA R2, R3, R4, R3 ;  /* 0x0000000403027223 */ /* 0x000fe40000000003 */
[----:B------:R-:W0:Y:S02]  /*0560*/  FCHK P0, R5, R8 ;  /* 0x0000000805007302 */ /* 0x000e240000000000 */
[----:B------:R-:W-:-:S04]  /*0570*/  FFMA R3, R2, R5, RZ ;  /* 0x0000000502037223 */ /* 0x000fc800000000ff */
[----:B------:R-:W-:-:S04]  /*0580*/  FFMA R4, R3, -R8, R5 ;  /* 0x8000000803047223 */ /* 0x000fc80000000005 */
[----:B------:R-:W-:Y:S01]  /*0590*/  FFMA R2, R2, R4, R3 ;  /* 0x0000000402027223 */ /* 0x000fe20000000003 */
[----:B0-----:R-:W-:Y:S06]  /*05a0*/  @!P0 BRA `(.L_x_12) ;  /* 0x00000000000c8947 */ /* 0x001fec0003800000 */
[----:B------:R-:W-:Y:S02]  /*05b0*/  MOV R3, R5 ;  /* 0x0000000500037202 */ /* 0x000fe40000000f00 */
[----:B------:R-:W-:-:S07]  /*05c0*/  MOV R24, 0x5e0 ;  /* 0x000005e000187802 */ /* 0x000fce0000000f00 */
[----:B-1----:R-:W-:Y:S05]  /*05d0*/  CALL.REL.NOINC `($__internal_0_$__cuda_sm3x_div_rn_noftz_f32_slowpath) ;  /* 0x0000002800347944 */ /* 0x002fea0003c00000 */
.L_x_12:
[----:B------:R-:W-:Y:S05]  /*05e0*/  BSYNC.RECONVERGENT B3 ;  /* 0x0000000000037941 */ /* 0x000fea0003800200 */
.L_x_11:
[----:B------:R-:W0:Y:S02]  /*05f0*/  F2I.TRUNC.NTZ R3, R2 ;  /* 0x0000000200037305 */ /* 0x000e24000020f100 */
[----:B0-----:R3:W-:Y:S02]  /*0600*/  STG.E desc[UR6][R18.64], R3 ;  /* 0x0000000312007986 */ /* 0x0017e4000c101906 */
.L_x_10:
[----:B------:R-:W-:Y:S05]  /*0610*/  BSYNC.RECONVERGENT B2 ;  /* 0x0000000000027941 */ /* 0x000fea0003800200 */
.L_x_9:
[----:B--2---:R-:W-:Y:S01]  /*0620*/  IADD3 R2, PT, PT, R9, 0x100, RZ ;  /* 0x0000010009027810 */ /* 0x004fe20007ffe0ff */
[----:B------:R-:W-:Y:S03]  /*0630*/  BSSY.RECONVERGENT B2, `(.L_x_13) ;  /* 0x0000014000027945 */ /* 0x000fe60003800200 */
[----:B------:R-:W-:-:S13]  /*0640*/  ISETP.GE.AND P0, PT, R2, R7, PT ;  /* 0x000000070200720c */ /* 0x000fda0003f06270 */
[----:B------:R-:W-:Y:S05]  /*0650*/  @P0 BRA `(.L_x_14) ;  /* 0x0000000000440947 */ /* 0x000fea0003800000 */
[----:B------:R-:W2:Y:S01]  /*0660*/  LDG.E R2, desc[UR6][R20.64+0x200] ;  /* 0x0002000614027981 */ /* 0x000ea2000c1e1900 */
[----:B0--3--:R-:W0:Y:S01]  /*0670*/  MUFU.RCP R3, R8 ;  /* 0x0000000800037308 */ /* 0x009e220000001000 */
        /* <DEDUP_REMOVED lines=12> */
.L_x_16:
[----:B------:R-:W-:Y:S05]  /*0740*/  BSYNC.RECONVERGENT B3 ;  /* 0x0000000000037941 */ /* 0x000fea0003800200 */
.L_x_15:
[----:B------:R-:W0:Y:S02]  /*0750*/  F2I.TRUNC.NTZ R3, R2 ;  /* 0x0000000200037305 */ /* 0x000e24000020f100 */
[----:B0-----:R2:W-:Y:S02]  /*0760*/  STG.E desc[UR6][R18.64+0x200], R3 ;  /* 0x0002000312007986 */ /* 0x0015e4000c101906 */
.L_x_14:
[----:B------:R-:W-:Y:S05]  /*0770*/  BSYNC.RECONVERGENT B2 ;  /* 0x0000000000027941 */ /* 0x000fea0003800200 */
.L_x_13:
[----:B------:R-:W-:Y:S01]  /*0780*/  IADD3 R2, PT, PT, R9, 0x180, RZ ;  /* 0x0000018009027810 */ /* 0x000fe20007ffe0ff */
[----:B------:R-:W-:Y:S03]  /*0790*/  BSSY.RECONVERGENT B2, `(.L_x_17) ;  /* 0x0000014000027945 */ /* 0x000fe60003800200 */
[----:B------:R-:W-:-:S13]  /*07a0*/  ISETP.GE.AND P0, PT, R2, R7, PT ;  /* 0x000000070200720c */ /* 0x000fda0003f06270 */
[----:B------:R-:W-:Y:S05]  /*07b0*/  @P0 BRA `(.L_x_18) ;  /* 0x0000000000440947 */ /* 0x000fea0003800000 */
[----:B------:R-:W4:Y:S01]  /*07c0*/  LDG.E R2, desc[UR6][R20.64+0x400] ;  /* 0x0004000614027981 */ /* 0x000f22000c1e1900 */
[----:B0-23--:R-:W0:Y:S01]  /*07d0*/  MUFU.RCP R3, R8 ;  /* 0x0000000800037308 */ /* 0x00de220000001000 */
[----:B------:R-:W-:Y:S01]  /*07e0*/  BSSY.RECONVERGENT B3, `(.L_x_19) ;  /* 0x000000c000037945 */ /* 0x000fe20003800200 */
[----:B0-----:R-:W-:Y:S01]  /*07f0*/  FFMA R4, R3, -R8, 1 ;  /* 0x3f80000003047423 */ /* 0x001fe20000000808 */
[----:B----4-:R-:W-:-:S03]  /*0800*/  FMUL R5, R2, 65536 ;  /* 0x4780000002057820 */ /* 0x010fc60000400000 */
        /* <DEDUP_REMOVED lines=9> */
.L_x_20:
[----:B------:R-:W-:Y:S05]  /*08a0*/  BSYNC.RECONVERGENT B3 ;  /* 0x0000000000037941 */ /* 0x000fea0003800200 */
.L_x_19:
[----:B------:R-:W0:Y:S02]  /*08b0*/  F2I.TRUNC.NTZ R3, R2 ;  /* 0x0000000200037305 */ /* 0x000e24000020f100 */
[----:B0-----:R4:W-:Y:S02]  /*08c0*/  STG.E desc[UR6][R18.64+0x400], R3 ;  /* 0x0004000312007986 */ /* 0x0019e4000c101906 */
.L_x_18:
[----:B------:R-:W-:Y:S05]  /*08d0*/  BSYNC.RECONVERGENT B2 ;  /* 0x0000000000027941 */ /* 0x000fea0003800200 */
.L_x_17:
[----:B------:R-:W-:Y:S01]  /*08e0*/  IADD3 R2, PT, PT, R9, 0x200, RZ ;  /* 0x0000020009027810 */ /* 0x000fe20007ffe0ff */
[----:B------:R-:W-:Y:S03]  /*08f0*/  BSSY.RECONVERGENT B2, `(.L_x_21) ;  /* 0x0000014000027945 */ /* 0x000fe60003800200 */
[----:B------:R-:W-:-:S13]  /*0900*/  ISETP.GE.AND P0, PT, R2, R7, PT ;  /* 0x000000070200720c */ /* 0x000fda0003f06270 */
[----:B------:R-:W-:Y:S05]  /*0910*/  @P0 BRA `(.L_x_22) ;  /* 0x0000000000440947 */ /* 0x000fea0003800000 */
[----:B------:R-:W5:Y:S01]  /*0920*/  LDG.E R2, desc[UR6][R20.64+0x600] ;  /* 0x0006000614027981 */ /* 0x000f62000c1e1900 */
[----:B0-234-:R-:W0:Y:S01]  /*0930*/  MUFU.RCP R3, R8 ;  /* 0x0000000800037308 */ /* 0x01de220000001000 */
[----:B------:R-:W-:Y:S01]  /*0940*/  BSSY.RECONVERGENT B3, `(.L_x_23) ;  /* 0x000000c000037945 */ /* 0x000fe20003800200 */
[----:B0-----:R-:W-:Y:S01]  /*0950*/  FFMA R4, R3, -R8, 1 ;  /* 0x3f80000003047423 */ /* 0x001fe20000000808 */
[----:B-----5:R-:W-:-:S03]  /*0960*/  FMUL R5, R2, 65536 ;  /* 0x4780000002057820 */ /* 0x020fc60000400000 */
        /* <DEDUP_REMOVED lines=9> */
.L_x_24:
[----:B------:R-:W-:Y:S05]  /*0a00*/  BSYNC.RECONVERGENT B3 ;  /* 0x0000000000037941 */ /* 0x000fea0003800200 */
.L_x_23:
[----:B------:R-:W0:Y:S02]  /*0a10*/  F2I.TRUNC.NTZ R3, R2 ;  /* 0x0000000200037305 */ /* 0x000e24000020f100 */
[----:B0-----:R0:W-:Y:S02]  /*0a20*/  STG.E desc[UR6][R18.64+0x600], R3 ;  /* 0x0006000312007986 */ /* 0x0011e4000c101906 */
.L_x_22:
[----:B------:R-:W-:Y:S05]  /*0a30*/  BSYNC.RECONVERGENT B2 ;  /* 0x0000000000027941 */ /* 0x000fea0003800200 */
.L_x_21:
        /* <DEDUP_REMOVED lines=18> */
.L_x_28:
[----:B------:R-:W-:Y:S05]  /*0b60*/  BSYNC.RECONVERGENT B3 ;  /* 0x0000000000037941 */ /* 0x000fea0003800200 */
.L_x_27:
[----:B------:R-:W0:Y:S02]  /*0b70*/  F2I.TRUNC.NTZ R3, R2 ;  /* 0x0000000200037305 */ /* 0x000e24000020f100 */
[----:B0-----:R0:W-:Y:S02]  /*0b80*/  STG.E desc[UR6][R18.64+0x800], R3 ;  /* 0x0008000312007986 */ /* 0x0011e4000c101906 */
.L_x_26:
[----:B------:R-:W-:Y:S05]  /*0b90*/  BSYNC.RECONVERGENT B2 ;  /* 0x0000000000027941 */ /* 0x000fea0003800200 */
.L_x_25:
        /* <DEDUP_REMOVED lines=18> */
.L_x_32:
[----:B------:R-:W-:Y:S05]  /*0cc0*/  BSYNC.RECONVERGENT B3 ;  /* 0x0000000000037941 */ /* 0x000fea0003800200 */
.L_x_31:
[----:B------:R-:W0:Y:S02]  /*0cd0*/  F2I.TRUNC.NTZ R3, R2 ;  /* 0x0000000200037305 */ /* 0x000e24000020f100 */
[----:B0-----:R0:W-:Y:S02]  /*0ce0*/  STG.E desc[UR6][R18.64+0xa00], R3 ;  /* 0x000a000312007986 */ /* 0x0011e4000c101906 */
.L_x_30:
[----:B------:R-:W-:Y:S05]  /*0cf0*/  BSYNC.RECONVERGENT B2 ;  /* 0x0000000000027941 */ /* 0x000fea0003800200 */
.L_x_29:
[----:B------:R-:W-:Y:S01]  /*0d00*/  IADD3 R2, PT, PT, R9, 0x380, RZ ;  /* 0x0000038009027810 */ /* 0x000fe20007ffe0ff */
[----:B------:R-:W-:Y:S03]  /*0d10*/  BSSY.RECONVERGENT B2, `(.L_x_33) ;  /* 0x0000014000027945 */ /* 0x000fe60003800200 */
[----:B------:R-:W-:-:S13]  /*0d20*/  ISETP.GE.AND P0, PT, R2, R7, PT ;  /* 0x000000070200720c */ /* 0x000fda0003f06270 */
[----:B------:R-:W-:Y:S05]  /*0d30*/  @P0 BRA `(.L_x_34) ;  /* 0x0000000000440947 */ /* 0x000fea0003800000 */
[----:B------:R-:W5:Y:S01]  /*0d40*/  LDG.E R20, desc[UR6][R20.64+0xc00] ;  /* 0x000c000614147981 */ /* 0x000f62000c1e1900 */
[----:B0-234-:R-:W0:Y:S01]  /*0d50*/  MUFU.RCP R3, R8 ;  /* 0x0000000800037308 */ /* 0x01de220000001000 */
[----:B------:R-:W-:Y:S01]  /*0d60*/  BSSY.RECONVERGENT B3, `(.L_x_35) ;  /* 0x000000c000037945 */ /* 0x000fe20003800200 */
[----:B0-----:R-:W-:-:S04]  /*0d70*/  FFMA R2, R3, -R8, 1 ;  /* 0x3f80000003027423 */ /* 0x001fc80000000808 */
[----:B------:R-:W-:Y:S01]  /*0d80*/  FFMA R2, R3, R2, R3 ;  /* 0x0000000203027223 */ /* 0x000fe20000000003 */
[----:B-----5:R-:W-:-:S04]  /*0d90*/  FMUL R5, R20, 65536 ;  /* 0x4780000014057820 */ /* 0x020fc80000400000 */
[----:B------:R-:W0:Y:S01]  /*0da0*/  FCHK P0, R5, R8 ;  /* 0x0000000805007302 */ /* 0x000e220000000000 */
[----:B------:R-:W-:-:S04]  /*0db0*/  FFMA R3, R2, R5, RZ ;  /* 0x0000000502037223 */ /* 0x000fc800000000ff */
[----:B------:R-:W-:-:S04]  /*0dc0*/  FFMA R4, R3, -R8, R5 ;  /* 0x8000000803047223 */ /* 0x000fc80000000005 */
[----:B------:R-:W-:Y:S01]  /*0dd0*/  FFMA R2, R2, R4, R3 ;  /* 0x0000000402027223 */ /* 0x000fe20000000003 */
[----:B0-----:R-:W-:Y:S06]  /*0de0*/  @!P0 BRA `(.L_x_36) ;  /* 0x00000000000c8947 */ /* 0x001fec0003800000 */
[----:B------:R-:W-:Y:S02]  /*0df0*/  MOV R3, R5 ;  /* 0x0000000500037202 */ /* 0x000fe40000000f00 */
[----:B------:R-:W-:-:S07]  /*0e00*/  MOV R24, 0xe20 ;  /* 0x00000e2000187802 */ /* 0x000fce0000000f00 */
[----:B-1----:R-:W-:Y:S05]  /*0e10*/  CALL.REL.NOINC `($__internal_0_$__cuda_sm3x_div_rn_noftz_f32_slowpath) ;  /* 0x0000002000247944 */ /* 0x002fea0003c00000 */
.L_x_36:
[----:B------:R-:W-:Y:S05]  /*0e20*/  BSYNC.RECONVERGENT B3 ;  /* 0x0000000000037941 */ /* 0x000fea0003800200 */
.L_x_35:
[----:B------:R-:W0:Y:S02]  /*0e30*/  F2I.TRUNC.NTZ R3, R2 ;  /* 0x0000000200037305 */ /* 0x000e24000020f100 */
[----:B0-----:R0:W-:Y:S02]  /*0e40*/  STG.E desc[UR6][R18.64+0xc00], R3 ;  /* 0x000c000312007986 */ /* 0x0011e4000c101906 */
.L_x_34:
[----:B------:R-:W-:Y:S05]  /*0e50*/  BSYNC.RECONVERGENT B2 ;  /* 0x0000000000027941 */ /* 0x000fea0003800200 */
.L_x_33:
[----:B------:R-:W-:-:S04]  /*0e60*/  IADD3 R10, PT, PT, R10, 0x8, RZ ;  /* 0x000000080a0a7810 */ /* 0x000fc80007ffe0ff */
[----:B------:R-:W-:-:S13]  /*0e70*/  ISETP.NE.AND P0, PT, R10, R16, PT ;  /* 0x000000100a00720c */ /* 0x000fda0003f05270 */
[----:B------:R-:W-:Y:S05]  /*0e80*/  @P0 BRA `(.L_x_37) ;  /* 0xfffffff400280947 */ /* 0x000fea000383ffff */
.L_x_4:
[----:B------:R-:W-:-:S13]  /*0e90*/  ISETP.NE.AND P0, PT, R11, RZ, PT ;  /* 0x000000ff0b00720c */ /* 0x000fda0003f05270 */
[----:B------:R-:W-:Y:S05]  /*0ea0*/  @!P0 EXIT ;  /* 0x000000000000894d */ /* 0x000fea0003800000 */
[----:B------:R-:W5:Y:S01]  /*0eb0*/  LDCU UR4, c[0x0][0x388] ;  /* 0x00007100ff0477ac */ /* 0x000f620008000800 */
[----:B------:R-:W-:Y:S01]  /*0ec0*/  ISETP.GE.U32.AND P0, PT, R11, 0x4, PT ;  /* 0x000000040b00780c */ /* 0x000fe20003f06070 */
[----:B-----5:R-:W-:-:S12]  /*0ed0*/  ULOP3.LUT UR4, UR4, 0x3, URZ, 0xc0, !UPT ;  /* 0x0000000304047892 */ /* 0x020fd8000f8ec0ff */
[----:B------:R-:W-:Y:S05]  /*0ee0*/  @!P0 BRA `(.L_x_38) ;  /* 0x0000000400948947 */ /* 0x000fea0003800000 */
[----:B------:R-:W-:Y:S01]  /*0ef0*/  LEA R11, R16, R25, 0x7 ;  /* 0x00000019100b7211 */ /* 0x000fe200078e38ff */
[----:B------:R-:W-:Y:S03]  /*0f00*/  BSSY.RECONVERGENT B2, `(.L_x_39) ;  /* 0x0000017000027945 */ /* 0x000fe60003800200 */
[----:B------:R-:W-:-:S13]  /*0f10*/  ISETP.GE.AND P0, PT, R11, R7, PT ;  /* 0x000000070b00720c */ /* 0x000fda0003f06270 */
[----:B------:R-:W-:Y:S05]  /*0f20*/  @P0 BRA `(.L_x_40) ;  /* 0x0000000000500947 */ /* 0x000fea0003800000 */
[----:B------:R-:W-:Y:S01]  /*0f30*/  IMAD.WIDE R4, R11, 0x4, R14 ;  /* 0x000000040b047825 */ /* 0x000fe200078e020e */
[----:B------:R-:W5:Y:S05]  /*0f40*/  LDC R9, c[0x0][0x38c] ;  /* 0x0000e300ff097b82 */ /* 0x000f6a0000000800 */
[----:B------:R-:W2:Y:S01]  /*0f50*/  LDG.E R4, desc[UR6][R4.64] ;  /* 0x0000000604047981 */ /* 0x000ea2000c1e1900 */
[----:B------:R-:W-:Y:S01]  /*0f60*/  BSSY.RECONVERGENT B3, `(.L_x_41) ;  /* 0x000000d000037945 */ /* 0x000fe20003800200 */
[----:B-----5:R-:W0:Y:S02]  /*0f70*/  MUFU.RCP R2, R9 ;  /* 0x0000000900027308 */ /* 0x020e240000001000 */
[----:B0-234-:R-:W-:-:S04]  /*0f80*/  FFMA R3, R2, -R9, 1 ;  /* 0x3f80000002037423 */ /* 0x01dfc80000000809 */
[----:B------:R-:W-:Y:S01]  /*0f90*/  FFMA R2, R2, R3, R2 ;  /* 0x0000000302027223 */ /* 0x000fe20000000002 */
[----:B------:R-:W-:-:S04]  /*0fa0*/  FMUL R8, R4, 65536 ;  /* 0x4780000004087820 */ /* 0x000fc80000400000 */
        /* <DEDUP_REMOVED lines=8> */
.L_x_42:
[----:B------:R-:W-:Y:S05]  /*1030*/  BSYNC.RECONVERGENT B3 ;  /* 0x0000000000037941 */ /* 0x000fea0003800200 */
.L_x_41:
[----:B------:R0:W2:Y:S02]  /*1040*/  F2I.TRUNC.NTZ R5, R2 ;  /* 0x0000000200057305 */ /* 0x0000a4000020f100 */
[----:B0-----:R-:W-:-:S05]  /*1050*/  IMAD.WIDE R2, R11, 0x4, R12 ;  /* 0x000000040b027825 */ /* 0x001fca00078e020c */
[----:B--2---:R0:W-:Y:S02]  /*1060*/  STG.E desc[UR6][R2.64], R5 ;  /* 0x0000000502007986 */ /* 0x0041e4000c101906 */
.L_x_40:
[----:B------:R-:W-:Y:S05]  /*1070*/  BSYNC.RECONVERGENT B2 ;  /* 0x0000000000027941 */ /* 0x000fea0003800200 */
.L_x_39:
[----:B------:R-:W-:Y:S01]  /*1080*/  IADD3 R9, PT, PT, R11, 0x80, RZ ;  /* 0x000000800b097810 */ /* 0x000fe20007ffe0ff */
[----:B------:R-:W-:Y:S03]  /*1090*/  BSSY.RECONVERGENT B2, `(.L_x_43) ;  /* 0x0000017000027945 */ /* 0x000fe60003800200 */
[----:B------:R-:W-:-:S13]  /*10a0*/  ISETP.GE.AND P0, PT, R9, R7, PT ;  /* 0x000000070900720c */ /* 0x000fda0003f06270 */
[----:B------:R-:W-:Y:S05]  /*10b0*/  @P0 BRA `(.L_x_44) ;  /* 0x0000000000500947 */ /* 0x000fea0003800000 */
[----:B0-----:R-:W-:Y:S01]  /*10c0*/  IMAD.WIDE R4, R9, 0x4, R14 ;  /* 0x0000000409047825 */ /* 0x001fe200078e020e */
[----:B------:R-:W0:Y:S05]  /*10d0*/  LDC R17, c[0x0][0x38c] ;  /* 0x0000e300ff117b82 */ /* 0x000e2a0000000800 */
[----:B------:R-:W5:Y:S01]  /*10e0*/  LDG.E R4, desc[UR6][R4.64] ;  /* 0x0000000604047981 */ /* 0x000f62000c1e1900 */
[----:B------:R-:W-:Y:S01]  /*10f0*/  BSSY.RECONVERGENT B3, `(.L_x_45) ;  /* 0x000000d000037945 */ /* 0x000fe20003800200 */
[----:B0-----:R-:W2:Y:S02]  /*1100*/  MUFU.RCP R2, R17 ;  /* 0x0000001100027308 */ /* 0x001ea40000001000 */
[----:B--234-:R-:W-:-:S04]  /*1110*/  FFMA R3, R2, -R17, 1 ;  /* 0x3f80000002037423 */ /* 0x01cfc80000000811 */
        /* <DEDUP_REMOVED lines=10> */
.L_x_46:
[----:B------:R-:W-:Y:S05]  /*11c0*/  BSYNC.RECONVERGENT B3 ;  /* 0x0000000000037941 */ /* 0x000fea0003800200 */
.L_x_45:
[----:B------:R0:W2:Y:S02]  /*11d0*/  F2I.TRUNC.NTZ R5, R2 ;  /* 0x0000000200057305 */ /* 0x0000a4000020f100 */
[----:B0-----:R-:W-:-:S05]  /*11e0*/  IMAD.WIDE R2, R9, 0x4, R12 ;  /* 0x0000000409027825 */ /* 0x001fca00078e020c */
[----:B--2---:R0:W-:Y:S02]  /*11f0*/  STG.E desc[UR6][R2.64], R5 ;  /* 0x0000000502007986 */ /* 0x0041e4000c101906 */
.L_x_44:
[----:B------:R-:W-:Y:S05]  /*1200*/  BSYNC.RECONVERGENT B2 ;  /* 0x0000000000027941 */ /* 0x000fea0003800200 */
.L_x_43:
[----:B------:R-:W-:Y:S01]  /*1210*/  VIADD R9, R11, 0x100 ;  /* 0x000001000b097836 */ /* 0x000fe20000000000 */
[----:B------:R-:W-:Y:S04]  /*1220*/  BSSY.RECONVERGENT B2, `(.L_x_47) ;  /* 0x0000017000027945 */ /* 0x000fe80003800200 */
        /* <DEDUP_REMOVED lines=18> */
.L_x_50:
[----:B------:R-:W-:Y:S05]  /*1350*/  BSYNC.RECONVERGENT B3 ;  /* 0x0000000000037941 */ /* 0x000fea0003800200 */
.L_x_49:
[----:B------:R0:W2:Y:S02]  /*1360*/  F2I.TRUNC.NTZ R5, R2 ;  /* 0x0000000200057305 */ /* 0x0000a4000020f100 */
[----:B0-----:R-:W-:-:S05]  /*1370*/  IMAD.WIDE R2, R9, 0x4, R12 ;  /* 0x0000000409027825 */ /* 0x001fca00078e020c */
[----:B--2---:R0:W-:Y:S02]  /*1380*/  STG.E desc[UR6][R2.64], R5 ;  /* 0x0000000502007986 */ /* 0x0041e4000c101906 */
.L_x_48:
[----:B------:R-:W-:Y:S05]  /*1390*/  BSYNC.RECONVERGENT B2 ;  /* 0x0000000000027941 */ /* 0x000fea0003800200 */
.L_x_47:
        /* <DEDUP_REMOVED lines=20> */
.L_x_54:
[----:B------:R-:W-:Y:S05]  /*14e0*/  BSYNC.RECONVERGENT B3 ;  /* 0x0000000000037941 */ /* 0x000fea0003800200 */
.L_x_53:
[----:B------:R0:W2:Y:S02]  /*14f0*/  F2I.TRUNC.NTZ R5, R2 ;  /* 0x0000000200057305 */ /* 0x0000a4000020f100 */
[----:B0-----:R-:W-:-:S05]  /*1500*/  IMAD.WIDE R2, R11, 0x4, R12 ;  /* 0x000000040b027825 */ /* 0x001fca00078e020c */
[----:B--2---:R0:W-:Y:S02]  /*1510*/  STG.E desc[UR6][R2.64], R5 ;  /* 0x0000000502007986 */ /* 0x0041e4000c101906 */
.L_x_52:
[----:B------:R-:W-:Y:S05]  /*1520*/  BSYNC.RECONVERGENT B2 ;  /* 0x0000000000027941 */ /* 0x000fea0003800200 */
.L_x_51:
[----:B------:R-:W-:-:S07]  /*1530*/  IADD3 R16, PT, PT, R16, 0x4, RZ ;  /* 0x0000000410107810 */ /* 0x000fce0007ffe0ff */
.L_x_38:
[----:B------:R-:W-:-:S13]  /*1540*/  ISETP.NE.AND P0, PT, RZ, UR4, PT ;  /* 0x00000004ff007c0c */ /* 0x000fda000bf05270 */
[----:B------:R-:W-:Y:S05]  /*1550*/  @!P0 EXIT ;  /* 0x000000000000894d */ /* 0x000fea0003800000 */
[----:B------:R-:W-:-:S09]  /*1560*/  UISETP.NE.AND UP0, UPT, UR4, 0x1, UPT ;  /* 0x000000010400788c */ /* 0x000fd2000bf05270 */
[----:B------:R-:W-:Y:S05]  /*1570*/  BRA.U !UP0, `(.L_x_55) ;  /* 0x0000000108cc7547 */ /* 0x000fea000b800000 */
[----:B------:R-:W-:Y:S01]  /*1580*/  LEA R9, R16, R25, 0x7 ;  /* 0x0000001910097211 */ /* 0x000fe200078e38ff */
        /* <DEDUP_REMOVED lines=19> */
.L_x_59:
[----:B------:R-:W-:Y:S05]  /*16c0*/  BSYNC.RECONVERGENT B3 ;  /* 0x0000000000037941 */ /* 0x000fea0003800200 */
.L_x_58:
[----:B------:R0:W2:Y:S02]  /*16d0*/  F2I.TRUNC.NTZ R5, R2 ;  /* 0x0000000200057305 */ /* 0x0000a4000020f100 */
[----:B0-----:R-:W-:-:S05]  /*16e0*/  IMAD.WIDE R2, R9, 0x4, R12 ;  /* 0x0000000409027825 */ /* 0x001fca00078e020c */
[----:B--2---:R0:W-:Y:S02]  /*16f0*/  STG.E desc[UR6][R2.64], R5 ;  /* 0x0000000502007986 */ /* 0x0041e4000c101906 */
.L_x_57:
[----:B------:R-:W-:Y:S05]  /*1700*/  BSYNC.RECONVERGENT B2 ;  /* 0x0000000000027941 */ /* 0x000fea0003800200 */
.L_x_56:
        /* <DEDUP_REMOVED lines=20> */
.L_x_63:
[----:B------:R-:W-:Y:S05]  /*1850*/  BSYNC.RECONVERGENT B3 ;  /* 0x0000000000037941 */ /* 0x000fea0003800200 */
.L_x_62:
[----:B------:R0:W2:Y:S02]  /*1860*/  F2I.TRUNC.NTZ R5, R2 ;  /* 0x0000000200057305 */ /* 0x0000a4000020f100 */
[----:B0-----:R-:W-:-:S05]  /*1870*/  IMAD.WIDE R2, R9, 0x4, R12 ;  /* 0x0000000409027825 */ /* 0x001fca00078e020c */
[----:B--2---:R0:W-:Y:S02]  /*1880*/  STG.E desc[UR6][R2.64], R5 ;  /* 0x0000000502007986 */ /* 0x0041e4000c101906 */
.L_x_61:
[----:B------:R-:W-:Y:S05]  /*1890*/  BSYNC.RECONVERGENT B2 ;  /* 0x0000000000027941 */ /* 0x000fea0003800200 */
.L_x_60:
[----:B------:R-:W-:-:S07]  /*18a0*/  IADD3 R16, PT, PT, R16, 0x2, RZ ;  /* 0x0000000210107810 */ /* 0x000fce0007ffe0ff */
.L_x_55:
[----:B0-----:R-:W0:Y:S02]  /*18b0*/  LDC R2, c[0x0][0x388] ;  /* 0x0000e200ff027b82 */ /* 0x001e240000000800 */
[----:B0-----:R-:W-:-:S04]  /*18c0*/  LOP3.LUT R2, R2, 0x1, RZ, 0xc0, !PT ;  /* 0x0000000102027812 */ /* 0x001fc800078ec0ff */
[----:B------:R-:W-:-:S13]  /*18d0*/  ISETP.NE.U32.AND P0, PT, R2, 0x1, PT ;  /* 0x000000010200780c */ /* 0x000fda0003f05070 */
[----:B------:R-:W-:Y:S05]  /*18e0*/  @P0 EXIT ;  /* 0x000000000000094d */ /* 0x000fea0003800000 */
[----:B------:R-:W-:-:S04]  /*18f0*/  LEA R25, R16, R25, 0x7 ;  /* 0x0000001910197211 */ /* 0x000fc800078e38ff */
[----:B------:R-:W-:-:S13]  /*1900*/  ISETP.GE.AND P0, PT, R25, R7, PT ;  /* 0x000000071900720c */ /* 0x000fda0003f06270 */
[----:B------:R-:W-:Y:S05]  /*1910*/  @P0 EXIT ;  /* 0x000000000000094d */ /* 0x000fea0003800000 */
[----:B------:R-:W-:Y:S01]  /*1920*/  IMAD.WIDE R14, R25, 0x4, R14 ;  /* 0x00000004190e7825 */ /* 0x000fe200078e020e */
        /* <DEDUP_REMOVED lines=15> */
.L_x_65:
[----:B------:R-:W-:Y:S05]  /*1a20*/  BSYNC.RECONVERGENT B2 ;  /* 0x0000000000027941 */ /* 0x000fea0003800200 */
.L_x_64:
[----:B------:R-:W0:Y:S01]  /*1a30*/  F2I.TRUNC.NTZ R3, R2 ;  /* 0x0000000200037305 */ /* 0x000e22000020f100 */
[----:B------:R-:W-:-:S05]  /*1a40*/  IMAD.WIDE R12, R25, 0x4, R12 ;  /* 0x00000004190c7825 */ /* 0x000fca00078e020c */
[----:B0-----:R-:W-:Y:S01]  /*1a50*/  STG.E desc[UR6][R12.64], R3 ;  /* 0x000000030c007986 */ /* 0x001fe2000c101906 */
[----:B------:R-:W-:Y:S05]  /*1a60*/  EXIT ;  /* 0x000000000000794d */ /* 0x000fea0003800000 */
.L_x_3:
[----:B------:R-:W-:-:S13]  /*1a70*/  ISETP.GE.AND P0, PT, R2, 0x1, PT ;  /* 0x000000010200780c */ /* 0x000fda0003f06270 */
[----:B------:R-:W-:Y:S05]  /*1a80*/  @!P0 EXIT ;  /* 0x000000000000894d */ /* 0x000fea0003800000 */
[C---:B------:R-:W-:Y:S01]  /*1a90*/  ISETP.GE.U32.AND P0, PT, R2.reuse, 0x8, PT ;  /* 0x000000080200780c */ /* 0x040fe20003f06070 */
[----:B------:R-:W-:Y:S01]  /*1aa0*/  HFMA2 R22, -RZ, RZ, 0, 0 ;  /* 0x00000000ff167431 */ /* 0x000fe200000001ff */
[----:B------:R-:W-:-:S11]  /*1ab0*/  LOP3.LUT R23, R2, 0x7, RZ, 0xc0, !PT ;  /* 0x0000000702177812 */ /* 0x000fd600078ec0ff */
[----:B------:R-:W-:Y:S05]  /*1ac0*/  @!P0 BRA `(.L_x_66) ;  /* 0x0000000800988947 */ /* 0x000fea0003800000 */
[----:B------:R-:W0:Y:S01]  /*1ad0*/  LDC R21, c[0x0][0x38c] ;  /* 0x0000e300ff157b82 */ /* 0x000e220000000800 */
[C---:B------:R-:W-:Y:S01]  /*1ae0*/  IMAD.WIDE.U32 R8, R25.reuse, 0x4, R16 ;  /* 0x0000000419087825 */ /* 0x040fe200078e0010 */
[----:B------:R-:W-:Y:S01]  /*1af0*/  LOP3.LUT R22, R2, 0x7ffffff8, RZ, 0xc0, !PT ;  /* 0x7ffffff802167812 */ /* 0x000fe200078ec0ff */
[----:B------:R-:W2:Y:S01]  /*1b00*/  LDCU.64 UR4, c[0x0][0x398] ;  /* 0x00007300ff0477ac */ /* 0x000ea20008000a00 */
[----:B------:R-:W-:Y:S01]  /*1b10*/  MOV R20, R8 ;  /* 0x0000000800147202 */ /* 0x000fe20000000f00 */
[----:B------:R-:W3:Y:S01]  /*1b20*/  LDCU.64 UR12, c[0x0][0x390] ;  /* 0x00007200ff0c77ac */ /* 0x000ee20008000a00 */
[----:B------:R-:W-:Y:S02]  /*1b30*/  IADD3 R8, PT, PT, R25, 0x80, RZ ;  /* 0x0000008019087810 */ /* 0x000fe40007ffe0ff */
[----:B------:R-:W-:Y:S01]  /*1b40*/  IADD3 R7, PT, PT, -R22, RZ, RZ ;  /* 0x000000ff16077210 */ /* 0x000fe20007ffe1ff */
[----:B------:R-:W4:Y:S06]  /*1b50*/  LDCU.128 UR8, c[0x0][0x390] ;  /* 0x00007200ff0877ac */ /* 0x000f2c0008000c00 */
.L_x_83:
[----:B--2---:R-:W-:-:S04]  /*1b60*/  IADD3 R4, P0, PT, R20, UR4, RZ ;  /* 0x0000000414047c10 */ /* 0x004fc8000ff1e0ff */
[----:B------:R-:W-:-:S05]  /*1b70*/  IADD3.X R5, PT, PT, R9, UR5, RZ, P0, !PT ;  /* 0x0000000509057c10 */ /* 0x000fca00087fe4ff */
[----:B------:R-:W2:Y:S01]  /*1b80*/  LDG.E R4, desc[UR6][R4.64] ;  /* 0x0000000604047981 */ /* 0x000ea2000c1e1900 */
[----:B0-----:R-:W0:Y:S01]  /*1b90*/  MUFU.RCP R2, R21 ;  /* 0x0000001500027308 */ /* 0x001e220000001000 */
[----:B------:R-:W-:Y:S01]  /*1ba0*/  MOV R18, R16 ;  /* 0x0000001000127202 */ /* 0x000fe20000000f00 */
[----:B------:R-:W-:Y:S01]  /*1bb0*/  BSSY.RECONVERGENT B2, `(.L_x_67) ;  /* 0x000000f000027945 */ /* 0x000fe20003800200 */
[----:B------:R-:W-:-:S03]  /*1bc0*/  MOV R19, R17 ;  /* 0x0000001100137202 */ /* 0x000fc60000000f00 */
[----:B------:R-:W-:-:S04]  /*1bd0*/  IMAD.WIDE R18, R8, 0x4, R18 ;  /* 0x0000000408127825 */ /* 0x000fc800078e0212 */
        /* <DEDUP_REMOVED lines=8> */
[----:B------:R-:W-:Y:S02]  /*1c60*/  MOV R3, R10 ;  /* 0x0000000a00037202 */ /* 0x000fe40000000f00 */
[----:B------:R-:W-:-:S07]  /*1c70*/  MOV R24, 0x1c90 ;  /* 0x00001c9000187802 */ /* 0x000fce0000000f00 */
[----:B-1-34-:R-:W-:Y:S05]  /*1c80*/  CALL.REL.NOINC `($__internal_0_$__cuda_sm3x_div_rn_noftz_f32_slowpath) ;  /* 0x0000001000887944 */ /* 0x01afea0003c00000 */
[----:B------:R-:W-:-:S07]  /*1c90*/  MOV R6, R2 ;  /* 0x0000000200067202 */ /* 0x000fce0000000f00 */
.L_x_68:
[----:B---34-:R-:W-:Y:S05]  /*1ca0*/  BSYNC.RECONVERGENT B2 ;  /* 0x0000000000027941 */ /* 0x018fea0003800200 */
.L_x_67:
[----:B------:R-:W0:Y:S01]  /*1cb0*/  F2I.TRUNC.NTZ R5, R6 ;  /* 0x0000000600057305 */ /* 0x000e22000020f100 */
[----:B------:R-:W-:Y:S02]  /*1cc0*/  IADD3 R2, P0, PT, R20, UR8, RZ ;  /* 0x0000000814027c10 */ /* 0x000fe4000ff1e0ff */
[----:B------:R-:W-:Y:S02]  /*1cd0*/  IADD3 R10, P1, PT, R18, UR10, RZ ;  /* 0x0000000a120a7c10 */ /* 0x000fe4000ff3e0ff */
[----:B------:R-:W-:Y:S02]  /*1ce0*/  IADD3.X R3, PT, PT, R9, UR9, RZ, P0, !PT ;  /* 0x0000000909037c10 */ /* 0x000fe400087fe4ff */
[----:B------:R-:W-:-:S03]  /*1cf0*/  IADD3.X R11, PT, PT, R19, UR11, RZ, P1, !PT ;  /* 0x0000000b130b7c10 */ /* 0x000fc60008ffe4ff */
[----:B0-----:R0:W-:Y:S04]  /*1d00*/  STG.E desc[UR6][R2.64], R5 ;  /* 0x0000000502007986 */ /* 0x0011e8000c101906 */
[----:B------:R-:W2:Y:S01]  /*1d10*/  LDG.E R4, desc[UR6][R10.64] ;  /* 0x000000060a047981 */ /* 0x000ea2000c1e1900 */
[----:B------:R-:W3:Y:S01]  /*1d20*/  MUFU.RCP R24, R21 ;  /* 0x0000001500187308 */ /* 0x000ee20000001000 */
[----:B------:R-:W-:Y:S01]  /*1d30*/  BSSY.RECONVERGENT B2, `(.L_x_69) ;  /* 0x000000d000027945 */ /* 0x000fe20003800200 */
[----:B---3--:R-:W-:Y:S01]  /*1d40*/  FFMA R27, R24, -R21, 1 ;  /* 0x3f800000181b7423 */ /* 0x008fe20000000815 */
[----:B--2---:R-:W-:-:S03]  /*1d50*/  FMUL R29, R4, 65536 ;  /* 0x47800000041d7820 */ /* 0x004fc60000400000 */
[----:B------:R-:W-:Y:S02]  /*1d60*/  FFMA R4, R24, R27, R24 ;  /* 0x0000001b18047223 */ /* 0x000fe40000000018 */
[----:B------:R-:W2:Y:S02]  /*1d70*/  FCHK P0, R29, R21 ;  /* 0x000000151d007302 */ /* 0x000ea40000000000 */
[----:B------:R-:W-:-:S04]  /*1d80*/  FFMA R6, R4, R29, RZ ;  /* 0x0000001d04067223 */ /* 0x000fc800000000ff */
[----:B------:R-:W-:-:S04]  /*1d90*/  FFMA R27, R6, -R21, R29 ;  /* 0x80000015061b7223 */ /* 0x000fc8000000001d */
[----:B------:R-:W-:Y:S01]  /*1da0*/  FFMA R4, R4, R27, R6 ;  /* 0x0000001b04047223 */ /* 0x000fe20000000006 */
[----:B0-2---:R-:W-:Y:S06]  /*1db0*/  @!P0 BRA `(.L_x_70) ;  /* 0x0000000000108947 */ /* 0x005fec0003800000 */
[----:B------:R-:W-:Y:S02]  /*1dc0*/  MOV R3, R29 ;  /* 0x0000001d00037202 */ /* 0x000fe40000000f00 */
[----:B------:R-:W-:-:S07]  /*1dd0*/  MOV R24, 0x1df0 ;  /* 0x00001df000187802 */ /* 0x000fce0000000f00 */
[----:B-1----:R-:W-:Y:S05]  /*1de0*/  CALL.REL.NOINC `($__internal_0_$__cuda_sm3x_div_rn_noftz_f32_slowpath) ;  /* 0x0000001000307944 */ /* 0x002fea0003c00000 */
[----:B------:R-:W-:-:S07]  /*1df0*/  IMAD.MOV.U32 R4, RZ, RZ, R2 ;  /* 0x000000ffff047224 */ /* 0x000fce00078e0002 */
.L_x_70:
[----:B------:R-:W-:Y:S05]  /*1e00*/  BSYNC.RECONVERGENT B2 ;  /* 0x0000000000027941 */ /* 0x000fea0003800200 */
.L_x_69:
[----:B------:R-:W0:Y:S01]  /*1e10*/  F2I.TRUNC.NTZ R3, R4 ;  /* 0x0000000400037305 */ /* 0x000e22000020f100 */
[----:B------:R-:W-:-:S04]  /*1e20*/  IADD3 R18, P0, PT, R18, UR12, RZ ;  /* 0x0000000c12127c10 */ /* 0x000fc8000ff1e0ff */
[----:B------:R-:W-:-:S05]  /*1e30*/  IADD3.X R19, PT, PT, R19, UR13, RZ, P0, !PT ;  /* 0x0000000d13137c10 */ /* 0x000fca00087fe4ff */
        /* <DEDUP_REMOVED lines=15> */
.L_x_72:
[----:B------:R-:W-:Y:S05]  /*1f30*/  BSYNC.RECONVERGENT B2 ;  /* 0x0000000000027941 */ /* 0x000fea0003800200 */
.L_x_71:
[----:B------:R-:W0:Y:S02]  /*1f40*/  F2I.TRUNC.NTZ R3, R2 ;  /* 0x0000000200037305 */ /* 0x000e24000020f100 */
[----:B0-----:R0:W-:Y:S04]  /*1f50*/  STG.E desc[UR6][R18.64+0x200], R3 ;  /* 0x0002000312007986 */ /* 0x0011e8000c101906 */
[----:B------:R-:W2:Y:S02]  /*1f60*/  LDG.E R4, desc[UR6][R10.64+0x400] ;  /* 0x000400060a047981 */ /* 0x000ea4000c1e1900 */
[----:B------:R-:W3:Y:S01]  /*1f70*/  MUFU.RCP R6, R21 ;  /* 0x0000001500067308 */ /* 0x000ee20000001000 */
[----:B------:R-:W-:Y:S01]  /*1f80*/  BSSY.RECONVERGENT B2, `(.L_x_73) ;  /* 0x000000d000027945 */ /* 0x000fe20003800200 */
[----:B---3--:R-:W-:-:S04]  /*1f90*/  FFMA R5, R6, -R21, 1 ;  /* 0x3f80000006057423 */ /* 0x008fc80000000815 */
[----:B------:R-:W-:Y:S01]  /*1fa0*/  FFMA R2, R6, R5, R6 ;  /* 0x0000000506027223 */ /* 0x000fe20000000006 */
[----:B--2---:R-:W-:-:S04]  /*1fb0*/  FMUL R27, R4, 65536 ;  /* 0x47800000041b7820 */ /* 0x004fc80000400000 */
[----:B------:R-:W2:Y:S01]  /*1fc0*/  FCHK P0, R27, R21 ;  /* 0x000000151b007302 */ /* 0x000ea20000000000 */
[----:B------:R-:W-:-:S04]  /*1fd0*/  FFMA R4, R2, R27, RZ ;  /* 0x0000001b02047223 */ /* 0x000fc800000000ff */
[----:B------:R-:W-:-:S04]  /*1fe0*/  FFMA R5, R4, -R21, R27 ;  /* 0x8000001504057223 */ /* 0x000fc8000000001b */
[----:B------:R-:W-:Y:S01]  /*1ff0*/  FFMA R4, R2, R5, R4 ;  /* 0x0000000502047223 */ /* 0x000fe20000000004 */
[----:B0-2---:R-:W-:Y:S06]  /*2000*/  @!P0 BRA `(.L_x_74) ;  /* 0x0000000000108947 */ /* 0x005fec0003800000 */
[----:B------:R-:W-:Y:S02]  /*2010*/  MOV R3, R27 ;  /* 0x0000001b00037202 */ /* 0x000fe40000000f00 */
[----:B------:R-:W-:-:S07]  /*2020*/  MOV R24, 0x2040 ;  /* 0x0000204000187802 */ /* 0x000fce0000000f00 */
[----:B-1----:R-:W-:Y:S05]  /*2030*/  CALL.REL.NOINC `($__internal_0_$__cuda_sm3x_div_rn_noftz_f32_slowpath) ;  /* 0x0000000c009c7944 */ /* 0x002fea0003c00000 */
[----:B------:R-:W-:-:S07]  /*2040*/  MOV R4, R2 ;  /* 0x0000000200047202 */ /* 0x000fce0000000f00 */
.L_x_74:
[----:B------:R-:W-:Y:S05]  /*2050*/  BSYNC.RECONVERGENT B2 ;  /* 0x0000000000027941 */ /* 0x000fea0003800200 */
.L_x_73:
[----:B------:R-:W0:Y:S02]  /*2060*/  F2I.TRUNC.NTZ R3, R4 ;  /* 0x0000000400037305 */ /* 0x000e24000020f100 */
[----:B0-----:R0:W-:Y:S04]  /*2070*/  STG.E desc[UR6][R18.64+0x400], R3 ;  /* 0x0004000312007986 */ /* 0x0011e8000c101906 */
[----:B------:R-:W2:Y:S02]  /*2080*/  LDG.E R2, desc[UR6][R10.64+0x600] ;  /* 0x000600060a027981 */ /* 0x000ea4000c1e1900 */
        /* <DEDUP_REMOVED lines=13> */
.L_x_76:
[----:B------:R-:W-:Y:S05]  /*2160*/  BSYNC.RECONVERGENT B2 ;  /* 0x0000000000027941 */ /* 0x000fea0003800200 */
.L_x_75:
        /* <DEDUP_REMOVED lines=17> */
.L_x_78:
[----:B------:R-:W-:Y:S05]  /*2280*/  BSYNC.RECONVERGENT B2 ;  /* 0x0000000000027941 */ /* 0x000fea0003800200 */
.L_x_77:
        /* <DEDUP_REMOVED lines=16> */
.L_x_80:
[----:B------:R-:W-:Y:S05]  /*2390*/  BSYNC.RECONVERGENT B2 ;  /* 0x0000000000027941 */ /* 0x000fea0003800200 */
.L_x_79:
        /* <DEDUP_REMOVED lines=16> */
.L_x_82:
[----:B------:R-:W-:Y:S05]  /*24a0*/  BSYNC.RECONVERGENT B2 ;  /* 0x0000000000027941 */ /* 0x000fea0003800200 */
.L_x_81:
[----:B------:R-:W0:Y:S01]  /*24b0*/  F2I.TRUNC.NTZ R3, R2 ;  /* 0x0000000200037305 */ /* 0x000e22000020f100 */
[----:B------:R-:W-:Y:S02]  /*24c0*/  IADD3 R7, PT, PT, R7, 0x8, RZ ;  /* 0x0000000807077810 */ /* 0x000fe40007ffe0ff */
[----:B------:R-:W-:Y:S02]  /*24d0*/  IADD3 R20, P1, PT, R20, 0x1000, RZ ;  /* 0x0000100014147810 */ /* 0x000fe40007f3e0ff */
[----:B------:R-:W-:Y:S02]  /*24e0*/  ISETP.NE.AND P0, PT, R7, RZ, PT ;  /* 0x000000ff0700720c */ /* 0x000fe40003f05270 */
[----:B------:R-:W-:Y:S02]  /*24f0*/  IADD3 R8, PT, PT, R8, 0x400, RZ ;  /* 0x0000040008087810 */ /* 0x000fe40007ffe0ff */
[----:B------:R-:W-:Y:S01]  /*2500*/  IADD3.X R9, PT, PT, RZ, R9, RZ, P1, !PT ;  /* 0x00000009ff097210 */ /* 0x000fe20000ffe4ff */
[----:B0-----:R0:W-:Y:S08]  /*2510*/  STG.E desc[UR6][R18.64+0xc00], R3 ;  /* 0x000c000312007986 */ /* 0x0011f0000c101906 */
[----:B------:R-:W-:Y:S05]  /*2520*/  @P0 BRA `(.L_x_83) ;  /* 0xfffffff4008c0947 */ /* 0x000fea000383ffff */
.L_x_66:
[----:B------:R-:W-:-:S13]  /*2530*/  ISETP.NE.AND P0, PT, R23, RZ, PT ;  /* 0x000000ff1700720c */ /* 0x000fda0003f05270 */
[----:B------:R-:W-:Y:S05]  /*2540*/  @!P0 EXIT ;  /* 0x000000000000894d */ /* 0x000fea0003800000 */
[----:B------:R-:W2:Y:S01]  /*2550*/  LDCU UR4, c[0x0][0x388] ;  /* 0x00007100ff0477ac */ /* 0x000ea20008000800 */
[----:B------:R-:W-:Y:S01]  /*2560*/  ISETP.GE.U32.AND P0, PT, R23, 0x4, PT ;  /* 0x000000041700780c */ /* 0x000fe20003f06070 */
[----:B--2---:R-:W-:-:S12]  /*2570*/  ULOP3.LUT UR4, UR4, 0x3, URZ, 0xc0, !UPT ;  /* 0x0000000304047892 */ /* 0x004fd8000f8ec0ff */
[----:B------:R-:W-:Y:S05]  /*2580*/  @!P0 BRA `(.L_x_84) ;  /* 0x0000000400308947 */ /* 0x000fea0003800000 */
[----:B------:R-:W-:Y:S01]  /*2590*/  LEA R7, R22, R25, 0x7 ;  /* 0x0000001916077211 */ /* 0x000fe200078e38ff */
[----:B------:R-:W2:Y:S04]  /*25a0*/  LDC R5, c[0x0][0x38c] ;  /* 0x0000e300ff057b82 */ /* 0x000ea80000000800 */
[----:B------:R-:W-:-:S05]  /*25b0*/  IMAD.WIDE R8, R7, 0x4, R14 ;  /* 0x0000000407087825 */ /* 0x000fca00078e020e */
[----:B------:R-:W3:Y:S01]  /*25c0*/  LDG.E R2, desc[UR6][R8.64] ;  /* 0x0000000608027981 */ /* 0x000ee2000c1e1900 */
[----:B------:R-:W-:Y:S01]  /*25d0*/  BSSY.RECONVERGENT B2, `(.L_x_85) ;  /* 0x000000d000027945 */ /* 0x000fe20003800200 */
[----:B--2---:R-:W0:Y:S02]  /*25e0*/  MUFU.RCP R4, R5 ;  /* 0x0000000500047308 */ /* 0x004e240000001000 */
[----:B0-----:R-:W-:Y:S01]  /*25f0*/  FFMA R3, R4, -R5, 1 ;  /* 0x3f80000004037423 */ /* 0x001fe20000000805 */
[----:B---3--:R-:W-:-:S03]  /*2600*/  FMUL R6, R2, 65536 ;  /* 0x4780000002067820 */ /* 0x008fc60000400000 */
        /* <DEDUP_REMOVED lines=9> */
.L_x_86:
[----:B------:R-:W-:Y:S05]  /*26a0*/  BSYNC.RECONVERGENT B2 ;  /* 0x0000000000027941 */ /* 0x000fea0003800200 */
.L_x_85:
[----:B------:R-:W0:Y:S01]  /*26b0*/  F2I.TRUNC.NTZ R3, R2 ;  /* 0x0000000200037305 */ /* 0x000e22000020f100 */
[----:B------:R-:W-:Y:S02]  /*26c0*/  IMAD.WIDE R10, R7, 0x4, R12 ;  /* 0x00000004070a7825 */ /* 0x000fe400078e020c */
[----:B------:R-:W2:Y:S03]  /*26d0*/  LDC R7, c[0x0][0x38c] ;  /* 0x0000e300ff077b82 */ /* 0x000ea60000000800 */
[----:B0-----:R0:W-:Y:S04]  /*26e0*/  STG.E desc[UR6][R10.64], R3 ;  /* 0x000000030a007986 */ /* 0x0011e8000c101906 */
[----:B------:R-:W3:Y:S01]  /*26f0*/  LDG.E R4, desc[UR6][R8.64+0x200] ;  /* 0x0002000608047981 */ /* 0x000ee2000c1e1900 */
[----:B------:R-:W-:Y:S01]  /*2700*/  BSSY.RECONVERGENT B2, `(.L_x_87) ;  /* 0x000000d000027945 */ /* 0x000fe20003800200 */
[----:B--2---:R-:W2:Y:S02]  /*2710*/  MUFU.RCP R16, R7 ;  /* 0x0000000700107308 */ /* 0x004ea40000001000 */
[----:B--2---:R-:W-:-:S04]  /*2720*/  FFMA R5, R16, -R7, 1 ;  /* 0x3f80000010057423 */ /* 0x004fc80000000807 */
[----:B------:R-:W-:Y:S01]  /*2730*/  FFMA R2, R16, R5, R16 ;  /* 0x0000000510027223 */ /* 0x000fe20000000010 */
[----:B---3--:R-:W-:-:S04]  /*2740*/  FMUL R6, R4, 65536 ;  /* 0x4780000004067820 */ /* 0x008fc80000400000 */
        /* <DEDUP_REMOVED lines=8> */
.L_x_88:
[----:B------:R-:W-:Y:S05]  /*27d0*/  BSYNC.RECONVERGENT B2 ;  /* 0x0000000000027941 */ /* 0x000fea0003800200 */
.L_x_87:
[----:B------:R-:W0:Y:S01]  /*27e0*/  F2I.TRUNC.NTZ R3, R2 ;  /* 0x0000000200037305 */ /* 0x000e22000020f100 */
[----:B------:R-:W2:Y:S01]  /*27f0*/  LDC R7, c[0x0][0x38c] ;  /* 0x0000e300ff077b82 */ /* 0x000ea20000000800 */
        /* <DEDUP_REMOVED lines=15> */
.L_x_90:
[----:B------:R-:W-:Y:S05]  /*28f0*/  BSYNC.RECONVERGENT B2 ;  /* 0x0000000000027941 */ /* 0x000fea0003800200 */
.L_x_89:
        /* <DEDUP_REMOVED lines=17> */
.L_x_92:
[----:B------:R-:W-:Y:S05]  /*2a10*/  BSYNC.RECONVERGENT B2 ;  /* 0x0000000000027941 */ /* 0x000fea0003800200 */
.L_x_91:
[----:B------:R-:W0:Y:S01]  /*2a20*/  F2I.TRUNC.NTZ R3, R2 ;  /* 0x0000000200037305 */ /* 0x000e22000020f100 */
[----:B------:R-:W-:Y:S01]  /*2a30*/  IADD3 R22, PT, PT, R22, 0x4, RZ ;  /* 0x0000000416167810 */ /* 0x000fe20007ffe0ff */
[----:B0-----:R2:W-:Y:S06]  /*2a40*/  STG.E desc[UR6][R10.64+0x600], R3 ;  /* 0x000600030a007986 */ /* 0x0015ec000c101906 */
.L_x_84:
[----:B------:R-:W-:-:S13]  /*2a50*/  ISETP.NE.AND P0, PT, RZ, UR4, PT ;  /* 0x00000004ff007c0c */ /* 0x000fda000bf05270 */
[----:B------:R-:W-:Y:S05]  /*2a60*/  @!P0 EXIT ;  /* 0x000000000000894d */ /* 0x000fea0003800000 */
[----:B------:R-:W-:-:S09]  /*2a70*/  UISETP.NE.AND UP0, UPT, UR4, 0x1, UPT ;  /* 0x000000010400788c */ /* 0x000fd2000bf05270 */
[----:B------:R-:W-:Y:S05]  /*2a80*/  BRA.U !UP0, `(.L_x_93) ;  /* 0x0000000108a07547 */ /* 0x000fea000b800000 */
[----:B------:R-:W-:Y:S01]  /*2a90*/  LEA R7, R22, R25, 0x7 ;  /* 0x0000001916077211 */ /* 0x000fe200078e38ff */
[----:B------:R-:W3:Y:S04]  /*2aa0*/  LDC R5, c[0x0][0x38c] ;  /* 0x0000e300ff057b82 */ /* 0x000ee80000000800 */
[----:B------:R-:W-:-:S05]  /*2ab0*/  IMAD.WIDE R8, R7, 0x4, R14 ;  /* 0x0000000407087825 */ /* 0x000fca00078e020e */
[----:B------:R-:W4:Y:S01]  /*2ac0*/  LDG.E R2, desc[UR6][R8.64] ;  /* 0x0000000608027981 */ /* 0x000f22000c1e1900 */
[----:B------:R-:W-:Y:S01]  /*2ad0*/  BSSY.RECONVERGENT B2, `(.L_x_94) ;  /* 0x000000d000027945 */ /* 0x000fe20003800200 */
[----:B---3--:R-:W0:Y:S02]  /*2ae0*/  MUFU.RCP R4, R5 ;  /* 0x0000000500047308 */ /* 0x008e240000001000 */
[----:B0-2---:R-:W-:Y:S01]  /*2af0*/  FFMA R3, R4, -R5, 1 ;  /* 0x3f80000004037423 */ /* 0x005fe20000000805 */
        /* <DEDUP_REMOVED lines=10> */
.L_x_95:
[----:B------:R-:W-:Y:S05]  /*2ba0*/  BSYNC.RECONVERGENT B2 ;  /* 0x0000000000027941 */ /* 0x000fea0003800200 */
.L_x_94:
        /* <DEDUP_REMOVED lines=18> */
.L_x_97:
[----:B------:R-:W-:Y:S05]  /*2cd0*/  BSYNC.RECONVERGENT B2 ;  /* 0x0000000000027941 */ /* 0x000fea0003800200 */
.L_x_96:
[----:B------:R-:W0:Y:S01]  /*2ce0*/  F2I.TRUNC.NTZ R3, R2 ;  /* 0x0000000200037305 */ /* 0x000e22000020f100 */
[----:B------:R-:W-:Y:S01]  /*2cf0*/  VIADD R22, R22, 0x2 ;  /* 0x0000000216167836 */ /* 0x000fe20000000000 */
[----:B0-----:R3:W-:Y:S06]  /*2d00*/  STG.E desc[UR6][R10.64+0x200], R3 ;  /* 0x000200030a007986 */ /* 0x0017ec000c101906 */
.L_x_93:
[----:B------:R-:W4:Y:S02]  /*2d10*/  LDC R2, c[0x0][0x388] ;  /* 0x0000e200ff027b82 */ /* 0x000f240000000800 */
[----:B----4-:R-:W-:-:S04]  /*2d20*/  LOP3.LUT R2, R2, 0x1, RZ, 0xc0, !PT ;  /* 0x0000000102027812 */ /* 0x010fc800078ec0ff */
[----:B------:R-:W-:-:S13]  /*2d30*/  ISETP.NE.U32.AND P0, PT, R2, 0x1, PT ;  /* 0x000000010200780c */ /* 0x000fda0003f05070 */
[----:B------:R-:W-:Y:S05]  /*2d40*/  @P0 EXIT ;  /* 0x000000000000094d */ /* 0x000fea0003800000 */
[----:B------:R-:W-:Y:S01]  /*2d50*/  LEA R25, R22, R25, 0x7 ;  /* 0x0000001916197211 */ /* 0x000fe200078e38ff */
[----:B------:R-:W4:Y:S04]  /*2d60*/  LDC R5, c[0x0][0x38c] ;  /* 0x0000e300ff057b82 */ /* 0x000f280000000800 */
[----:B------:R-:W-:-:S06]  /*2d70*/  IMAD.WIDE R14, R25, 0x4, R14 ;  /* 0x00000004190e7825 */ /* 0x000fcc00078e020e */
[----:B------:R-:W5:Y:S01]  /*2d80*/  LDG.E R14, desc[UR6][R14.64] ;  /* 0x000000060e0e7981 */ /* 0x000f62000c1e1900 */
[----:B------:R-:W-:Y:S01]  /*2d90*/  BSSY.RECONVERGENT B2, `(.L_x_98) ;  /* 0x000000d000027945 */ /* 0x000fe20003800200 */
[----:B----4-:R-:W0:Y:S02]  /*2da0*/  MUFU.RCP R2, R5 ;  /* 0x0000000500027308 */ /* 0x010e240000001000 */
[----:B0-23--:R-:W-:-:S04]  /*2db0*/  FFMA R3, R2, -R5, 1 ;  /* 0x3f80000002037423 */ /* 0x00dfc80000000805 */
        /* <DEDUP_REMOVED lines=10> */
.L_x_99:
[----:B------:R-:W-:Y:S05]  /*2e60*/  BSYNC.RECONVERGENT B2 ;  /* 0x0000000000027941 */ /* 0x000fea0003800200 */
.L_x_98:
[----:B------:R-:W0:Y:S01]  /*2e70*/  F2I.TRUNC.NTZ R3, R2 ;  /* 0x0000000200037305 */ /* 0x000e22000020f100 */
[----:B------:R-:W-:-:S05]  /*2e80*/  IMAD.WIDE R12, R25, 0x4, R12 ;  /* 0x00000004190c7825 */ /* 0x000fca00078e020c */
[----:B0-----:R-:W-:Y:S01]  /*2e90*/  STG.E desc[UR6][R12.64], R3 ;  /* 0x000000030c007986 */ /* 0x001fe2000c101906 */
[----:B------:R-:W-:Y:S05]  /*2ea0*/  EXIT ;  /* 0x000000000000794d */ /* 0x000fea0003800000 */
        .weak           $__internal_0_$__cuda_sm3x_div_rn_noftz_f32_slowpath
        .type           $__internal_0_$__cuda_sm3x_div_rn_noftz_f32_slowpath,@function
        .size           $__internal_0_$__cuda_sm3x_div_rn_noftz_f32_slowpath,(.L_x_919 - $__internal_0_$__cuda_sm3x_div_rn_noftz_f32_slowpath)
$__internal_0_$__cuda_sm3x_div_rn_noftz_f32_slowpath:
[----:B------:R-:W-:Y:S01]  /*2eb0*/  SHF.R.U32.HI R6, RZ, 0x17, R0 ;  /* 0x00000017ff067819 */ /* 0x000fe20000011600 */
[----:B------:R-:W-:Y:S01]  /*2ec0*/  BSSY.RECONVERGENT B0, `(.L_x_100) ;  /* 0x0000063000007945 */ /* 0x000fe20003800200 */
[----:B------:R-:W-:Y:S02]  /*2ed0*/  SHF.R.U32.HI R5, RZ, 0x17, R3 ;  /* 0x00000017ff057819 */ /* 0x000fe40000011603 */
[----:B------:R-:W-:Y:S02]  /*2ee0*/  LOP3.LUT R6, R6, 0xff, RZ, 0xc0, !PT ;  /* 0x000000ff06067812 */ /* 0x000fe400078ec0ff */
[----:B------:R-:W-:Y:S02]  /*2ef0*/  LOP3.LUT R5, R5, 0xff, RZ, 0xc0, !PT ;  /* 0x000000ff05057812 */ /* 0x000fe400078ec0ff */
[----:B------:R-:W-:Y:S02]  /*2f00*/  IADD3 R4, PT, PT, R6, -0x1, RZ ;  /* 0xffffffff06047810 */ /* 0x000fe40007ffe0ff */
[----:B------:R-:W-:-:S02]  /*2f10*/  IADD3 R2, PT, PT, R5, -0x1, RZ ;  /* 0xffffffff05027810 */ /* 0x000fc40007ffe0ff */
[----:B------:R-:W-:Y:S02]  /*2f20*/  ISETP.GT.U32.AND P0, PT, R4, 0xfd, PT ;  /* 0x000000fd0400780c */ /* 0x000fe40003f04070 */
[----:B------:R-:W-:Y:S02]  /*2f30*/  MOV R26, R0 ;  /* 0x00000000001a7202 */ /* 0x000fe40000000f00 */
[----:B------:R-:W-:-:S13]  /*2f40*/  ISETP.GT.U32.OR P0, PT, R2, 0xfd, P0 ;  /* 0x000000fd0200780c */ /* 0x000fda0000704470 */
[----:B------:R-:W-:Y:S01]  /*2f50*/  @!P0 MOV R27, RZ ;  /* 0x000000ff001b8202 */ /* 0x000fe20000000f00 */
[----:B------:R-:W-:Y:S06]  /*2f60*/  @!P0 BRA `(.L_x_101) ;  /* 0x00000000005c8947 */ /* 0x000fec0003800000 */
[----:B------:R-:W-:Y:S02]  /*2f70*/  FSETP.GTU.FTZ.AND P0, PT, |R3|, +INF , PT ;  /* 0x7f8000000300780b */ /* 0x000fe40003f1c200 */
[----:B------:R-:W-:-:S04]  /*2f80*/  FSETP.GTU.FTZ.AND P1, PT, |R0|, +INF , PT ;  /* 0x7f8000000000780b */ /* 0x000fc80003f3c200 */
[----:B------:R-:W-:-:S13]  /*2f90*/  PLOP3.LUT P0, PT, P0, P1, PT, 0xf8, 0x8f ;  /* 0x00000000008f781c */ /* 0x000fda0000703f70 */
[----:B------:R-:W-:Y:S05]  /*2fa0*/  @P0 BRA `(.L_x_102) ;  /* 0x00000004004c0947 */ /* 0x000fea0003800000 */
[----:B------:R-:W-:-:S13]  /*2fb0*/  LOP3.LUT P0, RZ, R26, 0x7fffffff, R3, 0xc8, !PT ;  /* 0x7fffffff1aff7812 */ /* 0x000fda000780c803 */
[----:B------:R-:W-:Y:S05]  /*2fc0*/  @!P0 BRA `(.L_x_103) ;  /* 0x00000004003c8947 */ /* 0x000fea0003800000 */
[C---:B------:R-:W-:Y:S02]  /*2fd0*/  FSETP.NEU.FTZ.AND P2, PT, |R3|.reuse, +INF , PT ;  /* 0x7f8000000300780b */ /* 0x040fe40003f5d200 */
[----:B------:R-:W-:Y:S02]  /*2fe0*/  FSETP.NEU.FTZ.AND P1, PT, |R0|, +INF , PT ;  /* 0x7f8000000000780b */ /* 0x000fe40003f3d200 */
[----:B------:R-:W-:-:S11]  /*2ff0*/  FSETP.NEU.FTZ.AND P0, PT, |R3|, +INF , PT ;  /* 0x7f8000000300780b */ /* 0x000fd60003f1d200 */
[----:B------:R-:W-:Y:S05]  /*3000*/  @!P1 BRA !P2, `(.L_x_103) ;  /* 0x00000004002c9947 */ /* 0x000fea0005000000 */
[----:B------:R-:W-:-:S04]  /*3010*/  LOP3.LUT P2, RZ, R3, 0x7fffffff, RZ, 0xc0, !PT ;  /* 0x7fffffff03ff7812 */ /* 0x000fc8000784c0ff */
[----:B------:R-:W-:-:S13]  /*3020*/  PLOP3.LUT P1, PT, P1, P2, PT, 0x2f, 0xf2 ;  /* 0x0000000000f2781c */ /* 0x000fda0000f24577 */
[----:B------:R-:W-:Y:S05]  /*3030*/  @P1 BRA `(.L_x_104) ;  /* 0x0000000400181947 */ /* 0x000fea0003800000 */
[----:B------:R-:W-:-:S04]  /*3040*/  LOP3.LUT P1, RZ, R26, 0x7fffffff, RZ, 0xc0, !PT ;  /* 0x7fffffff1aff7812 */ /* 0x000fc8000782c0ff */
[----:B------:R-:W-:-:S13]  /*3050*/  PLOP3.LUT P0, PT, P0, P1, PT, 0x2f, 0xf2 ;  /* 0x0000000000f2781c */ /* 0x000fda0000702577 */
[----:B------:R-:W-:Y:S05]  /*3060*/  @P0 BRA `(.L_x_105) ;  /* 0x0000000400000947 */ /* 0x000fea0003800000 */
[----:B------:R-:W-:Y:S02]  /*3070*/  ISETP.GE.AND P0, PT, R2, RZ, PT ;  /* 0x000000ff0200720c */ /* 0x000fe40003f06270 */
[----:B------:R-:W-:-:S11]  /*3080*/  ISETP.GE.AND P1, PT, R4, RZ, PT ;  /* 0x000000ff0400720c */ /* 0x000fd60003f26270 */
[----:B------:R-:W-:Y:S01]  /*3090*/  @P0 MOV R27, RZ ;  /* 0x000000ff001b0202 */ /* 0x000fe20000000f00 */
[----:B------:R-:W-:Y:S01]  /*30a0*/  @!P0 FFMA R3, R3, 1.84467440737095516160e+19, RZ ;  /* 0x5f80000003038823 */ /* 0x000fe200000000ff */
[----:B------:R-:W-:Y:S01]  /*30b0*/  @!P0 MOV R27, 0xffffffc0 ;  /* 0xffffffc0001b8802 */ /* 0x000fe20000000f00 */
[----:B------:R-:W-:-:S03]  /*30c0*/  @!P1 FFMA R26, R0, 1.84467440737095516160e+19, RZ ;  /* 0x5f800000001a9823 */ /* 0x000fc600000000ff */
[----:B------:R-:W-:-:S07]  /*30d0*/  @!P1 IADD3 R27, PT, PT, R27, 0x40, RZ ;  /* 0x000000401b1b9810 */ /* 0x000fce0007ffe0ff */
.L_x_101:
[----:B------:R-:W-:Y:S01]  /*30e0*/  LEA R29, R6, 0xc0800000, 0x17 ;  /* 0xc0800000061d7811 */ /* 0x000fe200078eb8ff */
[----:B------:R-:W-:Y:S03]  /*30f0*/  BSSY.RECONVERGENT B1, `(.L_x_106) ;  /* 0x0000036000017945 */ /* 0x000fe60003800200 */
[----:B------:R-:W-:Y:S02]  /*3100*/  IADD3 R28, PT, PT, -R29, R26, RZ ;  /* 0x0000001a1d1c7210 */ /* 0x000fe40007ffe1ff */
[----:B------:R-:W-:Y:S02]  /*3110*/  IADD3 R26, PT, PT, R5, -0x7f, RZ ;  /* 0xffffff81051a7810 */ /* 0x000fe40007ffe0ff */
[----:B------:R-:W0:Y:S01]  /*3120*/  MUFU.RCP R29, R28 ;  /* 0x0000001c001d7308 */ /* 0x000e220000001000 */
[----:B------:R-:W-:Y:S01]  /*3130*/  FADD.FTZ R2, -R28, -RZ ;  /* 0x800000ff1c027221 */ /* 0x000fe20000010100 */
[C---:B------:R-:W-:Y:S01]  /*3140*/  IADD3 R6, PT, PT, R26.reuse, 0x7f, -R6 ;  /* 0x0000007f1a067810 */ /* 0x040fe20007ffe806 */
[----:B------:R-:W-:-:S03]  /*3150*/  IMAD R5, R26, -0x800000, R3 ;  /* 0xff8000001a057824 */ /* 0x000fc600078e0203 */
[----:B------:R-:W-:Y:S01]  /*3160*/  IADD3 R27, PT, PT, R6, R27, RZ ;  /* 0x0000001b061b7210 */ /* 0x000fe20007ffe0ff */
[----:B0-----:R-:W-:-:S04]  /*3170*/  FFMA R4, R29, R2, 1 ;  /* 0x3f8000001d047423 */ /* 0x001fc80000000002 */
[----:B------:R-:W-:-:S04]  /*3180*/  FFMA R4, R29, R4, R29 ;  /* 0x000000041d047223 */ /* 0x000fc8000000001d */
[----:B------:R-:W-:-:S04]  /*3190*/  FFMA R29, R5, R4, RZ ;  /* 0x00000004051d7223 */ /* 0x000fc800000000ff */
[----:B------:R-:W-:-:S04]  /*31a0*/  FFMA R3, R2, R29, R5 ;  /* 0x0000001d02037223 */ /* 0x000fc80000000005 */
[----:B------:R-:W-:-:S04]  /*31b0*/  FFMA R3, R4, R3, R29 ;  /* 0x0000000304037223 */ /* 0x000fc8000000001d */
[----:B------:R-:W-:-:S04]  /*31c0*/  FFMA R26, R2, R3, R5 ;  /* 0x00000003021a7223 */ /* 0x000fc80000000005 */
[----:B------:R-:W-:-:S05]  /*31d0*/  FFMA R2, R4, R26, R3 ;  /* 0x0000001a04027223 */ /* 0x000fca0000000003 */
[----:B------:R-:W-:-:S04]  /*31e0*/  SHF.R.U32.HI R6, RZ, 0x17, R2 ;  /* 0x00000017ff067819 */ /* 0x000fc80000011602 */
[----:B------:R-:W-:-:S04]  /*31f0*/  LOP3.LUT R6, R6, 0xff, RZ, 0xc0, !PT ;  /* 0x000000ff06067812 */ /* 0x000fc800078ec0ff */
[----:B------:R-:W-:-:S04]  /*3200*/  IADD3 R5, PT, PT, R6, R27, RZ ;  /* 0x0000001b06057210 */ /* 0x000fc80007ffe0ff */
[----:B------:R-:W-:-:S04]  /*3210*/  IADD3 R6, PT, PT, R5, -0x1, RZ ;  /* 0xffffffff05067810 */ /* 0x000fc80007ffe0ff */
[----:B------:R-:W-:-:S13]  /*3220*/  ISETP.GE.U32.AND P0, PT, R6, 0xfe, PT ;  /* 0x000000fe0600780c */ /* 0x000fda0003f06070 */
[----:B------:R-:W-:Y:S05]  /*3230*/  @!P0 BRA `(.L_x_107) ;  /* 0x0000000000808947 */ /* 0x000fea0003800000 */
[----:B------:R-:W-:-:S13]  /*3240*/  ISETP.GT.AND P0, PT, R5, 0xfe, PT ;  /* 0x000000fe0500780c */ /* 0x000fda0003f04270 */
[----:B------:R-:W-:Y:S05]  /*3250*/  @P0 BRA `(.L_x_108) ;  /* 0x00000000006c0947 */ /* 0x000fea0003800000 */
[----:B------:R-:W-:-:S13]  /*3260*/  ISETP.GE.AND P0, PT, R5, 0x1, PT ;  /* 0x000000010500780c */ /* 0x000fda0003f06270 */
[----:B------:R-:W-:Y:S05]  /*3270*/  @P0 BRA `(.L_x_109) ;  /* 0x0000000000740947 */ /* 0x000fea0003800000 */
[----:B------:R-:W-:Y:S02]  /*3280*/  ISETP.GE.AND P0, PT, R5, -0x18, PT ;  /* 0xffffffe80500780c */ /* 0x000fe40003f06270 */
[----:B------:R-:W-:-:S11]  /*3290*/  LOP3.LUT R2, R2, 0x80000000, RZ, 0xc0, !PT ;  /* 0x8000000002027812 */ /* 0x000fd600078ec0ff */
[----:B------:R-:W-:Y:S05]  /*32a0*/  @!P0 BRA `(.L_x_109) ;  /* 0x0000000000688947 */ /* 0x000fea0003800000 */
[CCC-:B------:R-:W-:Y:S01]  /*32b0*/  FFMA.RZ R6, R4.reuse, R26.reuse, R3.reuse ;  /* 0x0000001a04067223 */ /* 0x1c0fe2000000c003 */
[CCC-:B------:R-:W-:Y:S01]  /*32c0*/  FFMA.RP R27, R4.reuse, R26.reuse, R3.reuse ;  /* 0x0000001a041b7223 */ /* 0x1c0fe20000008003 */
[----:B------:R-:W-:Y:S01]  /*32d0*/  FFMA.RM R4, R4, R26, R3 ;  /* 0x0000001a04047223 */ /* 0x000fe20000004003 */
[C---:B------:R-:W-:Y:S02]  /*32e0*/  IADD3 R3, PT, PT, R5.reuse, 0x20, RZ ;  /* 0x0000002005037810 */ /* 0x040fe40007ffe0ff */
[----:B------:R-:W-:Y:S02]  /*32f0*/  LOP3.LUT R6, R6, 0x7fffff, RZ, 0xc0, !PT ;  /* 0x007fffff06067812 */ /* 0x000fe400078ec0ff */
[C---:B------:R-:W-:Y:S02]  /*3300*/  ISETP.NE.AND P2, PT, R5.reuse, RZ, PT ;  /* 0x000000ff0500720c */ /* 0x040fe40003f45270 */
[----:B------:R-:W-:Y:S02]  /*3310*/  LOP3.LUT R6, R6, 0x800000, RZ, 0xfc, !PT ;  /* 0x0080000006067812 */ /* 0x000fe400078efcff */
[----:B------:R-:W-:-:S02]  /*3320*/  ISETP.NE.AND P1, PT, R5, RZ, PT ;  /* 0x000000ff0500720c */ /* 0x000fc40003f25270 */
[----:B------:R-:W-:Y:S02]  /*3330*/  IADD3 R5, PT, PT, -R5, RZ, RZ ;  /* 0x000000ff05057210 */ /* 0x000fe40007ffe1ff */
[----:B------:R-:W-:Y:S02]  /*3340*/  SHF.L.U32 R3, R6, R3, RZ ;  /* 0x0000000306037219 */ /* 0x000fe400000006ff */
[----:B------:R-:W-:Y:S02]  /*3350*/  FSETP.NEU.FTZ.AND P0, PT, R27, R4, PT ;  /* 0x000000041b00720b */ /* 0x000fe40003f1d000 */
[----:B------:R-:W-:Y:S02]  /*3360*/  SEL R5, R5, RZ, P2 ;  /* 0x000000ff05057207 */ /* 0x000fe40001000000 */
[----:B------:R-:W-:Y:S02]  /*3370*/  ISETP.NE.AND P1, PT, R3, RZ, P1 ;  /* 0x000000ff0300720c */ /* 0x000fe40000f25270 */
[----:B------:R-:W-:-:S02]  /*3380*/  SHF.R.U32.HI R6, RZ, R5, R6 ;  /* 0x00000005ff067219 */ /* 0x000fc40000011606 */
[----:B------:R-:W-:Y:S02]  /*3390*/  PLOP3.LUT P0, PT, P0, P1, PT, 0xf8, 0x8f ;  /* 0x00000000008f781c */ /* 0x000fe40000703f70 */
[----:B------:R-:W-:Y:S02]  /*33a0*/  SHF.R.U32.HI R4, RZ, 0x1, R6 ;  /* 0x00000001ff047819 */ /* 0x000fe40000011606 */
[----:B------:R-:W-:-:S04]  /*33b0*/  SEL R3, RZ, 0x1, !P0 ;  /* 0x00000001ff037807 */ /* 0x000fc80004000000 */
[----:B------:R-:W-:-:S04]  /*33c0*/  LOP3.LUT R3, R3, 0x1, R4, 0xf8, !PT ;  /* 0x0000000103037812 */ /* 0x000fc800078ef804 */
[----:B------:R-:W-:-:S04]  /*33d0*/  LOP3.LUT R3, R3, R6, RZ, 0xc0, !PT ;  /* 0x0000000603037212 */ /* 0x000fc800078ec0ff */
[----:B------:R-:W-:-:S04]  /*33e0*/  IADD3 R3, PT, PT, R4, R3, RZ ;  /* 0x0000000304037210 */ /* 0x000fc80007ffe0ff */
[----:B------:R-:W-:Y:S01]  /*33f0*/  LOP3.LUT R2, R3, R2, RZ, 0xfc, !PT ;  /* 0x0000000203027212 */ /* 0x000fe200078efcff */
[----:B------:R-:W-:Y:S06]  /*3400*/  BRA `(.L_x_109) ;  /* 0x0000000000107947 */ /* 0x000fec0003800000 */
.L_x_108:
[----:B------:R-:W-:-:S04]  /*3410*/  LOP3.LUT R2, R2, 0x80000000, RZ, 0xc0, !PT ;  /* 0x8000000002027812 */ /* 0x000fc800078ec0ff */
[----:B------:R-:W-:Y:S01]  /*3420*/  LOP3.LUT R2, R2, 0x7f800000, RZ, 0xfc, !PT ;  /* 0x7f80000002027812 */ /* 0x000fe200078efcff */
[----:B------:R-:W-:Y:S06]  /*3430*/  BRA `(.L_x_109) ;  /* 0x0000000000047947 */ /* 0x000fec0003800000 */
.L_x_107:
[----:B------:R-:W-:-:S07]  /*3440*/  LEA R2, R27, R2, 0x17 ;  /* 0x000000021b027211 */ /* 0x000fce00078eb8ff */
.L_x_109:
[----:B------:R-:W-:Y:S05]  /*3450*/  BSYNC.RECONVERGENT B1 ;  /* 0x0000000000017941 */ /* 0x000fea0003800200 */
.L_x_106:
[----:B------:R-:W-:Y:S05]  /*3460*/  BRA `(.L_x_110) ;  /* 0x0000000000207947 */ /* 0x000fea0003800000 */
.L_x_105:
[----:B------:R-:W-:-:S04]  /*3470*/  LOP3.LUT R3, R26, 0x80000000, R3, 0x48, !PT ;  /* 0x800000001a037812 */ /* 0x000fc800078e4803 */
[----:B------:R-:W-:Y:S01]  /*3480*/  LOP3.LUT R2, R3, 0x7f800000, RZ, 0xfc, !PT ;  /* 0x7f80000003027812 */ /* 0x000fe200078efcff */
[----:B------:R-:W-:Y:S06]  /*3490*/  BRA `(.L_x_110) ;  /* 0x0000000000147947 */ /* 0x000fec0003800000 */
.L_x_104:
[----:B------:R-:W-:Y:S01]  /*34a0*/  LOP3.LUT R2, R26, 0x80000000, R3, 0x48, !PT ;  /* 0x800000001a027812 */ /* 0x000fe200078e4803 */
[----:B------:R-:W-:Y:S06]  /*34b0*/  BRA `(.L_x_110) ;  /* 0x00000000000c7947 */ /* 0x000fec0003800000 */
.L_x_103:
[----:B------:R-:W0:Y:S01]  /*34c0*/  MUFU.RSQ R2, -QNAN ;  /* 0xffc0000000027908 */ /* 0x000e220000001400 */
[----:B------:R-:W-:Y:S05]  /*34d0*/  BRA `(.L_x_110) ;  /* 0x0000000000047947 */ /* 0x000fea0003800000 */
.L_x_102:
[----:B------:R-:W-:-:S07]  /*34e0*/  FADD.FTZ R2, R3, R0 ;  /* 0x0000000003027221 */ /* 0x000fce0000010000 */
.L_x_110:
[----:B------:R-:W-:Y:S05]  /*34f0*/  BSYNC.RECONVERGENT B0 ;  /* 0x0000000000007941 */ /* 0x000fea0003800200 */
.L_x_100:
[----:B------:R-:W-:Y:S01]  /*3500*/  HFMA2 R5, -RZ, RZ, 0, 0 ;  /* 0x00000000ff057431 */ /* 0x000fe200000001ff */
[----:B------:R-:W-:-:S04]  /*3510*/  MOV R4, R24 ;  /* 0x0000001800047202 */ /* 0x000fc80000000f00 */
[----:B0-----:R-:W-:Y:S05]  /*3520*/  RET.REL.NODEC R4 `(_ZN3cub18CUB_300001_SM_10006detail9transform16transform_kernelINS2_10policy_hubILb1EN4cuda3std3__45tupleIJN6thrust24THRUST_300001_SM_1000_NS6detail15normal_iteratorINSA_10device_ptrIfEEEEEEEE10policy1000El15DigitizeFunctorNSC_INSD_IiEEEEJPfEEEvT0_iT1_T2_DpNS2_10kernel_argIT3_EE) ;  /* 0xffffffc804b47950 */ /* 0x001fea0003c3ffff */
.L_x_111:
[----:B------:R-:W-:-:S00]  /*3530*/  BRA `(.L_x_111) ;  /* 0xfffffffc00fc7947 */ /* 0x000fc0000383ffff */
[----:B------:R-:W-:-:S00]  /*3540*/  NOP ;  /* 0x0000000000007918 */ /* 0x000fc00000000000 */
        /* <DEDUP_REMOVED lines=11> */
.L_x_919:


//--------------------- .text._ZN3cub18CUB_300001_SM_10006detail9transform16transform_kernelINS2_10policy_hubILb1EN4cuda3std3__45tupleIJN6thrust24THRUST_300001_SM_1000_NS6detail15normal_iteratorINSA_10device_ptrIfEEEEEEEE10policy1000Ei15DigitizeFunctorNSC_INSD_IiEEEEJPfEEEvT0_iT1_T2_DpNS2_10kernel_argIT3_EE --------------------------
	.section	.text._ZN3cub18CUB_300001_SM_10006detail9transform16transform_kernelINS2_10policy_hubILb1EN4cuda3std3__45tupleIJN6thrust24THRUST_300001_SM_1000_NS6detail15normal_iteratorINSA_10device_ptrIfEEEEEEEE10policy1000Ei15DigitizeFunctorNSC_INSD_IiEEEEJPfEEEvT0_iT1_T2_DpNS2_10kernel_argIT3_EE,"ax",@progbits
	.align	128
        .global         _ZN3cub18CUB_300001_SM_10006detail9transform16transform_kernelINS2_10policy_hubILb1EN4cuda3std3__45tupleIJN6thrust24THRUST_300001_SM_1000_NS6detail15normal_iteratorINSA_10device_ptrIfEEEEEEEE10policy1000Ei15DigitizeFunctorNSC_INSD_IiEEEEJPfEEEvT0_iT1_T2_DpNS2_10kernel_argIT3_EE
        .type           _ZN3cub18CUB_300001_SM_10006detail9transform16transform_kernelINS2_10policy_hubILb1EN4cuda3std3__45tupleIJN6thrust24THRUST_300001_SM_1000_NS6detail15normal_iteratorINSA_10device_ptrIfEEEEEEEE10policy1000Ei15DigitizeFunctorNSC_INSD_IiEEEEJPfEEEvT0_iT1_T2_DpNS2_10kernel_argIT3_EE,@function
        .size           _ZN3cub18CUB_300001_SM_10006detail9transform16transform_kernelINS2_10policy_hubILb1EN4cuda3std3__45tupleIJN6thrust24THRUST_300001_SM_1000_NS6detail15normal_iteratorINSA_10device_ptrIfEEEEEEEE10policy1000Ei15DigitizeFunctorNSC_INSD_IiEEEEJPfEEEvT0_iT1_T2_DpNS2_10kernel_argIT3_EE,(.L_x_920 - _ZN3cub18CUB_300001_SM_10006detail9transform16transform_kernelINS2_10policy_hubILb1EN4cuda3std3__45tupleIJN6thrust24THRUST_300001_SM_1000_NS6detail15normal_iteratorINSA_10device_ptrIfEEEEEEEE10policy1000Ei15DigitizeFunctorNSC_INSD_IiEEEEJPfEEEvT0_iT1_T2_DpNS2_10kernel_argIT3_EE)
        .other          _ZN3cub18CUB_300001_SM_10006detail9transform16transform_kernelINS2_10policy_hubILb1EN4cuda3std3__45tupleIJN6thrust24THRUST_300001_SM_1000_NS6detail15normal_iteratorINSA_10device_ptrIfEEEEEEEE10policy1000Ei15DigitizeFunctorNSC_INSD_IiEEEEJPfEEEvT0_iT1_T2_DpNS2_10kernel_argIT3_EE,@"STO_CUDA_ENTRY STV_DEFAULT"
_ZN3cub18CUB_300001_SM_10006detail9transform16transform_kernelINS2_10policy_hubILb1EN4cuda3std3__45tupleIJN6thrust24THRUST_300001_SM_1000_NS6detail15normal_iteratorINSA_10device_ptrIfEEEEEEEE10policy1000Ei15DigitizeFunctorNSC_INSD_IiEEEEJPfEEEvT0_iT1_T2_DpNS2_10kernel_argIT3_EE:
.text._ZN3cub18CUB_300001_SM_10006detail9transform16transform_kernelINS2_10policy_hubILb1EN4cuda3std3__45tupleIJN6thrust24THRUST_300001_SM_1000_NS6detail15normal_iteratorINSA_10device_ptrIfEEEEEEEE10policy1000Ei15DigitizeFunctorNSC_INSD_IiEEEEJPfEEEvT0_iT1_T2_DpNS2_10kernel_argIT3_EE:
[----:B------:R-:W-:Y:S08]  /*0000*/  LDC R1, c[0x0][0x37c] ;  /* 0x0000df00ff017b82 */ /* 0x000ff00000000800 */
[----:B------:R-:W0:Y:S01]  /*0010*/  LDC.64 R2, c[0x0][0x380] ;  /* 0x0000e000ff027b82 */ /* 0x000e220000000a00 */
[----:B------:R-:W1:Y:S01]  /*0020*/  S2R R23, SR_TID.X ;  /* 0x0000000000177919 */ /* 0x000e620000002100 */
[----:B------:R-:W-:Y:S06]  /*0030*/  BSSY.RECONVERGENT B0, `(.L_x_112) ;  /* 0x0000013000007945 */ /* 0x000fec0003800200 */
[----:B------:R-:W2:Y:S01]  /*0040*/  S2UR UR4, SR_CTAID.X ;  /* 0x00000000000479c3 */ /* 0x000ea20000002500 */
[----:B0-----:R-:W-:-:S05]  /*0050*/  SHF.L.U32 R4, R3, 0x7, RZ ;  /* 0x0000000703047819 */ /* 0x001fca00000006ff */
[----:B--2---:R-:W-:Y:S01]  /*0060*/  IMAD R17, R4, UR4, RZ ;  /* 0x0000000404117c24 */ /* 0x004fe2000f8e02ff */
[----:B-1----:R-:W-:-:S04]  /*0070*/  SHF.L.U32 R11, R23, 0x7, RZ ;  /* 0x00000007170b7819 */ /* 0x002fc800000006ff */
[----:B------:R-:W-:-:S04]  /*0080*/  IADD3 R9, PT, PT, -R17, R2, RZ ;  /* 0x0000000211097210 */ /* 0x000fc80007ffe1ff */
[----:B------:R-:W-:-:S04]  /*0090*/  VIMNMX R5, PT, PT, R4, R9, PT ;  /* 0x0000000904057248 */ /* 0x000fc80003fe0100 */
[----:B------:R-:W-:-:S04]  /*00a0*/  SHF.L.U32 R0, R5, 0x2, RZ ;  /* 0x0000000205007819 */ /* 0x000fc800000006ff */
[----:B------:R-:W-:-:S13]  /*00b0*/  ISETP.GE.AND P0, PT, R11, R0, PT ;  /* 0x000000000b00720c */ /* 0x000fda0003f06270 */
[----:B------:R-:W-:Y:S05]  /*00c0*/  @P0 BRA `(.L_x_113) ;  /* 0x0000000000240947 */ /* 0x000fea0003800000 */
[----:B------:R-:W0:Y:S02]  /*00d0*/  LDC.64 R6, c[0x0][0x398] ;  /* 0x0000e600ff067b82 */ /* 0x000e240000000a00 */
[----:B0-----:R-:W-:-:S04]  /*00e0*/  IMAD.WIDE.U32 R6, R23, 0x80, R6 ;  /* 0x0000008017067825 */ /* 0x001fc800078e0006 */
[----:B------:R-:W-:-:S07]  /*00f0*/  IMAD.WIDE R6, R17, 0x4, R6 ;  /* 0x0000000411067825 */ /* 0x000fce00078e0206 */
.L_x_114:
[----:B------:R-:W-:Y:S01]  /*0100*/  IADD3 R11, PT, PT, R11, 0x4000, RZ ;  /* 0x000040000b0b7810 */ /* 0x000fe20007ffe0ff */
[----:B------:R0:W-:Y:S03]  /*0110*/  CCTL.E.PF2 [R6] ;  /* 0x000000000600798f */ /* 0x0001e60000800100 */
[----:B------:R-:W-:Y:S02]  /*0120*/  ISETP.GE.AND P0, PT, R11, R0, PT ;  /* 0x000000000b00720c */ /* 0x000fe40003f06270 */
[----:B0-----:R-:W-:-:S04]  /*0130*/  IADD3 R6, P1, PT, R6, 0x4000, RZ ;  /* 0x0000400006067810 */ /* 0x001fc80007f3e0ff */
[----:B------:R-:W-:-:S07]  /*0140*/  IADD3.X R7, PT, PT, RZ, R7, RZ, P1, !PT ;  /* 0x00000007ff077210 */ /* 0x000fce0000ffe4ff */
[----:B------:R-:W-:Y:S05]  /*0150*/  @!P0 BRA `(.L_x_114) ;  /* 0xfffffffc00e88947 */ /* 0x000fea000383ffff */
.L_x_113:
[----:B------:R-:W-:Y:S05]  /*0160*/  BSYNC.RECONVERGENT B0 ;  /* 0x0000000000007941 */ /* 0x000fea0003800200 */
.L_x_112:
[----:B------:R-:W0:Y:S01]  /*0170*/  LDCU.128 UR8, c[0x0][0x390] ;  /* 0x00007200ff0877ac */ /* 0x000e220008000c00 */
[----:B------:R-:W1:Y:S01]  /*0180*/  LDC R0, c[0x0][0x388] ;  /* 0x0000e200ff007b82 */ /* 0x000e620000000800 */
[----:B------:R-:W-:Y:S01]  /*0190*/  ISETP.GT.AND P0, PT, R4, R9, PT ;  /* 0x000000090400720c */ /* 0x000fe20003f04270 */
[----:B------:R-:W-:Y:S01]  /*01a0*/  IMAD.WIDE R16, R17, 0x4, RZ ;  /* 0x0000000411107825 */ /* 0x000fe200078e02ff */
[----:B------:R-:W2:Y:S02]  /*01b0*/  LDCU.64 UR6, c[0x0][0x358] ;  /* 0x00006b00ff0677ac */ /* 0x000ea40008000a00 */
[C---:B0-----:R-:W-:Y:S02]  /*01c0*/  IADD3 R14, P1, PT, R16.reuse, UR10, RZ ;  /* 0x0000000a100e7c10 */ /* 0x041fe4000ff3e0ff */
[----:B------:R-:W-:Y:S02]  /*01d0*/  IADD3 R12, P2, PT, R16, UR8, RZ ;  /* 0x00000008100c7c10 */ /* 0x000fe4000ff5e0ff */
[----:B------:R-:W-:-:S02]  /*01e0*/  IADD3.X R15, PT, PT, R17, UR11, RZ, P1, !PT ;  /* 0x0000000b110f7c10 */ /* 0x000fc40008ffe4ff */
[----:B------:R-:W-:-:S03]  /*01f0*/  IADD3.X R13, PT, PT, R17, UR9, RZ, P2, !PT ;  /* 0x00000009110d7c10 */ /* 0x000fc600097fe4ff */
[----:B--2---:R-:W-:Y:S06]  /*0200*/  @P0 BRA `(.L_x_115) ;  /* 0x0000001400040947 */ /* 0x004fec0003800000 */
[----:B------:R-:W-:-:S13]  /*0210*/  ISETP.GE.AND P0, PT, R3, 0x1, PT ;  /* 0x000000010300780c */ /* 0x000fda0003f06270 */
[----:B------:R-:W-:Y:S05]  /*0220*/  @!P0 EXIT ;  /* 0x000000000000894d */ /* 0x000fea0003800000 */
[C---:B------:R-:W-:Y:S01]  /*0230*/  ISETP.GE.U32.AND P0, PT, R3.reuse, 0x8, PT ;  /* 0x000000080300780c */ /* 0x040fe20003f06070 */
[----:B------:R-:W-:Y:S01]  /*0240*/  HFMA2 R20, -RZ, RZ, 0, 0 ;  /* 0x00000000ff147431 */ /* 0x000fe200000001ff */
[----:B------:R-:W-:-:S11]  /*0250*/  LOP3.LUT R21, R3, 0x7, RZ, 0xc0, !PT ;  /* 0x0000000703157812 */ /* 0x000fd600078ec0ff */
[----:B------:R-:W-:Y:S05]  /*0260*/  @!P0 BRA `(.L_x_116) ;  /* 0x00000008008c8947 */ /* 0x000fea0003800000 */
[----:B------:R-:W0:Y:S01]  /*0270*/  LDC R9, c[0x0][0x388] ;  /* 0x0000e200ff097b82 */ /* 0x000e220000000800 */
[----:B------:R-:W-:Y:S01]  /*0280*/  IMAD.WIDE.U32 R6, R23, 0x4, R16 ;  /* 0x0000000417067825 */ /* 0x000fe200078e0010 */
[----:B------:R-:W-:Y:S01]  /*0290*/  LOP3.LUT R20, R3, 0x7ffffff8, RZ, 0xc0, !PT ;  /* 0x7ffffff803147812 */ /* 0x000fe200078ec0ff */
[----:B------:R-:W2:Y:S01]  /*02a0*/  LDCU.64 UR4, c[0x0][0x398] ;  /* 0x00007300ff0477ac */ /* 0x000ea20008000a00 */
[----:B------:R-:W-:Y:S01]  /*02b0*/  MOV R8, R6 ;  /* 0x0000000600087202 */ /* 0x000fe20000000f00 */
[----:B------:R-:W3:Y:S01]  /*02c0*/  LDCU.64 UR12, c[0x0][0x390] ;  /* 0x00007200ff0c77ac */ /* 0x000ee20008000a00 */
[----:B------:R-:W-:Y:S02]  /*02d0*/  IADD3 R6, PT, PT, R23, 0x80, RZ ;  /* 0x0000008017067810 */ /* 0x000fe40007ffe0ff */
[----:B------:R-:W-:Y:S01]  /*02e0*/  IADD3 R5, PT, PT, -R20, RZ, RZ ;  /* 0x000000ff14057210 */ /* 0x000fe20007ffe1ff */
[----:B------:R-:W4:Y:S06]  /*02f0*/  LDCU.128 UR8, c[0x0][0x390] ;  /* 0x00007200ff0877ac */ /* 0x000f2c0008000c00 */
.L_x_133:
[----:B--2---:R-:W-:-:S04]  /*0300*/  IADD3 R10, P0, PT, R8, UR4, RZ ;  /* 0x00000004080a7c10 */ /* 0x004fc8000ff1e0ff */
[----:B------:R-:W-:-:S05]  /*0310*/  IADD3.X R11, PT, PT, R7, UR5, RZ, P0, !PT ;  /* 0x00000005070b7c10 */ /* 0x000fca00087fe4ff */
[----:B0-----:R-:W2:Y:S01]  /*0320*/  LDG.E R3, desc[UR6][R10.64] ;  /* 0x000000060a037981 */ /* 0x001ea2000c1e1900 */
[----:B0-----:R-:W0:Y:S01]  /*0330*/  MUFU.RCP R2, R9 ;  /* 0x0000000900027308 */ /* 0x001e220000001000 */
[----:B------:R-:W-:Y:S01]  /*0340*/  BSSY.RECONVERGENT B2, `(.L_x_117) ;  /* 0x000000d000027945 */ /* 0x000fe20003800200 */
[----:B0-----:R-:W-:-:S04]  /*0350*/  FFMA R19, R2, -R9, 1 ;  /* 0x3f80000002137423 */ /* 0x001fc80000000809 */
[----:B------:R-:W-:Y:S01]  /*0360*/  FFMA R2, R2, R19, R2 ;  /* 0x0000001302027223 */ /* 0x000fe20000000002 */
[----:B------:R-:W-:-:S04]  /*0370*/  IMAD.WIDE R18, R6, 0x4, R16 ;  /* 0x0000000406127825 */ /* 0x000fc800078e0210 */
[----:B--2---:R-:W-:-:S04]  /*0380*/  FMUL R3, R3, 65536 ;  /* 0x4780000003037820 */ /* 0x004fc80000400000 */
[----:B------:R-:W0:Y:S01]  /*0390*/  FCHK P0, R3, R9 ;  /* 0x0000000903007302 */ /* 0x000e220000000000 */
[----:B------:R-:W-:-:S04]  /*03a0*/  FFMA R4, R3, R2, RZ ;  /* 0x0000000203047223 */ /* 0x000fc800000000ff */
[----:B------:R-:W-:-:S04]  /*03b0*/  FFMA R25, R4, -R9, R3 ;  /* 0x8000000904197223 */ /* 0x000fc80000000003 */
[----:B------:R-:W-:Y:S01]  /*03c0*/  FFMA R25, R2, R25, R4 ;  /* 0x0000001902197223 */ /* 0x000fe20000000004 */
[----:B0-----:R-:W-:Y:S06]  /*03d0*/  @!P0 BRA `(.L_x_118) ;  /* 0x00000000000c8947 */ /* 0x001fec0003800000 */
[----:B------:R-:W-:-:S07]  /*03e0*/  MOV R22, 0x400 ;  /* 0x0000040000167802 */ /* 0x000fce0000000f00 */
[----:B-1-34-:R-:W-:Y:S05]  /*03f0*/  CALL.REL.NOINC `($__internal_1_$__cuda_sm3x_div_rn_noftz_f32_slowpath) ;  /* 0x0000002800807944 */ /* 0x01afea0003c00000 */
[----:B------:R-:W-:-:S07]  /*0400*/  MOV R25, R2 ;  /* 0x0000000200197202 */ /* 0x000fce0000000f00 */
.L_x_118:
[----:B---34-:R-:W-:Y:S05]  /*0410*/  BSYNC.RECONVERGENT B2 ;  /* 0x0000000000027941 */ /* 0x018fea0003800200 */
.L_x_117:
        /* <DEDUP_REMOVED lines=19> */
[----:B-1----:R-:W-:Y:S05]  /*0550*/  CALL.REL.NOINC `($__internal_1_$__cuda_sm3x_div_rn_noftz_f32_slowpath) ;  /* 0x0000002800287944 */ /* 0x002fea0003c00000 */
[----:B------:R-:W-:-:S07]  /*0560*/  MOV R4, R2 ;  /* 0x0000000200047202 */ /* 0x000fce0000000f00 */
.L_x_120:
[----:B------:R-:W-:Y:S05]  /*0570*/  BSYNC.RECONVERGENT B2 ;  /* 0x0000000000027941 */ /* 0x000fea0003800200 */
.L_x_119:
        /* <DEDUP_REMOVED lines=18> */
.L_x_122:
[----:B------:R-:W-:Y:S05]  /*06a0*/  BSYNC.RECONVERGENT B2 ;  /* 0x0000000000027941 */ /* 0x000fea0003800200 */
.L_x_121:
        /* <DEDUP_REMOVED lines=17> */
.L_x_124:
[----:B------:R-:W-:Y:S05]  /*07c0*/  BSYNC.RECONVERGENT B2 ;  /* 0x0000000000027941 */ /* 0x000fea0003800200 */
.L_x_123:
        /* <DEDUP_REMOVED lines=16> */
.L_x_126:
[----:B------:R-:W-:Y:S05]  /*08d0*/  BSYNC.RECONVERGENT B2 ;  /* 0x0000000000027941 */ /* 0x000fea0003800200 */
.L_x_125:
        /* <DEDUP_REMOVED lines=17> */
.L_x_128:
[----:B------:R-:W-:Y:S05]  /*09f0*/  BSYNC.RECONVERGENT B2 ;  /* 0x0000000000027941 */ /* 0x000fea0003800200 */
.L_x_127:
        /* <DEDUP_REMOVED lines=16> */
.L_x_130:
[----:B------:R-:W-:Y:S05]  /*0b00*/  BSYNC.RECONVERGENT B2 ;  /* 0x0000000000027941 */ /* 0x000fea0003800200 */
.L_x_129:
        /* <DEDUP_REMOVED lines=16> */
.L_x_132:
[----:B------:R-:W-:Y:S05]  /*0c10*/  BSYNC.RECONVERGENT B2 ;  /* 0x0000000000027941 */ /* 0x000fea0003800200 */
.L_x_131:
        /* <DEDUP_REMOVED lines=8> */
.L_x_116:
        /* <DEDUP_REMOVED lines=22> */
[----:B-1----:R-:W-:Y:S05]  /*0e00*/  CALL.REL.NOINC `($__internal_1_$__cuda_sm3x_div_rn_noftz_f32_slowpath) ;  /* 0x0000001c00fc7944 */ /* 0x002fea0003c00000 */
.L_x_136:
[----:B------:R-:W-:Y:S05]  /*0e10*/  BSYNC.RECONVERGENT B2 ;  /* 0x0000000000027941 */ /* 0x000fea0003800200 */
.L_x_135:
[----:B------:R-:W0:Y:S01]  /*0e20*/  F2I.TRUNC.NTZ R3, R2 ;  /* 0x0000000200037305 */ /* 0x000e22000020f100 */
[----:B------:R-:W-:Y:S01]  /*0e30*/  IMAD.WIDE R8, R5, 0x4, R12 ;  /* 0x0000000405087825 */ /* 0x000fe200078e020c */
[----:B------:R-:W2:Y:S04]  /*0e40*/  LDC R11, c[0x0][0x388] ;  /* 0x0000e200ff0b7b82 */ /* 0x000ea80000000800 */
        /* <DEDUP_REMOVED lines=15> */
.L_x_138:
[----:B------:R-:W-:Y:S05]  /*0f40*/  BSYNC.RECONVERGENT B2 ;  /* 0x0000000000027941 */ /* 0x000fea0003800200 */
.L_x_137:
        /* <DEDUP_REMOVED lines=17> */
.L_x_140:
[----:B------:R-:W-:Y:S05]  /*1060*/  BSYNC.RECONVERGENT B2 ;  /* 0x0000000000027941 */ /* 0x000fea0003800200 */
.L_x_139:
        /* <DEDUP_REMOVED lines=17> */
.L_x_142:
[----:B------:R-:W-:Y:S05]  /*1180*/  BSYNC.RECONVERGENT B2 ;  /* 0x0000000000027941 */ /* 0x000fea0003800200 */
.L_x_141:
[----:B------:R-:W0:Y:S01]  /*1190*/  F2I.TRUNC.NTZ R3, R2 ;  /* 0x0000000200037305 */ /* 0x000e22000020f100 */
[----:B------:R-:W-:Y:S01]  /*11a0*/  IADD3 R20, PT, PT, R20, 0x4, RZ ;  /* 0x0000000414147810 */ /* 0x000fe20007ffe0ff */
[----:B0-----:R2:W-:Y:S06]  /*11b0*/  STG.E desc[UR6][R8.64+0x600], R3 ;  /* 0x0006000308007986 */ /* 0x0015ec000c101906 */
.L_x_134:
[----:B------:R-:W-:-:S13]  /*11c0*/  ISETP.NE.AND P0, PT, RZ, UR4, PT ;  /* 0x00000004ff007c0c */ /* 0x000fda000bf05270 */
[----:B------:R-:W-:Y:S05]  /*11d0*/  @!P0 EXIT ;  /* 0x000000000000894d */ /* 0x000fea0003800000 */
[----:B------:R-:W-:-:S09]  /*11e0*/  UISETP.NE.AND UP0, UPT, UR4, 0x1, UPT ;  /* 0x000000010400788c */ /* 0x000fd2000bf05270 */
[----:B------:R-:W-:Y:S05]  /*11f0*/  BRA.U !UP0, `(.L_x_143) ;  /* 0x0000000108a07547 */ /* 0x000fea000b800000 */
[----:B------:R-:W-:Y:S01]  /*1200*/  LEA R5, R20, R23, 0x7 ;  /* 0x0000001714057211 */ /* 0x000fe200078e38ff */
[----:B--2---:R-:W2:Y:S04]  /*1210*/  LDC R9, c[0x0][0x388] ;  /* 0x0000e200ff097b82 */ /* 0x004ea80000000800 */
        /* <DEDUP_REMOVED lines=15> */
.L_x_145:
[----:B------:R-:W-:Y:S05]  /*1310*/  BSYNC.RECONVERGENT B2 ;  /* 0x0000000000027941 */ /* 0x000fea0003800200 */
.L_x_144:
        /* <DEDUP_REMOVED lines=18> */
.L_x_147:
[----:B------:R-:W-:Y:S05]  /*1440*/  BSYNC.RECONVERGENT B2 ;  /* 0x0000000000027941 */ /* 0x000fea0003800200 */
.L_x_146:
[----:B------:R-:W0:Y:S01]  /*1450*/  F2I.TRUNC.NTZ R3, R2 ;  /* 0x0000000200037305 */ /* 0x000e22000020f100 */
[----:B------:R-:W-:Y:S01]  /*1460*/  IADD3 R20, PT, PT, R20, 0x2, RZ ;  /* 0x0000000214147810 */ /* 0x000fe20007ffe0ff */
[----:B0-----:R3:W-:Y:S06]  /*1470*/  STG.E desc[UR6][R8.64+0x200], R3 ;  /* 0x0002000308007986 */ /* 0x0017ec000c101906 */
.L_x_143:
        /* <DEDUP_REMOVED lines=20> */
[----:B-1----:R-:W-:Y:S05]  /*15c0*/  CALL.REL.NOINC `($__internal_1_$__cuda_sm3x_div_rn_noftz_f32_slowpath) ;  /* 0x00000018000c7944 */ /* 0x002fea0003c00000 */
.L_x_149:
[----:B------:R-:W-:Y:S05]  /*15d0*/  BSYNC.RECONVERGENT B2 ;  /* 0x0000000000027941 */ /* 0x000fea0003800200 */
.L_x_148:
[----:B------:R-:W0:Y:S01]  /*15e0*/  F2I.TRUNC.NTZ R3, R2 ;  /* 0x0000000200037305 */ /* 0x000e22000020f100 */
[----:B------:R-:W-:-:S05]  /*15f0*/  IMAD.WIDE R12, R23, 0x4, R12 ;  /* 0x00000004170c7825 */ /* 0x000fca00078e020c */
[----:B0-----:R-:W-:Y:S01]  /*1600*/  STG.E desc[UR6][R12.64], R3 ;  /* 0x000000030c007986 */ /* 0x001fe2000c101906 */
[----:B------:R-:W-:Y:S05]  /*1610*/  EXIT ;  /* 0x000000000000794d */ /* 0x000fea0003800000 */
.L_x_115:
        /* <DEDUP_REMOVED lines=9> */
.L_x_183:
[C---:B------:R-:W-:Y:S01]  /*16b0*/  LEA R9, R8.reuse, R23, 0x7 ;  /* 0x0000001708097211 */ /* 0x040fe200078e38ff */
[----:B------:R-:W-:Y:S01]  /*16c0*/  BSSY.RECONVERGENT B2, `(.L_x_151) ;  /* 0x0000018000027945 */ /* 0x000fe20003800200 */
[----:B------:R-:W-:Y:S02]  /*16d0*/  IADD3 R8, PT, PT, R8, 0x8, RZ ;  /* 0x0000000808087810 */ /* 0x000fe40007ffe0ff */
[----:B------:R-:W-:Y:S02]  /*16e0*/  ISETP.GE.AND P0, PT, R9, R5, PT ;  /* 0x000000050900720c */ /* 0x000fe40003f06270 */
[----:B------:R-:W-:-:S11]  /*16f0*/  ISETP.NE.AND P2, PT, R8, R10, PT ;  /* 0x0000000a0800720c */ /* 0x000fd60003f45270 */
[----:B0-234-:R-:W-:Y:S05]  /*1700*/  @P0 BRA `(.L_x_152) ;  /* 0x00000000004c0947 */ /* 0x01dfea0003800000 */
[----:B------:R-:W-:-:S06]  /*1710*/  IMAD.WIDE.U32 R16, R9, 0x4, R14 ;  /* 0x0000000409107825 */ /* 0x000fcc00078e000e */
        /* <DEDUP_REMOVED lines=14> */
.L_x_154:
[----:B------:R-:W-:Y:S05]  /*1800*/  BSYNC.RECONVERGENT B3 ;  /* 0x0000000000037941 */ /* 0x000fea0003800200 */
.L_x_153:
[----:B------:R0:W2:Y:S02]  /*1810*/  F2I.TRUNC.NTZ R11, R2 ;  /* 0x00000002000b7305 */ /* 0x0000a4000020f100 */
[----:B0-----:R-:W-:-:S05]  /*1820*/  IMAD.WIDE.U32 R2, R9, 0x4, R12 ;  /* 0x0000000409027825 */ /* 0x001fca00078e000c */
[----:B--2---:R2:W-:Y:S02]  /*1830*/  STG.E desc[UR6][R2.64], R11 ;  /* 0x0000000b02007986 */ /* 0x0045e4000c101906 */
.L_x_152:
[----:B------:R-:W-:Y:S05]  /*1840*/  BSYNC.RECONVERGENT B2 ;  /* 0x0000000000027941 */ /* 0x000fea0003800200 */
.L_x_151:
        /* <DEDUP_REMOVED lines=20> */
.L_x_158:
[----:B------:R-:W-:Y:S05]  /*1990*/  BSYNC.RECONVERGENT B3 ;  /* 0x0000000000037941 */ /* 0x000fea0003800200 */
.L_x_157:
[----:B------:R-:W0:Y:S02]  /*19a0*/  F2I.TRUNC.NTZ R3, R2 ;  /* 0x0000000200037305 */ /* 0x000e24000020f100 */
[----:B0-----:R3:W-:Y:S02]  /*19b0*/  STG.E desc[UR6][R16.64], R3 ;  /* 0x0000000310007986 */ /* 0x0017e4000c101906 */
.L_x_156:
[----:B------:R-:W-:Y:S05]  /*19c0*/  BSYNC.RECONVERGENT B2 ;  /* 0x0000000000027941 */ /* 0x000fea0003800200 */
.L_x_155:
        /* <DEDUP_REMOVED lines=18> */
.L_x_162:
[----:B------:R-:W-:Y:S05]  /*1af0*/  BSYNC.RECONVERGENT B3 ;  /* 0x0000000000037941 */ /* 0x000fea0003800200 */
.L_x_161:
[----:B------:R-:W0:Y:S02]  /*1b00*/  F2I.TRUNC.NTZ R3, R2 ;  /* 0x0000000200037305 */ /* 0x000e24000020f100 */
[----:B0-----:R2:W-:Y:S02]  /*1b10*/  STG.E desc[UR6][R16.64+0x200], R3 ;  /* 0x0002000310007986 */ /* 0x0015e4000c101906 */
.L_x_160:
[----:B------:R-:W-:Y:S05]  /*1b20*/  BSYNC.RECONVERGENT B2 ;  /* 0x0000000000027941 */ /* 0x000fea0003800200 */
.L_x_159:
        /* <DEDUP_REMOVED lines=18> */
.L_x_166:
[----:B------:R-:W-:Y:S05]  /*1c50*/  BSYNC.RECONVERGENT B3 ;  /* 0x0000000000037941 */ /* 0x000fea0003800200 */
.L_x_165:
[----:B------:R-:W0:Y:S02]  /*1c60*/  F2I.TRUNC.NTZ R3, R2 ;  /* 0x0000000200037305 */ /* 0x000e24000020f100 */
[----:B0-----:R4:W-:Y:S02]  /*1c70*/  STG.E desc[UR6][R16.64+0x400], R3 ;  /* 0x0004000310007986 */ /* 0x0019e4000c101906 */
.L_x_164:
[----:B------:R-:W-:Y:S05]  /*1c80*/  BSYNC.RECONVERGENT B2 ;  /* 0x0000000000027941 */ /* 0x000fea0003800200 */
.L_x_163:
        /* <DEDUP_REMOVED lines=18> */
.L_x_170:
[----:B------:R-:W-:Y:S05]  /*1db0*/  BSYNC.RECONVERGENT B3 ;  /* 0x0000000000037941 */ /* 0x000fea0003800200 */
.L_x_169:
[----:B------:R-:W0:Y:S02]  /*1dc0*/  F2I.TRUNC.NTZ R3, R2 ;  /* 0x0000000200037305 */ /* 0x000e24000020f100 */
[----:B0-----:R0:W-:Y:S02]  /*1dd0*/  STG.E desc[UR6][R16.64+0x600], R3 ;  /* 0x0006000310007986 */ /* 0x0011e4000c101906 */
.L_x_168:
[----:B------:R-:W-:Y:S05]  /*1de0*/  BSYNC.RECONVERGENT B2 ;  /* 0x0000000000027941 */ /* 0x000fea0003800200 */
.L_x_167:
        /* <DEDUP_REMOVED lines=18> */
.L_x_174:
[----:B------:R-:W-:Y:S05]  /*1f10*/  BSYNC.RECONVERGENT B3 ;  /* 0x0000000000037941 */ /* 0x000fea0003800200 */
.L_x_173:
[----:B------:R-:W0:Y:S02]  /*1f20*/  F2I.TRUNC.NTZ R3, R2 ;  /* 0x0000000200037305 */ /* 0x000e24000020f100 */
[----:B0-----:R0:W-:Y:S02]  /*1f30*/  STG.E desc[UR6][R16.64+0x800], R3 ;  /* 0x0008000310007986 */ /* 0x0011e4000c101906 */
.L_x_172:
[----:B------:R-:W-:Y:S05]  /*1f40*/  BSYNC.RECONVERGENT B2 ;  /* 0x0000000000027941 */ /* 0x000fea0003800200 */
.L_x_171:
        /* <DEDUP_REMOVED lines=18> */
.L_x_178:
[----:B------:R-:W-:Y:S05]  /*2070*/  BSYNC.RECONVERGENT B3 ;  /* 0x0000000000037941 */ /* 0x000fea0003800200 */
.L_x_177:
[----:B------:R-:W0:Y:S02]  /*2080*/  F2I.TRUNC.NTZ R3, R2 ;  /* 0x0000000200037305 */ /* 0x000e24000020f100 */
[----:B0-----:R0:W-:Y:S02]  /*2090*/  STG.E desc[UR6][R16.64+0xa00], R3 ;  /* 0x000a000310007986 */ /* 0x0011e4000c101906 */
.L_x_176:
[----:B------:R-:W-:Y:S05]  /*20a0*/  BSYNC.RECONVERGENT B2 ;  /* 0x0000000000027941 */ /* 0x000fea0003800200 */
.L_x_175:
        /* <DEDUP_REMOVED lines=18> */
.L_x_182:
[----:B------:R-:W-:Y:S05]  /*21d0*/  BSYNC.RECONVERGENT B3 ;  /* 0x0000000000037941 */ /* 0x000fea0003800200 */
.L_x_181:
[----:B------:R-:W0:Y:S02]  /*21e0*/  F2I.TRUNC.NTZ R3, R2 ;  /* 0x0000000200037305 */ /* 0x000e24000020f100 */
[----:B0-----:R0:W-:Y:S02]  /*21f0*/  STG.E desc[UR6][R16.64+0xc00], R3 ;  /* 0x000c000310007986 */ /* 0x0011e4000c101906 */
.L_x_180:
[----:B------:R-:W-:Y:S05]  /*2200*/  BSYNC.RECONVERGENT B2 ;  /* 0x0000000000027941 */ /* 0x000fea0003800200 */
.L_x_179:
[----:B------:R-:W-:Y:S05]  /*2210*/  @P2 BRA `(.L_x_183) ;  /* 0xfffffff400242947 */ /* 0x000fea000383ffff */
.L_x_150:
        /* <DEDUP_REMOVED lines=26> */
.L_x_188:
[----:B------:R-:W-:Y:S05]  /*23c0*/  BSYNC.RECONVERGENT B3 ;  /* 0x0000000000037941 */ /* 0x000fea0003800200 */
.L_x_187:
[----:B------:R0:W2:Y:S02]  /*23d0*/  F2I.TRUNC.NTZ R7, R2 ;  /* 0x0000000200077305 */ /* 0x0000a4000020f100 */
[----:B0-----:R-:W-:-:S05]  /*23e0*/  IMAD.WIDE R2, R9, 0x4, R12 ;  /* 0x0000000409027825 */ /* 0x001fca00078e020c */
[----:B--2---:R0:W-:Y:S02]  /*23f0*/  STG.E desc[UR6][R2.64], R7 ;  /* 0x0000000702007986 */ /* 0x0041e4000c101906 */
.L_x_186:
[----:B------:R-:W-:Y:S05]  /*2400*/  BSYNC.RECONVERGENT B2 ;  /* 0x0000000000027941 */ /* 0x000fea0003800200 */
.L_x_185:
[----:B0-----:R-:W-:Y:S01]  /*2410*/  IADD3 R7, PT, PT, R9, 0x80, RZ ;  /* 0x0000008009077810 */ /* 0x001fe20007ffe0ff */
[----:B------:R-:W-:Y:S03]  /*2420*/  BSSY.RECONVERGENT B2, `(.L_x_189) ;  /* 0x0000017000027945 */ /* 0x000fe60003800200 */
[----:B------:R-:W-:-:S13]  /*2430*/  ISETP.GE.AND P0, PT, R7, R5, PT ;  /* 0x000000050700720c */ /* 0x000fda0003f06270 */
[----:B------:R-:W-:Y:S05]  /*2440*/  @P0 BRA `(.L_x_190) ;  /* 0x0000000000500947 */ /* 0x000fea0003800000 */
[----:B--234-:R-:W-:Y:S01]  /*2450*/  IMAD.WIDE R16, R7, 0x4, R14 ;  /* 0x0000000407107825 */ /* 0x01cfe200078e020e */
[----:B------:R-:W0:Y:S05]  /*2460*/  LDC R11, c[0x0][0x388] ;  /* 0x0000e200ff0b7b82 */ /* 0x000e2a0000000800 */
[----:B------:R-:W2:Y:S01]  /*2470*/  LDG.E R16, desc[UR6][R16.64] ;  /* 0x0000000610107981 */ /* 0x000ea2000c1e1900 */
[----:B------:R-:W-:Y:S01]  /*2480*/  BSSY.RECONVERGENT B3, `(.L_x_191) ;  /* 0x000000d000037945 */ /* 0x000fe20003800200 */
[----:B0-----:R-:W0:Y:S02]  /*2490*/  MUFU.RCP R2, R11 ;  /* 0x0000000b00027308 */ /* 0x001e240000001000 */
        /* <DEDUP_REMOVED lines=11> */
.L_x_192:
[----:B------:R-:W-:Y:S05]  /*2550*/  BSYNC.RECONVERGENT B3 ;  /* 0x0000000000037941 */ /* 0x000fea0003800200 */
.L_x_191:
[----:B------:R0:W2:Y:S02]  /*2560*/  F2I.TRUNC.NTZ R11, R2 ;  /* 0x00000002000b7305 */ /* 0x0000a4000020f100 */
[----:B0-----:R-:W-:-:S05]  /*2570*/  IMAD.WIDE R2, R7, 0x4, R12 ;  /* 0x0000000407027825 */ /* 0x001fca00078e020c */
[----:B--2---:R0:W-:Y:S02]  /*2580*/  STG.E desc[UR6][R2.64], R11 ;  /* 0x0000000b02007986 */ /* 0x0041e4000c101906 */
.L_x_190:
[----:B------:R-:W-:Y:S05]  /*2590*/  BSYNC.RECONVERGENT B2 ;  /* 0x0000000000027941 */ /* 0x000fea0003800200 */
.L_x_189:
[----:B------:R-:W-:Y:S01]  /*25a0*/  IADD3 R7, PT, PT, R9, 0x100, RZ ;  /* 0x0000010009077810 */ /* 0x000fe20007ffe0ff */
[----:B------:R-:W-:Y:S03]  /*25b0*/  BSSY.RECONVERGENT B2, `(.L_x_193) ;  /* 0x0000017000027945 */ /* 0x000fe60003800200 */
[----:B------:R-:W-:-:S13]  /*25c0*/  ISETP.GE.AND P0, PT, R7, R5, PT ;  /* 0x000000050700720c */ /* 0x000fda0003f06270 */
[----:B------:R-:W-:Y:S05]  /*25d0*/  @P0 BRA `(.L_x_194) ;  /* 0x0000000000500947 */ /* 0x000fea0003800000 */
[----:B--234-:R-:W-:Y:S01]  /*25e0*/  IMAD.WIDE R16, R7, 0x4, R14 ;  /* 0x0000000407107825 */ /* 0x01cfe200078e020e */
[----:B0-----:R-:W0:Y:S05]  /*25f0*/  LDC R11, c[0x0][0x388] ;  /* 0x0000e200ff0b7b82 */ /* 0x001e2a0000000800 */
        /* <DEDUP_REMOVED lines=14> */
.L_x_196:
[----:B------:R-:W-:Y:S05]  /*26e0*/  BSYNC.RECONVERGENT B3 ;  /* 0x0000000000037941 */ /* 0x000fea0003800200 */
.L_x_195:
[----:B------:R0:W2:Y:S02]  /*26f0*/  F2I.TRUNC.NTZ R11, R2 ;  /* 0x00000002000b7305 */ /* 0x0000a4000020f100 */
[----:B0-----:R-:W-:-:S05]  /*2700*/  IMAD.WIDE R2, R7, 0x4, R12 ;  /* 0x0000000407027825 */ /* 0x001fca00078e020c */
[----:B--2---:R0:W-:Y:S02]  /*2710*/  STG.E desc[UR6][R2.64], R11 ;  /* 0x0000000b02007986 */ /* 0x0041e4000c101906 */
.L_x_194:
[----:B------:R-:W-:Y:S05]  /*2720*/  BSYNC.RECONVERGENT B2 ;  /* 0x0000000000027941 */ /* 0x000fea0003800200 */
.L_x_193:
[----:B------:R-:W-:Y:S01]  /*2730*/  IADD3 R9, PT, PT, R9, 0x180, RZ ;  /* 0x0000018009097810 */ /* 0x000fe20007ffe0ff */
[----:B------:R-:W-:Y:S03]  /*2740*/  BSSY.RECONVERGENT B2, `(.L_x_197) ;  /* 0x0000017000027945 */ /* 0x000fe60003800200 */
[----:B------:R-:W-:-:S13]  /*2750*/  ISETP.GE.AND P0, PT, R9, R5, PT ;  /* 0x000000050900720c */ /* 0x000fda0003f06270 */
[----:B------:R-:W-:Y:S05]  /*2760*/  @P0 BRA `(.L_x_198) ;  /* 0x0000000000500947 */ /* 0x000fea0003800000 */
[----:B------:R-:W-:Y:S01]  /*2770*/  IMAD.WIDE R6, R9, 0x4, R14 ;  /* 0x0000000409067825 */ /* 0x000fe200078e020e */
[----:B0-----:R-:W0:Y:S05]  /*2780*/  LDC R11, c[0x0][0x388] ;  /* 0x0000e200ff0b7b82 */ /* 0x001e2a0000000800 */
        /* <DEDUP_REMOVED lines=14> */
.L_x_200:
[----:B------:R-:W-:Y:S05]  /*2870*/  BSYNC.RECONVERGENT B3 ;  /* 0x0000000000037941 */ /* 0x000fea0003800200 */
.L_x_199:
[----:B------:R0:W2:Y:S02]  /*2880*/  F2I.TRUNC.NTZ R7, R2 ;  /* 0x0000000200077305 */ /* 0x0000a4000020f100 */
[----:B0-----:R-:W-:-:S05]  /*2890*/  IMAD.WIDE R2, R9, 0x4, R12 ;  /* 0x0000000409027825 */ /* 0x001fca00078e020c */
[----:B--2---:R0:W-:Y:S02]  /*28a0*/  STG.E desc[UR6][R2.64], R7 ;  /* 0x0000000702007986 */ /* 0x0041e4000c101906 */
.L_x_198:
[----:B------:R-:W-:Y:S05]  /*28b0*/  BSYNC.RECONVERGENT B2 ;  /* 0x0000000000027941 */ /* 0x000fea0003800200 */
.L_x_197:
[----:B------:R-:W-:-:S07]  /*28c0*/  IADD3 R10, PT, PT, R10, 0x4, RZ ;  /* 0x000000040a0a7810 */ /* 0x000fce0007ffe0ff */
.L_x_184:
[----:B------:R-:W-:-:S13]  /*28d0*/  ISETP.NE.AND P0, PT, RZ, UR4, PT ;  /* 0x00000004ff007c0c */ /* 0x000fda000bf05270 */
[----:B------:R-:W-:Y:S05]  /*28e0*/  @!P0 EXIT ;  /* 0x000000000000894d */ /* 0x000fea0003800000 */
[----:B------:R-:W-:-:S09]  /*28f0*/  UISETP.NE.AND UP0, UPT, UR4, 0x1, UPT ;  /* 0x000000010400788c */ /* 0x000fd2000bf05270 */
[----:B------:R-:W-:Y:S05]  /*2900*/  BRA.U !UP0, `(.L_x_201) ;  /* 0x0000000108cc7547 */ /* 0x000fea000b800000 */
[----:B0-----:R-:W-:Y:S01]  /*2910*/  LEA R7, R10, R23, 0x7 ;  /* 0x000000170a077211 */ /* 0x001fe200078e38ff */
[----:B------:R-:W-:Y:S03]  /*2920*/  BSSY.RECONVERGENT B2, `(.L_x_202) ;  /* 0x0000017000027945 */ /* 0x000fe60003800200 */
[----:B------:R-:W-:-:S13]  /*2930*/  ISETP.GE.AND P0, PT, R7, R5, PT ;  /* 0x000000050700720c */ /* 0x000fda0003f06270 */
[----:B------:R-:W-:Y:S05]  /*2940*/  @P0 BRA `(.L_x_203) ;  /* 0x0000000000500947 */ /* 0x000fea0003800000 */
        /* <DEDUP_REMOVED lines=16> */
.L_x_205:
[----:B------:R-:W-:Y:S05]  /*2a50*/  BSYNC.RECONVERGENT B3 ;  /* 0x0000000000037941 */ /* 0x000fea0003800200 */
.L_x_204:
[----:B------:R0:W2:Y:S02]  /*2a60*/  F2I.TRUNC.NTZ R9, R2 ;  /* 0x0000000200097305 */ /* 0x0000a4000020f100 */
[----:B0-----:R-:W-:-:S05]  /*2a70*/  IMAD.WIDE R2, R7, 0x4, R12 ;  /* 0x0000000407027825 */ /* 0x001fca00078e020c */
[----:B--2---:R0:W-:Y:S02]  /*2a80*/  STG.E desc[UR6][R2.64], R9 ;  /* 0x0000000902007986 */ /* 0x0041e4000c101906 */
.L_x_203:
[----:B------:R-:W-:Y:S05]  /*2a90*/  BSYNC.RECONVERGENT B2 ;  /* 0x0000000000027941 */ /* 0x000fea0003800200 */
.L_x_202:
        /* <DEDUP_REMOVED lines=20> */
.L_x_209:
[----:B------:R-:W-:Y:S05]  /*2be0*/  BSYNC.RECONVERGENT B3 ;  /* 0x0000000000037941 */ /* 0x000fea0003800200 */
.L_x_208:
[----:B------:R0:W2:Y:S02]  /*2bf0*/  F2I.TRUNC.NTZ R9, R2 ;  /* 0x0000000200097305 */ /* 0x0000a4000020f100 */
[----:B0-----:R-:W-:-:S05]  /*2c00*/  IMAD.WIDE R2, R7, 0x4, R12 ;  /* 0x0000000407027825 */ /* 0x001fca00078e020c */
[----:B--2---:R0:W-:Y:S02]  /*2c10*/  STG.E desc[UR6][R2.64], R9 ;  /* 0x0000000902007986 */ /* 0x0041e4000c101906 */
.L_x_207:
[----:B------:R-:W-:Y:S05]  /*2c20*/  BSYNC.RECONVERGENT B2 ;  /* 0x0000000000027941 */ /* 0x000fea0003800200 */
.L_x_206:
[----:B------:R-:W-:-:S07]  /*2c30*/  IADD3 R10, PT, PT, R10, 0x2, RZ ;  /* 0x000000020a0a7810 */ /* 0x000fce0007ffe0ff */
.L_x_201:
        /* <DEDUP_REMOVED lines=23> */
.L_x_211:
[----:B------:R-:W-:Y:S05]  /*2db0*/  BSYNC.RECONVERGENT B2 ;  /* 0x0000000000027941 */ /* 0x000fea0003800200 */
.L_x_210:
[----:B------:R-:W0:Y:S01]  /*2dc0*/  F2I.TRUNC.NTZ R3, R2 ;  /* 0x0000000200037305 */ /* 0x000e22000020f100 */
[----:B------:R-:W-:-:S05]  /*2dd0*/  IMAD.WIDE R12, R23, 0x4, R12 ;  /* 0x00000004170c7825 */ /* 0x000fca00078e020c */
[----:B0-----:R-:W-:Y:S01]  /*2de0*/  STG.E desc[UR6][R12.64], R3 ;  /* 0x000000030c007986 */ /* 0x001fe2000c101906 */
[----:B------:R-:W-:Y:S05]  /*2df0*/  EXIT ;  /* 0x000000000000794d */ /* 0x000fea0003800000 */
        .weak           $__internal_1_$__cuda_sm3x_div_rn_noftz_f32_slowpath
        .type           $__internal_1_$__cuda_sm3x_div_rn_noftz_f32_slowpath,@function
        .size           $__internal_1_$__cuda_sm3x_div_rn_noftz_f32_slowpath,(.L_x_920 - $__internal_1_$__cuda_sm3x_div_rn_noftz_f32_slowpath)
$__internal_1_$__cuda_sm3x_div_rn_noftz_f32_slowpath:
        /* <DEDUP_REMOVED lines=35> */
.L_x_213:
[----:B------:R-:W-:Y:S01]  /*3030*/  LEA R28, R4, 0xc0800000, 0x17 ;  /* 0xc0800000041c7811 */ /* 0x000fe200078eb8ff */
[----:B------:R-:W-:Y:S01]  /*3040*/  BSSY.RECONVERGENT B1, `(.L_x_218) ;  /* 0x0000036000017945 */ /* 0x000fe20003800200 */
[----:B------:R-:W-:Y:S02]  /*3050*/  IADD3 R26, PT, PT, R26, -0x7f, RZ ;  /* 0xffffff811a1a7810 */ /* 0x000fe40007ffe0ff */
[----:B------:R-:W-:-:S04]  /*3060*/  IADD3 R28, PT, PT, -R28, R27, RZ ;  /* 0x0000001b1c1c7210 */ /* 0x000fc80007ffe1ff */
[----:B------:R-:W0:Y:S01]  /*3070*/  MUFU.RCP R2, R28 ;  /* 0x0000001c00027308 */ /* 0x000e220000001000 */
[----:B------:R-:W-:-:S04]  /*3080*/  FADD.FTZ R25, -R28, -RZ ;  /* 0x800000ff1c197221 */ /* 0x000fc80000010100 */
[----:B0-----:R-:W-:-:S04]  /*3090*/  FFMA R27, R2, R25, 1 ;  /* 0x3f800000021b7423 */ /* 0x001fc80000000019 */
[----:B------:R-:W-:Y:S01]  /*30a0*/  FFMA R27, R2, R27, R2 ;  /* 0x0000001b021b7223 */ /* 0x000fe20000000002 */
[C---:B------:R-:W-:Y:S01]  /*30b0*/  IMAD R2, R26.reuse, -0x800000, R3 ;  /* 0xff8000001a027824 */ /* 0x040fe200078e0203 */
[----:B------:R-:W-:-:S03]  /*30c0*/  IADD3 R3, PT, PT, R26, 0x7f, -R4 ;  /* 0x0000007f1a037810 */ /* 0x000fc60007ffe804 */
[----:B------:R-:W-:Y:S01]  /*30d0*/  FFMA R26, R2, R27, RZ ;  /* 0x0000001b021a7223 */ /* 0x000fe200000000ff */
[----:B------:R-:W-:-:S03]  /*30e0*/  IADD3 R29, PT, PT, R3, R24, RZ ;  /* 0x00000018031d7210 */ /* 0x000fc60007ffe0ff */
        /* <DEDUP_REMOVED lines=39> */
.L_x_220:
[----:B------:R-:W-:-:S04]  /*3360*/  LOP3.LUT R2, R2, 0x80000000, RZ, 0xc0, !PT ;  /* 0x8000000002027812 */ /* 0x000fc800078ec0ff */
[----:B------:R-:W-:Y:S01]  /*3370*/  LOP3.LUT R2, R2, 0x7f800000, RZ, 0xfc, !PT ;  /* 0x7f80000002027812 */ /* 0x000fe200078efcff */
[----:B------:R-:W-:Y:S06]  /*3380*/  BRA `(.L_x_221) ;  /* 0x0000000000047947 */ /* 0x000fec0003800000 */
.L_x_219:
[----:B------:R-:W-:-:S07]  /*3390*/  LEA R2, R29, R2, 0x17 ;  /* 0x000000021d027211 */ /* 0x000fce00078eb8ff */
.L_x_221:
[----:B------:R-:W-:Y:S05]  /*33a0*/  BSYNC.RECONVERGENT B1 ;  /* 0x0000000000017941 */ /* 0x000fea0003800200 */
.L_x_218:
[----:B------:R-:W-:Y:S05]  /*33b0*/  BRA `(.L_x_222) ;  /* 0x0000000000207947 */ /* 0x000fea0003800000 */
.L_x_217:
[----:B------:R-:W-:-:S04]  /*33c0*/  LOP3.LUT R3, R27, 0x80000000, R3, 0x48, !PT ;  /* 0x800000001b037812 */ /* 0x000fc800078e4803 */
[----:B------:R-:W-:Y:S01]  /*33d0*/  LOP3.LUT R2, R3, 0x7f800000, RZ, 0xfc, !PT ;  /* 0x7f80000003027812 */ /* 0x000fe200078efcff */
[----:B------:R-:W-:Y:S06]  /*33e0*/  BRA `(.L_x_222) ;  /* 0x0000000000147947 */ /* 0x000fec0003800000 */
.L_x_216:
[----:B------:R-:W-:Y:S01]  /*33f0*/  LOP3.LUT R2, R27, 0x80000000, R3, 0x48, !PT ;  /* 0x800000001b027812 */ /* 0x000fe200078e4803 */
[----:B------:R-:W-:Y:S06]  /*3400*/  BRA `(.L_x_222) ;  /* 0x00000000000c7947 */ /* 0x000fec0003800000 */
.L_x_215:
[----:B------:R-:W0:Y:S01]  /*3410*/  MUFU.RSQ R2, -QNAN ;  /* 0xffc0000000027908 */ /* 0x000e220000001400 */
[----:B------:R-:W-:Y:S05]  /*3420*/  BRA `(.L_x_222) ;  /* 0x0000000000047947 */ /* 0x000fea0003800000 */
.L_x_214:
[----:B------:R-:W-:-:S07]  /*3430*/  FADD.FTZ R2, R3, R0 ;  /* 0x0000000003027221 */ /* 0x000fce0000010000 */
.L_x_222:
[----:B------:R-:W-:Y:S05]  /*3440*/  BSYNC.RECONVERGENT B0 ;  /* 0x0000000000007941 */ /* 0x000fea0003800200 */
.L_x_212:
[----:B------:R-:W-:Y:S01]  /*3450*/  HFMA2 R25, -RZ, RZ, 0, 0 ;  /* 0x00000000ff197431 */ /* 0x000fe200000001ff */
[----:B------:R-:W-:-:S04]  /*3460*/  MOV R24, R22 ;  /* 0x0000001600187202 */ /* 0x000fc80000000f00 */
[----:B0-----:R-:W-:Y:S05]  /*3470*/  RET.REL.NODEC R24 `(_ZN3cub18CUB_300001_SM_10006detail9transform16transform_kernelINS2_10policy_hubILb1EN4cuda3std3__45tupleIJN6thrust24THRUST_300001_SM_1000_NS6detail15normal_iteratorINSA_10device_ptrIfEEEEEEEE10policy1000Ei15DigitizeFunctorNSC_INSD_IiEEEEJPfEEEvT0_iT1_T2_DpNS2_10kernel_argIT3_EE) ;  /* 0xffffffc818e07950 */ /* 0x001fea0003c3ffff */
.L_x_223:
        /* <DEDUP_REMOVED lines=16> */
.L_x_920:


//--------------------- .text._ZN3cub18CUB_300001_SM_10006detail8for_each13static_kernelINS2_12policy_hub_t12policy_500_tEmN6thrust24THRUST_300001_SM_1000_NS8cuda_cub20__uninitialized_fill7functorINS7_10device_ptrIiEEiEEEEvT0_T1_ --------------------------
	.section	.text._ZN3cub18CUB_300001_SM_10006detail8for_each13static_kernelINS2_12policy_hub_t12policy_500_tEmN6thrust24THRUST_300001_SM_1000_NS8cuda_cub20__uninitialized_fill7functorINS7_10device_ptrIiEEiEEEEvT0_T1_,"ax",@progbits
	.align	128
        .global         _ZN3cub18CUB_300001_SM_10006detail8for_each13static_kernelINS2_12policy_hub_t12policy_500_tEmN6thrust24THRUST_300001_SM_1000_NS8cuda_cub20__uninitialized_fill7functorINS7_10device_ptrIiEEiEEEEvT0_T1_
        .type           _ZN3cub18CUB_300001_SM_10006detail8for_each13static_kernelINS2_12policy_hub_t12policy_500_tEmN6thrust24THRUST_300001_SM_1000_NS8cuda_cub20__uninitialized_fill7functorINS7_10device_ptrIiEEiEEEEvT0_T1_,@function
        .size           _ZN3cub18CUB_300001_SM_10006detail8for_each13static_kernelINS2_12policy_hub_t12policy_500_tEmN6thrust24THRUST_300001_SM_1000_NS8cuda_cub20__uninitialized_fill7functorINS7_10device_ptrIiEEiEEEEvT0_T1_,(.L_x_923 - _ZN3cub18CUB_300001_SM_10006detail8for_each13static_kernelINS2_12policy_hub_t12policy_500_tEmN6thrust24THRUST_300001_SM_1000_NS8cuda_cub20__uninitialized_fill7functorINS7_10device_ptrIiEEiEEEEvT0_T1_)
        .other          _ZN3cub18CUB_300001_SM_10006detail8for_each13static_kernelINS2_12policy_hub_t12policy_500_tEmN6thrust24THRUST_300001_SM_1000_NS8cuda_cub20__uninitialized_fill7functorINS7_10device_ptrIiEEiEEEEvT0_T1_,@"STO_CUDA_ENTRY STV_DEFAULT"
_ZN3cub18CUB_300001_SM_10006detail8for_each13static_kernelINS2_12policy_hub_t12policy_500_tEmN6thrust24THRUST_300001_SM_1000_NS8cuda_cub20__uninitialized_fill7functorINS7_10device_ptrIiEEiEEEEvT0_T1_:
.text._ZN3cub18CUB_300001_SM_10006detail8for_each13static_kernelINS2_12policy_hub_t12policy_500_tEmN6thrust24THRUST_300001_SM_1000_NS8cuda_cub20__uninitialized_fill7functorINS7_10device_ptrIiEEiEEEEvT0_T1_:
[----:B------:R-:W-:Y:S08]  /*0000*/  LDC R1, c[0x0][0x37c] ;  /* 0x0000df00ff017b82 */ /* 0x000ff00000000800 */
[----:B------:R-:W0:Y:S01]  /*0010*/  S2UR UR4, SR_CTAID.X ;  /* 0x00000000000479c3 */ /* 0x000e220000002500 */
[----:B------:R-:W1:Y:S01]  /*0020*/  LDCU.64 UR6, c[0x0][0x380] ;  /* 0x00007000ff0677ac */ /* 0x000e620008000a00 */
[----:B------:R-:W2:Y:S01]  /*0030*/  LDCU.64 UR8, c[0x0][0x358] ;  /* 0x00006b00ff0877ac */ /* 0x000ea20008000a00 */
[----:B0-----:R-:W-:-:S04]  /*0040*/  UIMAD.WIDE.U32 UR4, UR4, 0x200, URZ ;  /* 0x00000200040478a5 */ /* 0x001fc8000f8e00ff */
[----:B-1----:R-:W-:-:S04]  /*0050*/  UIADD3 UR6, UP0, UPT, -UR4, UR6, URZ ;  /* 0x0000000604067290 */ /* 0x002fc8000ff1e1ff */
[----:B------:R-:W-:Y:S02]  /*0060*/  UIADD3.X UR7, UPT, UPT, ~UR5, UR7, URZ, UP0, !UPT ;  /* 0x0000000705077290 */ /* 0x000fe400087fe5ff */
[----:B------:R-:W-:-:S04]  /*0070*/  UISETP.GE.U32.AND UP0, UPT, UR6, 0x200, UPT ;  /* 0x000002000600788c */ /* 0x000fc8000bf06070 */
[----:B------:R-:W-:-:S09]  /*0080*/  UISETP.GE.U32.AND.EX UP0, UPT, UR7, URZ, UPT, UP0 ;  /* 0x000000ff0700728c */ /* 0x000fd2000bf06100 */
[----:B--2---:R-:W-:Y:S05]  /*0090*/  BRA.U !UP0, `(.L_x_224) ;  /* 0x0000000108287547 */ /* 0x004fea000b800000 */
[----:B------:R-:W0:Y:S01]  /*00a0*/  S2R R0, SR_TID.X ;  /* 0x0000000000007919 */ /* 0x000e220000002100 */
[----:B------:R-:W1:Y:S01]  /*00b0*/  LDCU.64 UR6, c[0x0][0x388] ;  /* 0x00007100ff0677ac */ /* 0x000e620008000a00 */
[----:B------:R-:W2:Y:S01]  /*00c0*/  LDC R5, c[0x0][0x390] ;  /* 0x0000e400ff057b82 */ /* 0x000ea20000000800 */
[----:B0-----:R-:W-:-:S05]  /*00d0*/  IADD3 R0, P0, PT, R0, UR4, RZ ;  /* 0x0000000400007c10 */ /* 0x001fca000ff1e0ff */
[----:B------:R-:W-:Y:S01]  /*00e0*/  IMAD.X R3, RZ, RZ, UR5, P0 ;  /* 0x00000005ff037e24 */ /* 0x000fe200080e06ff */
[----:B-1----:R-:W-:-:S04]  /*00f0*/  LEA R2, P0, R0, UR6, 0x2 ;  /* 0x0000000600027c11 */ /* 0x002fc8000f8010ff */
[----:B------:R-:W-:-:S05]  /*0100*/  LEA.HI.X R3, R0, UR7, R3, 0x2, P0 ;  /* 0x0000000700037c11 */ /* 0x000fca00080f1403 */
[----:B--2---:R-:W-:Y:S04]  /*0110*/  STG.E desc[UR8][R2.64], R5 ;  /* 0x0000000502007986 */ /* 0x004fe8000c101908 */
[----:B------:R-:W-:Y:S01]  /*0120*/  STG.E desc[UR8][R2.64+0x400], R5 ;  /* 0x0004000502007986 */ /* 0x000fe2000c101908 */
[----:B------:R-:W-:Y:S05]  /*0130*/  EXIT ;  /* 0x000000000000794d */ /* 0x000fea0003800000 */
.L_x_224:
[----:B------:R-:W0:Y:S01]  /*0140*/  S2R R0, SR_TID.X ;  /* 0x0000000000007919 */ /* 0x000e220000002100 */
[----:B------:R-:W-:Y:S01]  /*0150*/  IMAD.U32 R2, RZ, RZ, UR7 ;  /* 0x00000007ff027e24 */ /* 0x000fe2000f8e00ff */
[----:B------:R-:W1:Y:S01]  /*0160*/  LDCU.64 UR10, c[0x0][0x388] ;  /* 0x00007100ff0a77ac */ /* 0x000e620008000a00 */
[----:B------:R-:W-:Y:S01]  /*0170*/  IMAD.U32 R4, RZ, RZ, UR7 ;  /* 0x00000007ff047e24 */ /* 0x000fe2000f8e00ff */
[----:B0-----:R-:W-:-:S04]  /*0180*/  ISETP.LT.U32.AND P0, PT, R0, UR6, PT ;  /* 0x0000000600007c0c */ /* 0x001fc8000bf01070 */
[----:B------:R-:W-:Y:S01]  /*0190*/  ISETP.GT.U32.AND.EX P0, PT, R2, RZ, PT, P0 ;  /* 0x000000ff0200720c */ /* 0x000fe20003f04100 */
[C---:B------:R-:W-:Y:S01]  /*01a0*/  VIADD R2, R0.reuse, 0x100 ;  /* 0x0000010000027836 */ /* 0x040fe20000000000 */
[----:B------:R-:W-:-:S04]  /*01b0*/  IADD3 R0, P2, PT, R0, UR4, RZ ;  /* 0x0000000400007c10 */ /* 0x000fc8000ff5e0ff */
[----:B------:R-:W-:Y:S01]  /*01c0*/  ISETP.LT.U32.AND P1, PT, R2, UR6, PT ;  /* 0x0000000602007c0c */ /* 0x000fe2000bf21070 */
[----:B------:R-:W-:Y:S01]  /*01d0*/  IMAD.X R3, RZ, RZ, UR5, P2 ;  /* 0x00000005ff037e24 */ /* 0x000fe200090e06ff */
[----:B-1----:R-:W-:Y:S02]  /*01e0*/  LEA R2, P2, R0, UR10, 0x2 ;  /* 0x0000000a00027c11 */ /* 0x002fe4000f8410ff */
[----:B------:R-:W-:Y:S02]  /*01f0*/  ISETP.GT.U32.AND.EX P1, PT, R4, RZ, PT, P1 ;  /* 0x000000ff0400720c */ /* 0x000fe40003f24110 */
[----:B------:R-:W-:Y:S01]  /*0200*/  LEA.HI.X R3, R0, UR11, R3, 0x2, P2 ;  /* 0x0000000b00037c11 */ /* 0x000fe200090f1403 */
[----:B------:R-:W0:Y:S04]  /*0210*/  @P0 LDC R5, c[0x0][0x390] ;  /* 0x0000e400ff050b82 */ /* 0x000e280000000800 */
[----:B0-----:R0:W-:Y:S06]  /*0220*/  @P0 STG.E desc[UR8][R2.64], R5 ;  /* 0x0000000502000986 */ /* 0x0011ec000c101908 */
[----:B------:R-:W-:Y:S05]  /*0230*/  @!P1 EXIT ;  /* 0x000000000000994d */ /* 0x000fea0003800000 */
[----:B0-----:R-:W0:Y:S02]  /*0240*/  LDC R5, c[0x0][0x390] ;  /* 0x0000e400ff057b82 */ /* 0x001e240000000800 */
[----:B0-----:R-:W-:Y:S01]  /*0250*/  STG.E desc[UR8][R2.64+0x400], R5 ;  /* 0x0004000502007986 */ /* 0x001fe2000c101908 */
[----:B------:R-:W-:Y:S05]  /*0260*/  EXIT ;  /* 0x000000000000794d */ /* 0x000fea0003800000 */
.L_x_225:
        /* <DEDUP_REMOVED lines=9> */
.L_x_923:


//--------------------- .text._ZN3cub18CUB_300001_SM_10006detail8for_each13static_kernelINS2_12policy_hub_t12policy_500_tEmN6thrust24THRUST_300001_SM_1000_NS8cuda_cub20__uninitialized_fill7functorINS7_10device_ptrIfEEfEEEEvT0_T1_ --------------------------
	.section	.text._ZN3cub18CUB_300001_SM_10006detail8for_each13static_kernelINS2_12policy_hub_t12policy_500_tEmN6thrust24THRUST_300001_SM_1000_NS8cuda_cub20__uninitialized_fill7functorINS7_10device_ptrIfEEfEEEEvT0_T1_,"ax",@progbits
	.align	128
        .global         _ZN3cub18CUB_300001_SM_10006detail8for_each13static_kernelINS2_12policy_hub_t12policy_500_tEmN6thrust24THRUST_300001_SM_1000_NS8cuda_cub20__uninitialized_fill7functorINS7_10device_ptrIfEEfEEEEvT0_T1_
        .type           _ZN3cub18CUB_300001_SM_10006detail8for_each13static_kernelINS2_12policy_hub_t12policy_500_tEmN6thrust24THRUST_300001_SM_1000_NS8cuda_cub20__uninitialized_fill7functorINS7_10device_ptrIfEEfEEEEvT0_T1_,@function
        .size           _ZN3cub18CUB_300001_SM_10006detail8for_each13static_kernelINS2_12policy_hub_t12policy_500_tEmN6thrust24THRUST_300001_SM_1000_NS8cuda_cub20__uninitialized_fill7functorINS7_10device_ptrIfEEfEEEEvT0_T1_,(.L_x_924 - _ZN3cub18CUB_300001_SM_10006detail8for_each13static_kernelINS2_12policy_hub_t12policy_500_tEmN6thrust24THRUST_300001_SM_1000_NS8cuda_cub20__uninitialized_fill7functorINS7_10device_ptrIfEEfEEEEvT0_T1_)
        .other          _ZN3cub18CUB_300001_SM_10006detail8for_each13static_kernelINS2_12policy_hub_t12policy_500_tEmN6thrust24THRUST_300001_SM_1000_NS8cuda_cub20__uninitialized_fill7functorINS7_10device_ptrIfEEfEEEEvT0_T1_,@"STO_CUDA_ENTRY STV_DEFAULT"
_ZN3cub18CUB_300001_SM_10006detail8for_each13static_kernelINS2_12policy_hub_t12policy_500_tEmN6thrust24THRUST_300001_SM_1000_NS8cuda_cub20__uninitialized_fill7functorINS7_10device_ptrIfEEfEEEEvT0_T1_:
.text._ZN3cub18CUB_300001_SM_10006detail8for_each13static_kernelINS2_12policy_hub_t12policy_500_tEmN6thrust24THRUST_300001_SM_1000_NS8cuda_cub20__uninitialized_fill7functorINS7_10device_ptrIfEEfEEEEvT0_T1_:
        /* <DEDUP_REMOVED lines=20> */
.L_x_226:
        /* <DEDUP_REMOVED lines=19> */
.L_x_227:
        /* <DEDUP_REMOVED lines=9> */
.L_x_924:


//--------------------- .text._ZN3cub18CUB_300001_SM_10006detail11EmptyKernelIvEEvv --------------------------
	.section	.text._ZN3cub18CUB_300001_SM_10006detail11EmptyKernelIvEEvv,"ax",@progbits
	.align	128
        .global         _ZN3cub18CUB_300001_SM_10006detail11EmptyKernelIvEEvv
        .type           _ZN3cub18CUB_300001_SM_10006detail11EmptyKernelIvEEvv,@function
        .size           _ZN3cub18CUB_300001_SM_10006detail11EmptyKernelIvEEvv,(.L_x_925 - _ZN3cub18CUB_300001_SM_10006detail11EmptyKernelIvEEvv)
        .other          _ZN3cub18CUB_300001_SM_10006detail11EmptyKernelIvEEvv,@"STO_CUDA_ENTRY STV_DEFAULT"
_ZN3cub18CUB_300001_SM_10006detail11EmptyKernelIvEEvv:
.text._ZN3cub18CUB_300001_SM_10006detail11EmptyKernelIvEEvv:
[----:B------:R-:W-:Y:S01]  /*0000*/  LDC R1, c[0x0][0x37c] ;  /* 0x0000df00ff017b82 */ /* 0x000fe20000000800 */
[----:B------:R-:W-:Y:S05]  /*0010*/  EXIT ;  /* 0x000000000000794d */ /* 0x000fea0003800000 */
.L_x_228:
        /* <DEDUP_REMOVED lines=14> */
.L_x_925:


//--------------------- .text._ZN6thrust24THRUST_300001_SM_1000_NS8cuda_cub4core6detail13_kernel_agentINS1_8__reduce11ReduceAgentIPN4cuda3std3__45tupleIJflEEESC_SB_lNS1_9__extrema9arg_max_fIflNS9_4lessIfEEEEEEJSC_SC_iSH_EEEvDpT0_ --------------------------
	.section	.text._ZN6thrust24THRUST_300001_SM_1000_NS8cuda_cub4core6detail13_kernel_agentINS1_8__reduce11ReduceAgentIPN4cuda3std3__45tupleIJflEEESC_SB_lNS1_9__extrema9arg_max_fIflNS9_4lessIfEEEEEEJSC_SC_iSH_EEEvDpT0_,"ax",@progbits
	.align	128
        .global         _ZN6thrust24THRUST_300001_SM_1000_NS8cuda_cub4core6detail13_kernel_agentINS1_8__reduce11ReduceAgentIPN4cuda3std3__45tupleIJflEEESC_SB_lNS1_9__extrema9arg_max_fIflNS9_4lessIfEEEEEEJSC_SC_iSH_EEEvDpT0_
        .type           _ZN6thrust24THRUST_300001_SM_1000_NS8cuda_cub4core6detail13_kernel_agentINS1_8__reduce11ReduceAgentIPN4cuda3std3__45tupleIJflEEESC_SB_lNS1_9__extrema9arg_max_fIflNS9_4lessIfEEEEEEJSC_SC_iSH_EEEvDpT0_,@function
        .size           _ZN6thrust24THRUST_300001_SM_1000_NS8cuda_cub4core6detail13_kernel_agentINS1_8__reduce11ReduceAgentIPN4cuda3std3__45tupleIJflEEESC_SB_lNS1_9__extrema9arg_max_fIflNS9_4lessIfEEEEEEJSC_SC_iSH_EEEvDpT0_,(.L_x_926 - _ZN6thrust24THRUST_300001_SM_1000_NS8cuda_cub4core6detail13_kernel_agentINS1_8__reduce11ReduceAgentIPN4cuda3std3__45tupleIJflEEESC_SB_lNS1_9__extrema9arg_max_fIflNS9_4lessIfEEEEEEJSC_SC_iSH_EEEvDpT0_)
        .other          _ZN6thrust24THRUST_300001_SM_1000_NS8cuda_cub4core6detail13_kernel_agentINS1_8__reduce11ReduceAgentIPN4cuda3std3__45tupleIJflEEESC_SB_lNS1_9__extrema9arg_max_fIflNS9_4lessIfEEEEEEJSC_SC_iSH_EEEvDpT0_,@"STO_CUDA_ENTRY STV_DEFAULT"
_ZN6thrust24THRUST_300001_SM_1000_NS8cuda_cub4core6detail13_kernel_agentINS1_8__reduce11ReduceAgentIPN4cuda3std3__45tupleIJflEEESC_SB_lNS1_9__extrema9arg_max_fIflNS9_4lessIfEEEEEEJSC_SC_iSH_EEEvDpT0_:
.text._ZN6thrust24THRUST_300001_SM_1000_NS8cuda_cub4core6detail13_kernel_agentINS1_8__reduce11ReduceAgentIPN4cuda3std3__45tupleIJflEEESC_SB_lNS1_9__extrema9arg_max_fIflNS9_4lessIfEEEEEEJSC_SC_iSH_EEEvDpT0_:
[----:B------:R-:W-:Y:S01]  /*0000*/  LDC R1, c[0x0][0x37c] ;  /* 0x0000df00ff017b82 */ /* 0x000fe20000000800 */
[----:B------:R-:W0:Y:S02]  /*0010*/  LDCU UR8, c[0x0][0x390] ;  /* 0x00007200ff0877ac */ /* 0x000e240008000800 */
[----:B0-----:R-:W-:-:S13]  /*0020*/  ISETP.NE.AND P0, PT, RZ, UR8, PT ;  /* 0x00000008ff007c0c */ /* 0x001fda000bf05270 */
[----:B------:R-:W-:Y:S05]  /*0030*/  @!P0 EXIT ;  /* 0x000000000000894d */ /* 0x000fea0003800000 */
[----:B------:R-:W-:Y:S01]  /*0040*/  UISETP.GT.AND UP0, UPT, UR8, 0x4ff, UPT ;  /* 0x000004ff0800788c */ /* 0x000fe2000bf04270 */
[----:B------:R-:W-:Y:S01]  /*0050*/  BSSY.RECONVERGENT B0, `(.L_x_229) ;  /* 0x00005bf000007945 */ /* 0x000fe20003800200 */
[----:B------:R-:W0:Y:S07]  /*0060*/  LDCU.64 UR10, c[0x0][0x358] ;  /* 0x00006b00ff0a77ac */ /* 0x000e2e0008000a00 */
[----:B------:R-:W-:Y:S05]  /*0070*/  BRA.U UP0, `(.L_x_230) ;  /* 0x0000003100807547 */ /* 0x000fea000b800000 */
[----:B------:R-:W1:Y:S01]  /*0080*/  S2R R0, SR_TID.X ;  /* 0x0000000000007919 */ /* 0x000e620000002100 */
[----:B------:R-:W2:Y:S01]  /*0090*/  LDCU UR4, c[0x0][0x390] ;  /* 0x00007200ff0477ac */ /* 0x000ea20008000800 */
[----:B------:R-:W-:Y:S01]  /*00a0*/  BSSY.RECONVERGENT B1, `(.L_x_231) ;  /* 0x000000b000017945 */ /* 0x000fe20003800200 */
[----:B------:R-:W-:Y:S01]  /*00b0*/  IMAD.MOV.U32 R4, RZ, RZ, RZ ;  /* 0x000000ffff047224 */ /* 0x000fe200078e00ff */
[----:B------:R-:W-:Y:S02]  /*00c0*/  CS2R R2, SRZ ;  /* 0x0000000000027805 */ /* 0x000fe4000001ff00 */
[----:B-1----:R-:W-:Y:S01]  /*00d0*/  ISETP.GE.AND P0, PT, R0, UR8, PT ;  /* 0x0000000800007c0c */ /* 0x002fe2000bf06270 */
[----:B------:R-:W-:-:S12]  /*00e0*/  IMAD.MOV.U32 R5, RZ, RZ, R0 ;  /* 0x000000ffff057224 */ /* 0x000fd800078e0000 */
[----:B--2---:R-:W-:Y:S05]  /*00f0*/  @P0 BRA `(.L_x_232) ;  /* 0x0000000000140947 */ /* 0x004fea0003800000 */
[----:B------:R-:W1:Y:S02]  /*0100*/  LDC.64 R6, c[0x0][0x380] ;  /* 0x0000e000ff067b82 */ /* 0x000e640000000a00 */
[----:B-1----:R-:W-:-:S05]  /*0110*/  IMAD.WIDE.U32 R6, R0, 0x10, R6 ;  /* 0x0000001000067825 */ /* 0x002fca00078e0006 */
[----:B0-----:R1:W5:Y:S04]  /*0120*/  LDG.E.CONSTANT R4, desc[UR10][R6.64] ;  /* 0x0000000a06047981 */ /* 0x001368000c1e9900 */
[----:B------:R1:W5:Y:S01]  /*0130*/  LDG.E.64.CONSTANT R2, desc[UR10][R6.64+0x8] ;  /* 0x0000080a06027981 */ /* 0x000362000c1e9b00 */
[----:B------:R-:W-:-:S07]  /*0140*/  VIADD R5, R0, 0x100 ;  /* 0x0000010000057836 */ /* 0x000fce0000000000 */
.L_x_232:
[----:B0-----:R-:W-:Y:S05]  /*0150*/  BSYNC.RECONVERGENT B1 ;  /* 0x0000000000017941 */ /* 0x001fea0003800200 */
.L_x_231:
[----:B------:R-:W-:Y:S01]  /*0160*/  ISETP.GE.AND P0, PT, R5, UR8, PT ;  /* 0x0000000805007c0c */ /* 0x000fe2000bf06270 */
[----:B------:R-:W-:-:S12]  /*0170*/  BSSY.RECONVERGENT B1, `(.L_x_233) ;  /* 0x0000088000017945 */ /* 0x000fd80003800200 */
[----:B------:R-:W-:Y:S05]  /*0180*/  @P0 BRA `(.L_x_234) ;  /* 0x0000000800180947 */ /* 0x000fea0003800000 */
[----:B-1----:R-:W-:Y:S01]  /*0190*/  LOP3.LUT R6, RZ, R5, RZ, 0x33, !PT ;  /* 0x00000005ff067212 */ /* 0x002fe200078e33ff */
[----:B------:R-:W-:Y:S04]  /*01a0*/  BSSY.RECONVERGENT B2, `(.L_x_235) ;  /* 0x000002b000027945 */ /* 0x000fe80003800200 */
[----:B------:R-:W-:-:S05]  /*01b0*/  VIADD R12, R6, UR8 ;  /* 0x00000008060c7c36 */ /* 0x000fca0008000000 */
[----:B------:R-:W-:-:S04]  /*01c0*/  LOP3.LUT R6, R12, 0x300, RZ, 0xc0, !PT ;  /* 0x000003000c067812 */ /* 0x000fc800078ec0ff */
[----:B------:R-:W-:-:S13]  /*01d0*/  ISETP.NE.AND P0, PT, R6, 0x300, PT ;  /* 0x000003000600780c */ /* 0x000fda0003f05270 */
[----:B------:R-:W-:Y:S05]  /*01e0*/  @!P0 BRA `(.L_x_236) ;  /* 0x0000000000988947 */ /* 0x000fea0003800000 */
[----:B------:R-:W0:Y:S01]  /*01f0*/  LDC.64 R6, c[0x0][0x380] ;  /* 0x0000e000ff067b82 */ /* 0x000e220000000a00 */
[----:B------:R-:W-:-:S04]  /*0200*/  LEA.HI R8, R12, 0x1, RZ, 0x18 ;  /* 0x000000010c087811 */ /* 0x000fc800078fc0ff */
[----:B------:R-:W-:-:S05]  /*0210*/  LOP3.LUT R8, R8, 0x3, RZ, 0xc0, !PT ;  /* 0x0000000308087812 */ /* 0x000fca00078ec0ff */
[----:B------:R-:W-:Y:S02]  /*0220*/  IMAD.MOV R10, RZ, RZ, -R8 ;  /* 0x000000ffff0a7224 */ /* 0x000fe400078e0a08 */
[----:B0-----:R-:W-:-:S04]  /*0230*/  IMAD.WIDE.U32 R6, R5, 0x10, R6 ;  /* 0x0000001005067825 */ /* 0x001fc800078e0006 */
[----:B------:R-:W-:-:S07]  /*0240*/  IMAD.MOV.U32 R11, RZ, RZ, R6 ;  /* 0x000000ffff0b7224 */ /* 0x000fce00078e0006 */
.L_x_239:
[----:B------:R-:W-:-:S05]  /*0250*/  IMAD.MOV.U32 R6, RZ, RZ, R11 ;  /* 0x000000ffff067224 */ /* 0x000fca00078e000b */
[----:B------:R-:W2:Y:S04]  /*0260*/  LDG.E.CONSTANT R14, desc[UR10][R6.64] ;  /* 0x0000000a060e7981 */ /* 0x000ea8000c1e9900 */
[----:B------:R-:W3:Y:S01]  /*0270*/  LDG.E.64.CONSTANT R8, desc[UR10][R6.64+0x8] ;  /* 0x0000080a06087981 */ /* 0x000ee2000c1e9b00 */
[----:B------:R-:W-:Y:S01]  /*0280*/  VIADD R10, R10, 0x1 ;  /* 0x000000010a0a7836 */ /* 0x000fe20000000000 */
[----:B------:R-:W-:Y:S01]  /*0290*/  BSSY.RECONVERGENT B3, `(.L_x_237) ;  /* 0x0000018000037945 */ /* 0x000fe20003800200 */
[----:B-----5:R-:W-:Y:S01]  /*02a0*/  IMAD.MOV.U32 R17, RZ, RZ, R3 ;  /* 0x000000ffff117224 */ /* 0x020fe200078e0003 */
[----:B------:R-:W-:Y:S01]  /*02b0*/  IADD3 R11, P3, PT, R6, 0x1000, RZ ;  /* 0x00001000060b7810 */ /* 0x000fe20007f7e0ff */
[----:B------:R-:W-:Y:S01]  /*02c0*/  IMAD.MOV.U32 R15, RZ, RZ, R2 ;  /* 0x000000ffff0f7224 */ /* 0x000fe200078e0002 */
[----:B------:R-:W-:Y:S01]  /*02d0*/  ISETP.NE.AND P2, PT, R10, RZ, PT ;  /* 0x000000ff0a00720c */ /* 0x000fe20003f45270 */
[----:B------:R-:W-:Y:S01]  /*02e0*/  IMAD.MOV.U32 R13, RZ, RZ, R4 ;  /* 0x000000ffff0d7224 */ /* 0x000fe200078e0004 */
[----:B--2---:R-:W-:Y:S01]  /*02f0*/  FSETP.GEU.AND P0, PT, R4, R14, PT ;  /* 0x0000000e0400720b */ /* 0x004fe20003f0e000 */
[----:B------:R-:W-:-:S02]  /*0300*/  IMAD.MOV.U32 R4, RZ, RZ, R14 ;  /* 0x000000ffff047224 */ /* 0x000fc400078e000e */
[----:B---3--:R-:W-:Y:S02]  /*0310*/  IMAD.MOV.U32 R2, RZ, RZ, R8 ;  /* 0x000000ffff027224 */ /* 0x008fe400078e0008 */
[----:B------:R-:W-:-:S08]  /*0320*/  IMAD.MOV.U32 R3, RZ, RZ, R9 ;  /* 0x000000ffff037224 */ /* 0x000fd000078e0009 */
[----:B------:R-:W-:Y:S05]  /*0330*/  @!P0 BRA `(.L_x_238) ;  /* 0x0000000000348947 */ /* 0x000fea0003800000 */
[----:B------:R-:W-:Y:S01]  /*0340*/  FSETP.GEU.AND P4, PT, R14, R13, PT ;  /* 0x0000000d0e00720b */ /* 0x000fe20003f8e000 */
[----:B------:R-:W-:Y:S02]  /*0350*/  IMAD.MOV.U32 R4, RZ, RZ, R13 ;  /* 0x000000ffff047224 */ /* 0x000fe400078e000d */
[----:B------:R-:W-:Y:S02]  /*0360*/  IMAD.MOV.U32 R2, RZ, RZ, R15 ;  /* 0x000000ffff027224 */ /* 0x000fe400078e000f */
[----:B------:R-:W-:-:S08]  /*0370*/  IMAD.MOV.U32 R3, RZ, RZ, R17 ;  /* 0x000000ffff037224 */ /* 0x000fd000078e0011 */
[CC--:B------:R-:W-:Y:S02]  /*0380*/  @P4 ISETP.LT.U32.AND P1, PT, R15.reuse, R8.reuse, PT ;  /* 0x000000080f00420c */ /* 0x0c0fe40003f21070 */
[-C--:B------:R-:W-:Y:S02]  /*0390*/  @P4 ISETP.GE.U32.AND P0, PT, R15, R8.reuse, PT ;  /* 0x000000080f00420c */ /* 0x080fe40003f06070 */
[CC--:B------:R-:W-:Y:S02]  /*03a0*/  @P4 ISETP.LT.AND.EX P1, PT, R17.reuse, R9.reuse, PT, P1 ;  /* 0x000000091100420c */ /* 0x0c0fe40003f21310 */
[-C--:B------:R-:W-:Y:S02]  /*03b0*/  @P4 ISETP.GE.AND.EX P0, PT, R17, R9.reuse, PT, P0 ;  /* 0x000000091100420c */ /* 0x080fe40003f06300 */
[----:B------:R-:W-:Y:S02]  /*03c0*/  @P4 SEL R8, R15, R8, P1 ;  /* 0x000000080f084207 */ /* 0x000fe40000800000 */
[----:B------:R-:W-:-:S02]  /*03d0*/  @P4 SEL R9, R17, R9, P1 ;  /* 0x0000000911094207 */ /* 0x000fc40000800000 */
[----:B------:R-:W-:Y:S01]  /*03e0*/  @P4 FSEL R4, R13, R14, !P0 ;  /* 0x0000000e0d044208 */ /* 0x000fe20004000000 */
[----:B------:R-:W-:Y:S02]  /*03f0*/  @P4 IMAD.MOV.U32 R2, RZ, RZ, R8 ;  /* 0x000000ffff024224 */ /* 0x000fe400078e0008 */
[----:B------:R-:W-:-:S07]  /*0400*/  @P4 IMAD.MOV.U32 R3, RZ, RZ, R9 ;  /* 0x000000ffff034224 */ /* 0x000fce00078e0009 */
.L_x_238:
[----:B------:R-:W-:Y:S05]  /*0410*/  BSYNC.RECONVERGENT B3 ;  /* 0x0000000000037941 */ /* 0x000fea0003800200 */
.L_x_237:
[----:B------:R-:W-:Y:S02]  /*0420*/  IMAD.X R7, RZ, RZ, R7, P3 ;  /* 0x000000ffff077224 */ /* 0x000fe400018e0607 */
[----:B------:R-:W-:Y:S01]  /*0430*/  VIADD R5, R5, 0x100 ;  /* 0x0000010005057836 */ /* 0x000fe20000000000 */
[----:B------:R-:W-:Y:S06]  /*0440*/  @P2 BRA `(.L_x_239) ;  /* 0xfffffffc00802947 */ /* 0x000fec000383ffff */
.L_x_236:
[----:B------:R-:W-:Y:S05]  /*0450*/  BSYNC.RECONVERGENT B2 ;  /* 0x0000000000027941 */ /* 0x000fea0003800200 */
.L_x_235:
[----:B------:R-:W0:Y:S01]  /*0460*/  LDC.64 R8, c[0x0][0x380] ;  /* 0x0000e000ff087b82 */ /* 0x000e220000000a00 */
[----:B------:R-:W-:-:S13]  /*0470*/  ISETP.GE.U32.AND P0, PT, R12, 0x300, PT ;  /* 0x000003000c00780c */ /* 0x000fda0003f06070 */
[----:B------:R-:W-:Y:S05]  /*0480*/  @!P0 BRA `(.L_x_234) ;  /* 0x0000000400588947 */ /* 0x000fea0003800000 */
.L_x_248:
[----:B0-----:R-:W-:-:S05]  /*0490*/  IMAD.WIDE R18, R5, 0x10, R8 ;  /* 0x0000001005127825 */ /* 0x001fca00078e0208 */
[----:B------:R-:W2:Y:S04]  /*04a0*/  LDG.E.CONSTANT R21, desc[UR10][R18.64] ;  /* 0x0000000a12157981 */ /* 0x000ea8000c1e9900 */
[----:B------:R-:W3:Y:S04]  /*04b0*/  LDG.E.64.CONSTANT R14, desc[UR10][R18.64+0x8] ;  /* 0x0000080a120e7981 */ /* 0x000ee8000c1e9b00 */
[----:B-----5:R0:W5:Y:S04]  /*04c0*/  LDG.E.CONSTANT R27, desc[UR10][R18.64+0x1000] ;  /* 0x0010000a121b7981 */ /* 0x020168000c1e9900 */
[----:B------:R0:W5:Y:S04]  /*04d0*/  LDG.E.CONSTANT R16, desc[UR10][R18.64+0x2000] ;  /* 0x0020000a12107981 */ /* 0x000168000c1e9900 */
[----:B------:R0:W5:Y:S04]  /*04e0*/  LDG.E.CONSTANT R17, desc[UR10][R18.64+0x3000] ;  /* 0x0030000a12117981 */ /* 0x000168000c1e9900 */
[----:B------:R0:W5:Y:S04]  /*04f0*/  LDG.E.64.CONSTANT R12, desc[UR10][R18.64+0x1008] ;  /* 0x0010080a120c7981 */ /* 0x000168000c1e9b00 */
[----:B------:R0:W5:Y:S04]  /*0500*/  LDG.E.64.CONSTANT R6, desc[UR10][R18.64+0x2008] ;  /* 0x0020080a12067981 */ /* 0x000168000c1e9b00 */
[----:B------:R0:W5:Y:S01]  /*0510*/  LDG.E.64.CONSTANT R10, desc[UR10][R18.64+0x3008] ;  /* 0x0030080a120a7981 */ /* 0x000162000c1e9b00 */
[----:B------:R-:W-:Y:S01]  /*0520*/  BSSY.RECONVERGENT B2, `(.L_x_240) ;  /* 0x0000011000027945 */ /* 0x000fe20003800200 */
[----:B--2---:R-:W-:Y:S01]  /*0530*/  FSETP.GEU.AND P0, PT, R4, R21, PT ;  /* 0x000000150400720b */ /* 0x004fe20003f0e000 */
[----:B------:R-:W-:-:S02]  /*0540*/  IMAD.MOV.U32 R20, RZ, RZ, R21 ;  /* 0x000000ffff147224 */ /* 0x000fc400078e0015 */
[----:B---3--:R-:W-:Y:S02]  /*0550*/  IMAD.MOV.U32 R23, RZ, RZ, R14 ;  /* 0x000000ffff177224 */ /* 0x008fe400078e000e */
[----:B------:R-:W-:-:S08]  /*0560*/  IMAD.MOV.U32 R25, RZ, RZ, R15 ;  /* 0x000000ffff197224 */ /* 0x000fd000078e000f */
[----:B0-----:R-:W-:Y:S05]  /*0570*/  @!P0 BRA `(.L_x_241) ;  /* 0x00000000002c8947 */ /* 0x001fea0003800000 */
[----:B------:R-:W-:Y:S01]  /*0580*/  FSETP.GEU.AND P2, PT, R21, R4, PT ;  /* 0x000000041500720b */ /* 0x000fe20003f4e000 */
[----:B------:R-:W-:Y:S02]  /*0590*/  IMAD.MOV.U32 R23, RZ, RZ, R2 ;  /* 0x000000ffff177224 */ /* 0x000fe400078e0002 */
[----:B------:R-:W-:Y:S02]  /*05a0*/  IMAD.MOV.U32 R25, RZ, RZ, R3 ;  /* 0x000000ffff197224 */ /* 0x000fe400078e0003 */
[----:B------:R-:W-:-:S08]  /*05b0*/  IMAD.MOV.U32 R20, RZ, RZ, R4 ;  /* 0x000000ffff147224 */ /* 0x000fd000078e0004 */
[CC--:B------:R-:W-:Y:S02]  /*05c0*/  @P2 ISETP.GE.U32.AND P0, PT, R2.reuse, R14.reuse, PT ;  /* 0x0000000e0200220c */ /* 0x0c0fe40003f06070 */
[-C--:B------:R-:W-:Y:S02]  /*05d0*/  @P2 ISETP.LT.U32.AND P1, PT, R2, R14.reuse, PT ;  /* 0x0000000e0200220c */ /* 0x080fe40003f21070 */
[CC--:B------:R-:W-:Y:S02]  /*05e0*/  @P2 ISETP.GE.AND.EX P0, PT, R3.reuse, R15.reuse, PT, P0 ;  /* 0x0000000f0300220c */ /* 0x0c0fe40003f06300 */
[----:B------:R-:W-:Y:S02]  /*05f0*/  @P2 ISETP.LT.AND.EX P1, PT, R3, R15, PT, P1 ;  /* 0x0000000f0300220c */ /* 0x000fe40003f21310 */
[----:B------:R-:W-:Y:S02]  /*0600*/  @P2 FSEL R20, R4, R21, !P0 ;  /* 0x0000001504142208 */ /* 0x000fe40004000000 */
[----:B------:R-:W-:-:S02]  /*0610*/  @P2 SEL R23, R2, R14, P1 ;  /* 0x0000000e02172207 */ /* 0x000fc40000800000 */
[----:B------:R-:W-:-:S07]  /*0620*/  @P2 SEL R25, R3, R15, P1 ;  /* 0x0000000f03192207 */ /* 0x000fce0000800000 */
.L_x_241:
[----:B------:R-:W-:Y:S05]  /*0630*/  BSYNC.RECONVERGENT B2 ;  /* 0x0000000000027941 */ /* 0x000fea0003800200 */
.L_x_240:
[----:B-----5:R-:W-:Y:S01]  /*0640*/  FSETP.GEU.AND P0, PT, R20, R27, PT ;  /* 0x0000001b1400720b */ /* 0x020fe20003f0e000 */
[----:B------:R-:W-:Y:S01]  /*0650*/  BSSY.RECONVERGENT B2, `(.L_x_242) ;  /* 0x0000010000027945 */ /* 0x000fe20003800200 */
[----:B------:R-:W-:Y:S02]  /*0660*/  IMAD.MOV.U32 R3, RZ, RZ, R27 ;  /* 0x000000ffff037224 */ /* 0x000fe400078e001b */
[----:B------:R-:W-:Y:S02]  /*0670*/  IMAD.MOV.U32 R19, RZ, RZ, R12 ;  /* 0x000000ffff137224 */ /* 0x000fe400078e000c */
[----:B------:R-:W-:-:S07]  /*0680*/  IMAD.MOV.U32 R21, RZ, RZ, R13 ;  /* 0x000000ffff157224 */ /* 0x000fce00078e000d */
[----:B------:R-:W-:Y:S05]  /*0690*/  @!P0 BRA `(.L_x_243) ;  /* 0x00000000002c8947 */ /* 0x000fea0003800000 */
        /* <DEDUP_REMOVED lines=11> */
.L_x_243:
[----:B------:R-:W-:Y:S05]  /*0750*/  BSYNC.RECONVERGENT B2 ;  /* 0x0000000000027941 */ /* 0x000fea0003800200 */
.L_x_242:
[----:B------:R-:W-:Y:S01]  /*0760*/  FSETP.GEU.AND P0, PT, R3, R16, PT ;  /* 0x000000100300720b */ /* 0x000fe20003f0e000 */
        /* <DEDUP_REMOVED lines=10> */
[----:B------:R-:W-:Y:S02]  /*0810*/  @P2 ISETP.LT.U32.AND P1, PT, R19, R6, PT ;  /* 0x000000061300220c */ /* 0x000fe40003f21070 */
[CC--:B------:R-:W-:Y:S02]  /*0820*/  @P2 ISETP.GE.AND.EX P0, PT, R21.reuse, R7.reuse, PT, P0 ;  /* 0x000000071500220c */ /* 0x0c0fe40003f06300 */
[----:B------:R-:W-:Y:S02]  /*0830*/  @P2 ISETP.LT.AND.EX P1, PT, R21, R7, PT, P1 ;  /* 0x000000071500220c */ /* 0x000fe40003f21310 */
[----:B------:R-:W-:Y:S02]  /*0840*/  @P2 FSEL R12, R3, R16, !P0 ;  /* 0x00000010030c2208 */ /* 0x000fe40004000000 */
[----:B------:R-:W-:-:S02]  /*0850*/  @P2 SEL R13, R19, R6, P1 ;  /* 0x00000006130d2207 */ /* 0x000fc40000800000 */
[----:B------:R-:W-:-:S07]  /*0860*/  @P2 SEL R15, R21, R7, P1 ;  /* 0x00000007150f2207 */ /* 0x000fce0000800000 */
.L_x_245:
[----:B------:R-:W-:Y:S05]  /*0870*/  BSYNC.RECONVERGENT B2 ;  /* 0x0000000000027941 */ /* 0x000fea0003800200 */
.L_x_244:
        /* <DEDUP_REMOVED lines=19> */
.L_x_247:
[----:B------:R-:W-:Y:S05]  /*09b0*/  BSYNC.RECONVERGENT B2 ;  /* 0x0000000000027941 */ /* 0x000fea0003800200 */
.L_x_246:
[----:B------:R-:W-:-:S05]  /*09c0*/  VIADD R5, R5, 0x400 ;  /* 0x0000040005057836 */ /* 0x000fca0000000000 */
[----:B------:R-:W-:-:S13]  /*09d0*/  ISETP.GE.AND P0, PT, R5, UR4, PT ;  /* 0x0000000405007c0c */ /* 0x000fda000bf06270 */
[----:B------:R-:W-:Y:S05]  /*09e0*/  @!P0 BRA `(.L_x_248) ;  /* 0xfffffff800a88947 */ /* 0x000fea000383ffff */
.L_x_234:
[----:B------:R-:W-:Y:S05]  /*09f0*/  BSYNC.RECONVERGENT B1 ;  /* 0x0000000000017941 */ /* 0x000fea0003800200 */
.L_x_233:
[----:B------:R-:W2:Y:S02]  /*0a00*/  LDCU UR6, c[0x0][0x390] ;  /* 0x00007200ff0677ac */ /* 0x000ea40008000800 */
[----:B--2---:R-:W-:-:S09]  /*0a10*/  UISETP.GE.AND UP0, UPT, UR6, 0x100, UPT ;  /* 0x000001000600788c */ /* 0x004fd2000bf06270 */
[----:B------:R-:W-:Y:S05]  /*0a20*/  BRA.U !UP0, `(.L_x_249) ;  /* 0x00000011088c7547 */ /* 0x000fea000b800000 */
[----:B0-----:R-:W0:Y:S01]  /*0a30*/  S2R R8, SR_LANEID ;  /* 0x0000000000087919 */ /* 0x001e220000000000 */
[----:B------:R-:W-:Y:S01]  /*0a40*/  BSSY.RECONVERGENT B1, `(.L_x_250) ;  /* 0x000001b000017945 */ /* 0x000fe20003800200 */
[----:B-1---5:R-:W-:Y:S01]  /*0a50*/  IMAD.MOV.U32 R6, RZ, RZ, R2 ;  /* 0x000000ffff067224 */ /* 0x022fe200078e0002 */
[----:B------:R1:W2:Y:S01]  /*0a60*/  SHFL.DOWN PT, R9, R4, 0x1, 0x1f ;  /* 0x08201f0004097f89 */ /* 0x0002a200000e0000 */
[----:B------:R-:W-:Y:S02]  /*0a70*/  IMAD.MOV.U32 R7, RZ, RZ, R3 ;  /* 0x000000ffff077224 */ /* 0x000fe400078e0003 */
[----:B------:R-:W-:Y:S01]  /*0a80*/  IMAD.MOV.U32 R5, RZ, RZ, R4 ;  /* 0x000000ffff057224 */ /* 0x000fe200078e0004 */
[----:B------:R1:W3:Y:S04]  /*0a90*/  SHFL.DOWN PT, R11, R2, 0x1, 0x1f ;  /* 0x08201f00020b7f89 */ /* 0x0002e800000e0000 */
[----:B------:R1:W4:Y:S01]  /*0aa0*/  SHFL.DOWN PT, R13, R3, 0x1, 0x1f ;  /* 0x08201f00030d7f89 */ /* 0x00032200000e0000 */
[----:B0-----:R-:W-:-:S02]  /*0ab0*/  ISETP.GT.AND P0, PT, R8, 0x1e, PT ;  /* 0x0000001e0800780c */ /* 0x001fc40003f04270 */
[C---:B------:R-:W-:Y:S02]  /*0ac0*/  ISETP.GT.AND P1, PT, R8.reuse, 0x1d, PT ;  /* 0x0000001d0800780c */ /* 0x040fe40003f24270 */
[----:B------:R-:W-:-:S09]  /*0ad0*/  ISETP.GT.AND P3, PT, R8, 0x1b, PT ;  /* 0x0000001b0800780c */ /* 0x000fd20003f64270 */
[----:B-1234-:R-:W-:Y:S05]  /*0ae0*/  @P0 BRA `(.L_x_251) ;  /* 0x0000000000400947 */ /* 0x01efea0003800000 */
[----:B------:R-:W-:Y:S01]  /*0af0*/  FSETP.GEU.AND P0, PT, R4, R9, PT ;  /* 0x000000090400720b */ /* 0x000fe20003f0e000 */
[----:B------:R-:W-:Y:S02]  /*0b00*/  IMAD.MOV.U32 R6, RZ, RZ, R11 ;  /* 0x000000ffff067224 */ /* 0x000fe400078e000b */
[----:B------:R-:W-:Y:S02]  /*0b10*/  IMAD.MOV.U32 R7, RZ, RZ, R13 ;  /* 0x000000ffff077224 */ /* 0x000fe400078e000d */
[----:B------:R-:W-:-:S08]  /*0b20*/  IMAD.MOV.U32 R5, RZ, RZ, R9 ;  /* 0x000000ffff057224 */ /* 0x000fd000078e0009 */
[----:B------:R-:W-:Y:S05]  /*0b30*/  @!P0 BRA `(.L_x_251) ;  /* 0x00000000002c8947 */ /* 0x000fea0003800000 */
[----:B------:R-:W-:Y:S01]  /*0b40*/  FSETP.GT.AND P4, PT, R4, R9, PT ;  /* 0x000000090400720b */ /* 0x000fe20003f84000 */
[----:B------:R-:W-:Y:S02]  /*0b50*/  IMAD.MOV.U32 R6, RZ, RZ, R2 ;  /* 0x000000ffff067224 */ /* 0x000fe400078e0002 */
[----:B------:R-:W-:Y:S02]  /*0b60*/  IMAD.MOV.U32 R7, RZ, RZ, R3 ;  /* 0x000000ffff077224 */ /* 0x000fe400078e0003 */
[----:B------:R-:W-:-:S08]  /*0b70*/  IMAD.MOV.U32 R5, RZ, RZ, R4 ;  /* 0x000000ffff057224 */ /* 0x000fd000078e0004 */
[CC--:B------:R-:W-:Y:S02]  /*0b80*/  @!P4 ISETP.GE.U32.AND P0, PT, R2.reuse, R11.reuse, PT ;  /* 0x0000000b0200c20c */ /* 0x0c0fe40003f06070 */
[----:B------:R-:W-:Y:S02]  /*0b90*/  @!P4 ISETP.LT.U32.AND P2, PT, R2, R11, PT ;  /* 0x0000000b0200c20c */ /* 0x000fe40003f41070 */
[CC--:B------:R-:W-:Y:S02]  /*0ba0*/  @!P4 ISETP.GE.AND.EX P0, PT, R3.reuse, R13.reuse, PT, P0 ;  /* 0x0000000d0300c20c */ /* 0x0c0fe40003f06300 */
[----:B------:R-:W-:Y:S02]  /*0bb0*/  @!P4 ISETP.LT.AND.EX P2, PT, R3, R13, PT, P2 ;  /* 0x0000000d0300c20c */ /* 0x000fe40003f41320 */
[----:B------:R-:W-:Y:S02]  /*0bc0*/  @!P4 FSEL R5, R4, R9, !P0 ;  /* 0x000000090405c208 */ /* 0x000fe40004000000 */
[----:B------:R-:W-:-:S02]  /*0bd0*/  @!P4 SEL R6, R2, R11, P2 ;  /* 0x0000000b0206c207 */ /* 0x000fc40001000000 */
[----:B------:R-:W-:-:S07]  /*0be0*/  @!P4 SEL R7, R3, R13, P2 ;  /* 0x0000000d0307c207 */ /* 0x000fce0001000000 */
.L_x_251:
[----:B------:R-:W-:Y:S05]  /*0bf0*/  BSYNC.RECONVERGENT B1 ;  /* 0x0000000000017941 */ /* 0x000fea0003800200 */
.L_x_250:
[----:B------:R0:W1:Y:S01]  /*0c00*/  SHFL.DOWN PT, R10, R5, 0x2, 0x1f ;  /* 0x08401f00050a7f89 */ /* 0x00006200000e0000 */
[----:B------:R-:W-:Y:S01]  /*0c10*/  BSSY.RECONVERGENT B1, `(.L_x_252) ;  /* 0x000001a000017945 */ /* 0x000fe20003800200 */
[C---:B------:R-:W-:Y:S01]  /*0c20*/  ISETP.GT.AND P5, PT, R8.reuse, 0x17, PT ;  /* 0x000000170800780c */ /* 0x040fe20003fa4270 */
[----:B------:R-:W-:Y:S01]  /*0c30*/  IMAD.MOV.U32 R4, RZ, RZ, R6 ;  /* 0x000000ffff047224 */ /* 0x000fe200078e0006 */
[----:B------:R0:W2:Y:S01]  /*0c40*/  SHFL.DOWN PT, R3, R6, 0x2, 0x1f ;  /* 0x08401f0006037f89 */ /* 0x0000a200000e0000 */
[C---:B------:R-:W-:Y:S01]  /*0c50*/  ISETP.GT.AND P4, PT, R8.reuse, 0xf, PT ;  /* 0x0000000f0800780c */ /* 0x040fe20003f84270 */
[----:B------:R-:W-:Y:S01]  /*0c60*/  IMAD.MOV.U32 R2, RZ, RZ, R5 ;  /* 0x000000ffff027224 */ /* 0x000fe200078e0005 */
[----:B------:R-:W-:Y:S01]  /*0c70*/  ISETP.NE.AND P2, PT, R8, RZ, PT ;  /* 0x000000ff0800720c */ /* 0x000fe20003f45270 */
[----:B------:R0:W3:Y:S01]  /*0c80*/  SHFL.DOWN PT, R12, R7, 0x2, 0x1f ;  /* 0x08401f00070c7f89 */ /* 0x0000e200000e0000 */
[----:B------:R-:W-:Y:S01]  /*0c90*/  IMAD.MOV.U32 R8, RZ, RZ, R7 ;  /* 0x000000ffff087224 */ /* 0x000fe200078e0007 */
[----:B------:R-:W-:Y:S10]  /*0ca0*/  @P1 BRA `(.L_x_253) ;  /* 0x0000000000401947 */ /* 0x000ff40003800000 */
[----:B-1----:R-:W-:Y:S01]  /*0cb0*/  FSETP.GEU.AND P0, PT, R5, R10, PT ;  /* 0x0000000a0500720b */ /* 0x002fe20003f0e000 */
[----:B--2---:R-:W-:Y:S02]  /*0cc0*/  IMAD.MOV.U32 R4, RZ, RZ, R3 ;  /* 0x000000ffff047224 */ /* 0x004fe400078e0003 */
[----:B---3--:R-:W-:Y:S02]  /*0cd0*/  IMAD.MOV.U32 R8, RZ, RZ, R12 ;  /* 0x000000ffff087224 */ /* 0x008fe400078e000c */
[----:B------:R-:W-:-:S08]  /*0ce0*/  IMAD.MOV.U32 R2, RZ, RZ, R10 ;  /* 0x000000ffff027224 */ /* 0x000fd000078e000a */
[----:B------:R-:W-:Y:S05]  /*0cf0*/  @!P0 BRA `(.L_x_253) ;  /* 0x00000000002c8947 */ /* 0x000fea0003800000 */
[----:B------:R-:W-:Y:S01]  /*0d00*/  FSETP.GT.AND P6, PT, R5, R10, PT ;  /* 0x0000000a0500720b */ /* 0x000fe20003fc4000 */
[----:B------:R-:W-:Y:S02]  /*0d10*/  IMAD.MOV.U32 R4, RZ, RZ, R6 ;  /* 0x000000ffff047224 */ /* 0x000fe400078e0006 */
[----:B------:R-:W-:Y:S02]  /*0d20*/  IMAD.MOV.U32 R8, RZ, RZ, R7 ;  /* 0x000000ffff087224 */ /* 0x000fe400078e0007 */
[----:B------:R-:W-:-:S08]  /*0d30*/  IMAD.MOV.U32 R2, RZ, RZ, R5 ;  /* 0x000000ffff027224 */ /* 0x000fd000078e0005 */
[CC--:B------:R-:W-:Y:S02]  /*0d40*/  @!P6 ISETP.GE.U32.AND P1, PT, R6.reuse, R3.reuse, PT ;  /* 0x000000030600e20c */ /* 0x0c0fe40003f26070 */
[CC--:B------:R-:W-:Y:S02]  /*0d50*/  @!P6 ISETP.LT.U32.AND P0, PT, R6.reuse, R3.reuse, PT ;  /* 0x000000030600e20c */ /* 0x0c0fe40003f01070 */
[CC--:B------:R-:W-:Y:S02]  /*0d60*/  @!P6 ISETP.GE.AND.EX P1, PT, R7.reuse, R12.reuse, PT, P1 ;  /* 0x0000000c0700e20c */ /* 0x0c0fe40003f26310 */
[----:B------:R-:W-:Y:S02]  /*0d70*/  @!P6 ISETP.LT.AND.EX P0, PT, R7, R12, PT, P0 ;  /* 0x0000000c0700e20c */ /* 0x000fe40003f01300 */
[----:B------:R-:W-:Y:S02]  /*0d80*/  @!P6 FSEL R2, R5, R10, !P1 ;  /* 0x0000000a0502e208 */ /* 0x000fe40004800000 */
[----:B------:R-:W-:-:S02]  /*0d90*/  @!P6 SEL R4, R6, R3, P0 ;  /* 0x000000030604e207 */ /* 0x000fc40000000000 */
[----:B------:R-:W-:-:S07]  /*0da0*/  @!P6 SEL R8, R7, R12, P0 ;  /* 0x0000000c0708e207 */ /* 0x000fce0000000000 */
.L_x_253:
[----:B------:R-:W-:Y:S05]  /*0db0*/  BSYNC.RECONVERGENT B1 ;  /* 0x0000000000017941 */ /* 0x000fea0003800200 */
.L_x_252:
[----:B0-----:R0:W4:Y:S01]  /*0dc0*/  SHFL.DOWN PT, R5, R2, 0x4, 0x1f ;  /* 0x08801f0002057f89 */ /* 0x00112200000e0000 */
[----:B------:R-:W-:Y:S01]  /*0dd0*/  BSSY.RECONVERGENT B1, `(.L_x_254) ;  /* 0x0000017000017945 */ /* 0x000fe20003800200 */
[----:B------:R-:W-:Y:S02]  /*0de0*/  IMAD.MOV.U32 R6, RZ, RZ, R4 ;  /* 0x000000ffff067224 */ /* 0x000fe400078e0004 */
[----:B------:R0:W0:Y:S01]  /*0df0*/  SHFL.DOWN PT, R9, R4, 0x4, 0x1f ;  /* 0x08801f0004097f89 */ /* 0x00002200000e0000 */
[----:B------:R-:W-:Y:S02]  /*0e00*/  IMAD.MOV.U32 R7, RZ, RZ, R8 ;  /* 0x000000ffff077224 */ /* 0x000fe400078e0008 */
[----:B--2---:R-:W-:Y:S01]  /*0e10*/  IMAD.MOV.U32 R3, RZ, RZ, R2 ;  /* 0x000000ffff037224 */ /* 0x004fe200078e0002 */
[----:B------:R2:W0:Y:S01]  /*0e20*/  SHFL.DOWN PT, R11, R8, 0x4, 0x1f ;  /* 0x08801f00080b7f89 */ /* 0x00042200000e0000 */
[----:B------:R-:W-:Y:S05]  /*0e30*/  @P3 BRA `(.L_x_255) ;  /* 0x0000000000403947 */ /* 0x000fea0003800000 */
[----:B----4-:R-:W-:Y:S01]  /*0e40*/  FSETP.GEU.AND P0, PT, R2, R5, PT ;  /* 0x000000050200720b */ /* 0x010fe20003f0e000 */
[----:B0-----:R-:W-:Y:S02]  /*0e50*/  IMAD.MOV.U32 R6, RZ, RZ, R9 ;  /* 0x000000ffff067224 */ /* 0x001fe400078e0009 */
        /* <DEDUP_REMOVED lines=14> */
.L_x_255:
[----:B------:R-:W-:Y:S05]  /*0f40*/  BSYNC.RECONVERGENT B1 ;  /* 0x0000000000017941 */ /* 0x000fea0003800200 */
.L_x_254:
[----:B--2---:R2:W2:Y:S01]  /*0f50*/  SHFL.DOWN PT, R8, R3, 0x8, 0x1f ;  /* 0x09001f0003087f89 */ /* 0x0044a200000e0000 */
[----:B------:R-:W-:Y:S01]  /*0f60*/  BSSY.RECONVERGENT B1, `(.L_x_256) ;  /* 0x0000017000017945 */ /* 0x000fe20003800200 */
[----:B0-----:R-:W-:Y:S02]  /*0f70*/  IMAD.MOV.U32 R4, RZ, RZ, R6 ;  /* 0x000000ffff047224 */ /* 0x001fe400078e0006 */
[----:B------:R0:W0:Y:S01]  /*0f80*/  SHFL.DOWN PT, R9, R6, 0x8, 0x1f ;  /* 0x09001f0006097f89 */ /* 0x00002200000e0000 */
[----:B----4-:R-:W-:Y:S02]  /*0f90*/  IMAD.MOV.U32 R5, RZ, RZ, R7 ;  /* 0x000000ffff057224 */ /* 0x010fe400078e0007 */
[----:B------:R-:W-:Y:S01]  /*0fa0*/  IMAD.MOV.U32 R2, RZ, RZ, R3 ;  /* 0x000000ffff027224 */ /* 0x000fe200078e0003 */
[----:B-1----:R1:W4:Y:S01]  /*0fb0*/  SHFL.DOWN PT, R10, R7, 0x8, 0x1f ;  /* 0x09001f00070a7f89 */ /* 0x00232200000e0000 */
[----:B------:R-:W-:Y:S05]  /*0fc0*/  @P5 BRA `(.L_x_257) ;  /* 0x0000000000405947 */ /* 0x000fea0003800000 */
[----:B--2---:R-:W-:Y:S01]  /*0fd0*/  FSETP.GEU.AND P0, PT, R3, R8, PT ;  /* 0x000000080300720b */ /* 0x004fe20003f0e000 */
[----:B0-----:R-:W-:Y:S02]  /*0fe0*/  IMAD.MOV.U32 R4, RZ, RZ, R9 ;  /* 0x000000ffff047224 */ /* 0x001fe400078e0009 */
[----:B----4-:R-:W-:Y:S02]  /*0ff0*/  IMAD.MOV.U32 R5, RZ, RZ, R10 ;  /* 0x000000ffff057224 */ /* 0x010fe400078e000a */
        /* <DEDUP_REMOVED lines=13> */
.L_x_257:
[----:B------:R-:W-:Y:S05]  /*10d0*/  BSYNC.RECONVERGENT B1 ;  /* 0x0000000000017941 */ /* 0x000fea0003800200 */
.L_x_256:
[----:B--2---:R2:W2:Y:S01]  /*10e0*/  SHFL.DOWN PT, R3, R2, 0x10, 0x1f ;  /* 0x0a001f0002037f89 */ /* 0x0044a200000e0000 */
[----:B------:R-:W-:Y:S01]  /*10f0*/  BSSY.RECONVERGENT B1, `(.L_x_258) ;  /* 0x0000017000017945 */ /* 0x000fe20003800200 */
[----:B-1----:R-:W-:Y:S02]  /*1100*/  IMAD.MOV.U32 R7, RZ, RZ, R4 ;  /* 0x000000ffff077224 */ /* 0x002fe400078e0004 */
[----:B0-----:R0:W1:Y:S01]  /*1110*/  SHFL.DOWN PT, R9, R4, 0x10, 0x1f ;  /* 0x0a001f0004097f89 */ /* 0x00106200000e0000 */
[----:B------:R-:W-:Y:S02]  /*1120*/  IMAD.MOV.U32 R6, RZ, RZ, R5 ;  /* 0x000000ffff067224 */ /* 0x000fe400078e0005 */
[----:B------:R-:W-:Y:S01]  /*1130*/  IMAD.MOV.U32 R8, RZ, RZ, R2 ;  /* 0x000000ffff087224 */ /* 0x000fe200078e0002 */
[----:B----4-:R0:W4:Y:S01]  /*1140*/  SHFL.DOWN PT, R10, R5, 0x10, 0x1f ;  /* 0x0a001f00050a7f89 */ /* 0x01012200000e0000 */
[----:B------:R-:W-:Y:S05]  /*1150*/  @P4 BRA `(.L_x_259) ;  /* 0x0000000000404947 */ /* 0x000fea0003800000 */
[----:B--2---:R-:W-:Y:S01]  /*1160*/  FSETP.GEU.AND P0, PT, R2, R3, PT ;  /* 0x000000030200720b */ /* 0x004fe20003f0e000 */
[----:B-1----:R-:W-:Y:S02]  /*1170*/  IMAD.MOV.U32 R7, RZ, RZ, R9 ;  /* 0x000000ffff077224 */ /* 0x002fe400078e0009 */
        /* <DEDUP_REMOVED lines=14> */
.L_x_259:
[----:B------:R-:W-:Y:S05]  /*1260*/  BSYNC.RECONVERGENT B1 ;  /* 0x0000000000017941 */ /* 0x000fea0003800200 */
.L_x_258:
[----:B------:R-:W-:Y:S04]  /*1270*/  BSSY.RECONVERGENT B1, `(.L_x_260) ;  /* 0x000000c000017945 */ /* 0x000fe80003800200 */
[----:B------:R-:W-:Y:S05]  /*1280*/  @P2 BRA `(.L_x_261) ;  /* 0x0000000000282947 */ /* 0x000fea0003800000 */
[----:B0-----:R-:W0:Y:S01]  /*1290*/  S2R R4, SR_CgaCtaId ;  /* 0x0000000000047919 */ /* 0x001e220000008800 */
[----:B--2---:R-:W-:Y:S02]  /*12a0*/  MOV R3, 0x400 ;  /* 0x0000040000037802 */ /* 0x004fe40000000f00 */
[----:B------:R-:W-:-:S04]  /*12b0*/  SHF.R.U32.HI R2, RZ, 0x1, R0 ;  /* 0x00000001ff027819 */ /* 0x000fc80000011600 */
[----:B------:R-:W-:Y:S02]  /*12c0*/  LOP3.LUT R2, R2, 0x1f0, RZ, 0xc0, !PT ;  /* 0x000001f002027812 */ /* 0x000fe400078ec0ff */
[----:B0-----:R-:W-:-:S05]  /*12d0*/  LEA R3, R4, R3, 0x18 ;  /* 0x0000000304037211 */ /* 0x001fca00078ec0ff */
[----:B------:R-:W-:Y:S02]  /*12e0*/  IMAD.IADD R5, R2, 0x1, R3 ;  /* 0x0000000102057824 */ /* 0x000fe400078e0203 */
[----:B------:R-:W-:Y:S02]  /*12f0*/  IMAD.MOV.U32 R2, RZ, RZ, R7 ;  /* 0x000000ffff027224 */ /* 0x000fe400078e0007 */
[----:B------:R-:W-:Y:S01]  /*1300*/  IMAD.MOV.U32 R3, RZ, RZ, R6 ;  /* 0x000000ffff037224 */ /* 0x000fe200078e0006 */
[----:B------:R0:W-:Y:S04]  /*1310*/  STS [R5+0x8], R8 ;  /* 0x0000080805007388 */ /* 0x0001e80000000800 */
[----:B------:R0:W-:Y:S02]  /*1320*/  STS.64 [R5+0x10], R2 ;  /* 0x0000100205007388 */ /* 0x0001e40000000a00 */
.L_x_261:
[----:B------:R-:W-:Y:S05]  /*1330*/  BSYNC.RECONVERGENT B1 ;  /* 0x0000000000017941 */ /* 0x000fea0003800200 */
.L_x_260:
[----:B------:R-:W-:Y:S01]  /*1340*/  BAR.SYNC.DEFER_BLOCKING 0x0 ;  /* 0x0000000000007b1d */ /* 0x000fe20000010000 */
[----:B------:R-:W-:-:S13]  /*1350*/  ISETP.NE.AND P1, PT, R0, RZ, PT ;  /* 0x000000ff0000720c */ /* 0x000fda0003f25270 */
[----:B------:R-:W-:Y:S05]  /*1360*/  @P1 BRA `(.L_x_262) ;  /* 0x0000004800341947 */ /* 0x000fea0003800000 */
[----:B0-2---:R-:W0:Y:S01]  /*1370*/  S2R R3, SR_CgaCtaId ;  /* 0x0000000000037919 */ /* 0x005e220000008800 */
[----:B------:R-:W-:Y:S01]  /*1380*/  MOV R0, 0x400 ;  /* 0x0000040000007802 */ /* 0x000fe20000000f00 */
[----:B------:R-:W-:Y:S03]  /*1390*/  BSSY.RECONVERGENT B1, `(.L_x_263) ;  /* 0x0000016000017945 */ /* 0x000fe60003800200 */
[----:B0-----:R-:W-:-:S05]  /*13a0*/  LEA R24, R3, R0, 0x18 ;  /* 0x0000000003187211 */ /* 0x001fca00078ec0ff */
[----:B------:R-:W0:Y:S04]  /*13b0*/  LDS R5, [R24+0x18] ;  /* 0x0000180018057984 */ /* 0x000e280000000800 */
[----:B------:R2:W1:Y:S04]  /*13c0*/  LDS.64 R2, [R24+0x20] ;  /* 0x0000200018027984 */ /* 0x0004680000000a00 */
[----:B------:R2:W1:Y:S04]  /*13d0*/  LDS R21, [R24+0x28] ;  /* 0x0000280018157984 */ /* 0x0004680000000800 */
[----:B------:R2:W1:Y:S01]  /*13e0*/  LDS R18, [R24+0x38] ;  /* 0x0000380018127984 */ /* 0x0004620000000800 */
[----:B0-----:R-:W-:Y:S01]  /*13f0*/  FSETP.GEU.AND P0, PT, R8, R5, PT ;  /* 0x000000050800720b */ /* 0x001fe20003f0e000 */
[----:B------:R-:W-:-:S12]  /*1400*/  IMAD.MOV.U32 R20, RZ, RZ, R5 ;  /* 0x000000ffff147224 */ /* 0x000fd800078e0005 */
[----:B-12---:R-:W-:Y:S05]  /*1410*/  @!P0 BRA `(.L_x_264) ;  /* 0x0000000000348947 */ /* 0x006fea0003800000 */
[----:B------:R-:W-:Y:S01]  /*1420*/  FSETP.GEU.AND P3, PT, R5, R8, PT ;  /* 0x000000080500720b */ /* 0x000fe20003f6e000 */
[----:B------:R-:W-:-:S12]  /*1430*/  IMAD.MOV.U32 R20, RZ, RZ, R8 ;  /* 0x000000ffff147224 */ /* 0x000fd800078e0008 */
[CC--:B------:R-:W-:Y:S02]  /*1440*/  @P3 ISETP.GE.U32.AND P0, PT, R7.reuse, R2.reuse, PT ;  /* 0x000000020700320c */ /* 0x0c0fe40003f06070 */
[CC--:B------:R-:W-:Y:S02]  /*1450*/  @P3 ISETP.LT.U32.AND P2, PT, R7.reuse, R2.reuse, PT ;  /* 0x000000020700320c */ /* 0x0c0fe40003f41070 */
[CC--:B------:R-:W-:Y:S02]  /*1460*/  @P3 ISETP.GE.AND.EX P0, PT, R6.reuse, R3.reuse, PT, P0 ;  /* 0x000000030600320c */ /* 0x0c0fe40003f06300 */
[----:B------:R-:W-:Y:S02]  /*1470*/  @P3 ISETP.LT.AND.EX P2, PT, R6, R3, PT, P2 ;  /* 0x000000030600320c */ /* 0x000fe40003f41320 */
[----:B------:R-:W-:Y:S02]  /*1480*/  @P3 FSEL R20, R8, R5, !P0 ;  /* 0x0000000508143208 */ /* 0x000fe40004000000 */
[----:B------:R-:W-:Y:S01]  /*1490*/  @P3 SEL R0, R7, R2, P2 ;  /* 0x0000000207003207 */ /* 0x000fe20001000000 */
[----:B------:R-:W-:Y:S01]  /*14a0*/  IMAD.MOV.U32 R2, RZ, RZ, R7 ;  /* 0x000000ffff027224 */ /* 0x000fe200078e0007 */
[----:B------:R-:W-:Y:S01]  /*14b0*/  @P3 SEL R5, R6, R3, P2 ;  /* 0x0000000306053207 */ /* 0x000fe20001000000 */
[----:B------:R-:W-:-:S02]  /*14c0*/  IMAD.MOV.U32 R3, RZ, RZ, R6 ;  /* 0x000000ffff037224 */ /* 0x000fc400078e0006 */
[----:B------:R-:W-:Y:S02]  /*14d0*/  @P3 IMAD.MOV.U32 R2, RZ, RZ, R0 ;  /* 0x000000ffff023224 */ /* 0x000fe400078e0000 */
[----:B------:R-:W-:-:S07]  /*14e0*/  @P3 IMAD.MOV.U32 R3, RZ, RZ, R5 ;  /* 0x000000ffff033224 */ /* 0x000fce00078e0005 */
.L_x_264:
[----:B------:R-:W-:Y:S05]  /*14f0*/  BSYNC.RECONVERGENT B1 ;  /* 0x0000000000017941 */ /* 0x000fea0003800200 */
.L_x_263:
[----:B------:R-:W0:Y:S01]  /*1500*/  LDS.64 R14, [R24+0x30] ;  /* 0x00003000180e7984 */ /* 0x000e220000000a00 */
[----:B------:R-:W-:Y:S01]  /*1510*/  FSETP.GEU.AND P0, PT, R20, R21, PT ;  /* 0x000000151400720b */ /* 0x000fe20003f0e000 */
[----:B------:R-:W-:Y:S01]  /*1520*/  BSSY.RECONVERGENT B1, `(.L_x_265) ;  /* 0x0000019000017945 */ /* 0x000fe20003800200 */
[----:B------:R-:W-:Y:S01]  /*1530*/  IMAD.MOV.U32 R23, RZ, RZ, R21 ;  /* 0x000000ffff177224 */ /* 0x000fe200078e0015 */
[----:B------:R1:W2:Y:S04]  /*1540*/  LDS R19, [R24+0x48] ;  /* 0x0000480018137984 */ /* 0x0002a80000000800 */
[----:B------:R1:W1:Y:S04]  /*1550*/  LDS R17, [R24+0x58] ;  /* 0x0000580018117984 */ /* 0x0002680000000800 */
[----:B------:R0:W1:Y:S04]  /*1560*/  LDS R16, [R24+0x68] ;  /* 0x0000680018107984 */ /* 0x0000680000000800 */
[----:B------:R0:W1:Y:S04]  /*1570*/  LDS R0, [R24+0x78] ;  /* 0x0000780018007984 */ /* 0x0000680000000800 */
[----:B---3--:R3:W1:Y:S04]  /*1580*/  LDS.64 R12, [R24+0x40] ;  /* 0x00004000180c7984 */ /* 0x0086680000000a00 */
[----:B----4-:R3:W4:Y:S04]  /*1590*/  LDS.64 R10, [R24+0x50] ;  /* 0x00005000180a7984 */ /* 0x0107280000000a00 */
[----:B------:R3:W1:Y:S04]  /*15a0*/  LDS.64 R8, [R24+0x60] ;  /* 0x0000600018087984 */ /* 0x0006680000000a00 */
[----:B------:R3:W1:Y:S04]  /*15b0*/  LDS.64 R6, [R24+0x70] ;  /* 0x0000700018067984 */ /* 0x0006680000000a00 */
[----:B------:R3:W1:Y:S01]  /*15c0*/  LDS.64 R4, [R24+0x80] ;  /* 0x0000800018047984 */ /* 0x0006620000000a00 */
[----:B0-----:R-:W-:-:S02]  /*15d0*/  IMAD.MOV.U32 R25, RZ, RZ, R14 ;  /* 0x000000ffff197224 */ /* 0x001fc400078e000e */
[----:B------:R-:W-:Y:S01]  /*15e0*/  IMAD.MOV.U32 R22, RZ, RZ, R15 ;  /* 0x000000ffff167224 */ /* 0x000fe200078e000f */
[----:B------:R-:W-:Y:S06]  /*15f0*/  @!P0 BRA `(.L_x_266) ;  /* 0x00000000002c8947 */ /* 0x000fec0003800000 */
        /* <DEDUP_REMOVED lines=11> */
.L_x_266:
[----:B------:R-:W-:Y:S05]  /*16b0*/  BSYNC.RECONVERGENT B1 ;  /* 0x0000000000017941 */ /* 0x000fea0003800200 */
.L_x_265:
[----:B------:R-:W-:Y:S01]  /*16c0*/  FSETP.GEU.AND P0, PT, R23, R18, PT ;  /* 0x000000121700720b */ /* 0x000fe20003f0e000 */
[----:B------:R-:W-:Y:S01]  /*16d0*/  BSSY.RECONVERGENT B1, `(.L_x_267) ;  /* 0x0000010000017945 */ /* 0x000fe20003800200 */
[----:B------:R-:W-:Y:S02]  /*16e0*/  IMAD.MOV.U32 R2, RZ, RZ, R18 ;  /* 0x000000ffff027224 */ /* 0x000fe400078e0012 */
[----:B-1----:R-:W-:Y:S02]  /*16f0*/  IMAD.MOV.U32 R3, RZ, RZ, R12 ;  /* 0x000000ffff037224 */ /* 0x002fe400078e000c */
        /* <DEDUP_REMOVED lines=13> */
.L_x_268:
[----:B------:R-:W-:Y:S05]  /*17d0*/  BSYNC.RECONVERGENT B1 ;  /* 0x0000000000017941 */ /* 0x000fea0003800200 */
.L_x_267:
[----:B--2---:R-:W-:Y:S01]  /*17e0*/  FSETP.GEU.AND P0, PT, R2, R19, PT ;  /* 0x000000130200720b */ /* 0x004fe20003f0e000 */
[----:B------:R-:W-:Y:S01]  /*17f0*/  BSSY.RECONVERGENT B1, `(.L_x_269) ;  /* 0x0000010000017945 */ /* 0x000fe20003800200 */
[----:B------:R-:W-:Y:S02]  /*1800*/  IMAD.MOV.U32 R12, RZ, RZ, R19 ;  /* 0x000000ffff0c7224 */ /* 0x000fe400078e0013 */
[----:B----4-:R-:W-:Y:S02]  /*1810*/  IMAD.MOV.U32 R15, RZ, RZ, R10 ;  /* 0x000000ffff0f7224 */ /* 0x010fe400078e000a */
[----:B------:R-:W-:-:S07]  /*1820*/  IMAD.MOV.U32 R14, RZ, RZ, R11 ;  /* 0x000000ffff0e7224 */ /* 0x000fce00078e000b */
[----:B------:R-:W-:Y:S05]  /*1830*/  @!P0 BRA `(.L_x_270) ;  /* 0x00000000002c8947 */ /* 0x000fea0003800000 */
[----:B------:R-:W-:Y:S01]  /*1840*/  FSETP.GEU.AND P3, PT, R19, R2, PT ;  /* 0x000000021300720b */ /* 0x000fe20003f6e000 */
[----:B------:R-:W-:Y:S02]  /*1850*/  IMAD.MOV.U32 R15, RZ, RZ, R3 ;  /* 0x000000ffff0f7224 */ /* 0x000fe400078e0003 */
[----:B------:R-:W-:Y:S02]  /*1860*/  IMAD.MOV.U32 R14, RZ, RZ, R20 ;  /* 0x000000ffff0e7224 */ /* 0x000fe400078e0014 */
[----:B------:R-:W-:-:S08]  /*1870*/  IMAD.MOV.U32 R12, RZ, RZ, R2 ;  /* 0x000000ffff0c7224 */ /* 0x000fd000078e0002 */
[CC--:B------:R-:W-:Y:S02]  /*1880*/  @P3 ISETP.GE.U32.AND P0, PT, R3.reuse, R10.reuse, PT ;  /* 0x0000000a0300320c */ /* 0x0c0fe40003f06070 */
[CC--:B------:R-:W-:Y:S02]  /*1890*/  @P3 ISETP.LT.U32.AND P2, PT, R3.reuse, R10.reuse, PT ;  /* 0x0000000a0300320c */ /* 0x0c0fe40003f41070 */
[CC--:B------:R-:W-:Y:S02]  /*18a0*/  @P3 ISETP.GE.AND.EX P0, PT, R20.reuse, R11.reuse, PT, P0 ;  /* 0x0000000b1400320c */ /* 0x0c0fe40003f06300 */
[----:B------:R-:W-:Y:S02]  /*18b0*/  @P3 ISETP.LT.AND.EX P2, PT, R20, R11, PT, P2 ;  /* 0x0000000b1400320c */ /* 0x000fe40003f41320 */
[----:B------:R-:W-:Y:S02]  /*18c0*/  @P3 FSEL R12, R2, R19, !P0 ;  /* 0x00000013020c3208 */ /* 0x000fe40004000000 */
[----:B------:R-:W-:-:S02]  /*18d0*/  @P3 SEL R15, R3, R10, P2 ;  /* 0x0000000a030f3207 */ /* 0x000fc40001000000 */
[----:B------:R-:W-:-:S07]  /*18e0*/  @P3 SEL R14, R20, R11, P2 ;  /* 0x0000000b140e3207 */ /* 0x000fce0001000000 */
.L_x_270:
[----:B------:R-:W-:Y:S05]  /*18f0*/  BSYNC.RECONVERGENT B1 ;  /* 0x0000000000017941 */ /* 0x000fea0003800200 */
.L_x_269:
        /* <DEDUP_REMOVED lines=17> */
.L_x_272:
[----:B------:R-:W-:Y:S05]  /*1a10*/  BSYNC.RECONVERGENT B1 ;  /* 0x0000000000017941 */ /* 0x000fea0003800200 */
.L_x_271:
        /* <DEDUP_REMOVED lines=17> */
.L_x_274:
[----:B------:R-:W-:Y:S05]  /*1b30*/  BSYNC.RECONVERGENT B1 ;  /* 0x0000000000017941 */ /* 0x000fea0003800200 */
.L_x_273:
[----:B------:R-:W-:Y:S01]  /*1b40*/  FSETP.GEU.AND P0, PT, R9, R0, PT ;  /* 0x000000000900720b */ /* 0x000fe20003f0e000 */
[----:B------:R-:W-:Y:S02]  /*1b50*/  IMAD.MOV.U32 R8, RZ, RZ, R0 ;  /* 0x000000ffff087224 */ /* 0x000fe400078e0000 */
[----:B------:R-:W-:Y:S02]  /*1b60*/  IMAD.MOV.U32 R7, RZ, RZ, R4 ;  /* 0x000000ffff077224 */ /* 0x000fe400078e0004 */
[----:B------:R-:W-:-:S08]  /*1b70*/  IMAD.MOV.U32 R6, RZ, RZ, R5 ;  /* 0x000000ffff067224 */ /* 0x000fd000078e0005 */
[----:B------:R-:W-:Y:S05]  /*1b80*/  @!P0 BRA `(.L_x_262) ;  /* 0x00000040002c8947 */ /* 0x000fea0003800000 */
[----:B------:R-:W-:Y:S01]  /*1b90*/  FSETP.GEU.AND P0, PT, R0, R9, PT ;  /* 0x000000090000720b */ /* 0x000fe20003f0e000 */
[----:B------:R-:W-:Y:S02]  /*1ba0*/  IMAD.MOV.U32 R8, RZ, RZ, R9 ;  /* 0x000000ffff087224 */ /* 0x000fe400078e0009 */
[----:B------:R-:W-:Y:S02]  /*1bb0*/  IMAD.MOV.U32 R7, RZ, RZ, R11 ;  /* 0x000000ffff077224 */ /* 0x000fe400078e000b */
[----:B------:R-:W-:-:S08]  /*1bc0*/  IMAD.MOV.U32 R6, RZ, RZ, R2 ;  /* 0x000000ffff067224 */ /* 0x000fd000078e0002 */
[----:B------:R-:W-:Y:S05]  /*1bd0*/  @!P0 BRA `(.L_x_262) ;  /* 0x0000004000188947 */ /* 0x000fea0003800000 */
[CC--:B------:R-:W-:Y:S02]  /*1be0*/  ISETP.GE.U32.AND P0, PT, R11.reuse, R4.reuse, PT ;  /* 0x000000040b00720c */ /* 0x0c0fe40003f06070 */
[----:B------:R-:W-:Y:S02]  /*1bf0*/  ISETP.LT.U32.AND P2, PT, R11, R4, PT ;  /* 0x000000040b00720c */ /* 0x000fe40003f41070 */
[CC--:B------:R-:W-:Y:S02]  /*1c00*/  ISETP.GE.AND.EX P0, PT, R2.reuse, R5.reuse, PT, P0 ;  /* 0x000000050200720c */ /* 0x0c0fe40003f06300 */
[----:B------:R-:W-:Y:S02]  /*1c10*/  ISETP.LT.AND.EX P2, PT, R2, R5, PT, P2 ;  /* 0x000000050200720c */ /* 0x000fe40003f41320 */
[----:B------:R-:W-:Y:S02]  /*1c20*/  FSEL R8, R9, R0, !P0 ;  /* 0x0000000009087208 */ /* 0x000fe40004000000 */
[----:B------:R-:W-:-:S02]  /*1c30*/  SEL R7, R11, R4, P2 ;  /* 0x000000040b077207 */ /* 0x000fc40001000000 */
[----:B------:R-:W-:Y:S01]  /*1c40*/  SEL R6, R2, R5, P2 ;  /* 0x0000000502067207 */ /* 0x000fe20001000000 */
[----:B------:R-:W-:Y:S06]  /*1c50*/  BRA `(.L_x_262) ;  /* 0x0000003c00f87947 */ /* 0x000fec0003800000 */
.L_x_249:
[----:B------:R-:W2:Y:S01]  /*1c60*/  S2R R12, SR_LANEID ;  /* 0x00000000000c7919 */ /* 0x000ea20000000000 */
[----:B------:R-:W-:Y:S01]  /*1c70*/  LOP3.LUT R5, R0, 0x3e0, RZ, 0xc0, !PT ;  /* 0x000003e000057812 */ /* 0x000fe200078ec0ff */
[----:B------:R-:W-:Y:S01]  /*1c80*/  BSSY.RECONVERGENT B1, `(.L_x_275) ;  /* 0x0000026000017945 */ /* 0x000fe20003800200 */
[----:B-----5:R-:W-:Y:S02]  /*1c90*/  IMAD.MOV.U32 R14, RZ, RZ, R2 ;  /* 0x000000ffff0e7224 */ /* 0x020fe400078e0002 */
[----:B------:R-:W-:Y:S02]  /*1ca0*/  IMAD.MOV.U32 R16, RZ, RZ, R3 ;  /* 0x000000ffff107224 */ /* 0x000fe400078e0003 */
[----:B-1----:R-:W-:Y:S01]  /*1cb0*/  VIADD R6, R5, 0x20 ;  /* 0x0000002005067836 */ /* 0x002fe20000000000 */
[----:B------:R-:W-:-:S04]  /*1cc0*/  LOP3.LUT R5, RZ, R5, RZ, 0x33, !PT ;  /* 0x00000005ff057212 */ /* 0x000fc800078e33ff */
[----:B------:R-:W-:Y:S01]  /*1cd0*/  ISETP.GT.AND P0, PT, R6, UR6, PT ;  /* 0x0000000606007c0c */ /* 0x000fe2000bf04270 */
[----:B------:R-:W-:-:S05]  /*1ce0*/  VIADD R5, R5, UR6 ;  /* 0x0000000605057c36 */ /* 0x000fca0008000000 */
[----:B------:R-:W-:-:S05]  /*1cf0*/  SEL R5, R5, 0x1f, P0 ;  /* 0x0000001f05057807 */ /* 0x000fca0000000000 */
[----:B------:R1:W3:Y:S04]  /*1d00*/  SHFL.DOWN PT, R7, R4, 0x1, R5 ;  /* 0x0820000004077989 */ /* 0x0002e800000e0005 */
[----:B0-----:R1:W0:Y:S04]  /*1d10*/  SHFL.DOWN PT, R9, R2, 0x1, R5 ;  /* 0x0820000002097989 */ /* 0x00122800000e0005 */
[----:B------:R1:W4:Y:S01]  /*1d20*/  SHFL.DOWN PT, R11, R3, 0x1, R5 ;  /* 0x08200000030b7989 */ /* 0x00032200000e0005 */
[C---:B--2---:R-:W-:Y:S01]  /*1d30*/  ISETP.GE.AND P0, PT, R12.reuse, R5, PT ;  /* 0x000000050c00720c */ /* 0x044fe20003f06270 */
[C---:B------:R-:W-:Y:S01]  /*1d40*/  VIADD R6, R12.reuse, 0x2 ;  /* 0x000000020c067836 */ /* 0x040fe20000000000 */
[C---:B------:R-:W-:Y:S01]  /*1d50*/  ISETP.NE.AND P3, PT, R12.reuse, RZ, PT ;  /* 0x000000ff0c00720c */ /* 0x040fe20003f65270 */
[----:B------:R-:W-:-:S02]  /*1d60*/  VIADD R8, R12, 0x4 ;  /* 0x000000040c087836 */ /* 0x000fc40000000000 */
[----:B------:R-:W-:Y:S01]  /*1d70*/  VIADD R10, R12, 0x8 ;  /* 0x000000080c0a7836 */ /* 0x000fe20000000000 */
[-C--:B------:R-:W-:Y:S01]  /*1d80*/  ISETP.GT.AND P6, PT, R6, R5.reuse, PT ;  /* 0x000000050600720c */ /* 0x080fe20003fc4270 */
[----:B------:R-:W-:Y:S01]  /*1d90*/  IMAD.MOV.U32 R6, RZ, RZ, R4 ;  /* 0x000000ffff067224 */ /* 0x000fe200078e0004 */
[-C--:B------:R-:W-:Y:S01]  /*1da0*/  ISETP.GT.AND P4, PT, R8, R5.reuse, PT ;  /* 0x000000050800720c */ /* 0x080fe20003f84270 */
[----:B------:R-:W-:Y:S01]  /*1db0*/  VIADD R8, R12, 0x10 ;  /* 0x000000100c087836 */ /* 0x000fe20000000000 */
[----:B------:R-:W-:-:S03]  /*1dc0*/  ISETP.GT.AND P2, PT, R10, R5, PT ;  /* 0x000000050a00720c */ /* 0x000fc60003f44270 */
[----:B-1----:R-:W-:Y:S10]  /*1dd0*/  @P0 BRA `(.L_x_276) ;  /* 0x0000000000400947 */ /* 0x002ff40003800000 */
[----:B---3--:R-:W-:Y:S01]  /*1de0*/  FSETP.GEU.AND P0, PT, R4, R7, PT ;  /* 0x000000070400720b */ /* 0x008fe20003f0e000 */
        /* <DEDUP_REMOVED lines=15> */
.L_x_276:
[----:B------:R-:W-:Y:S05]  /*1ee0*/  BSYNC.RECONVERGENT B1 ;  /* 0x0000000000017941 */ /* 0x000fea0003800200 */
.L_x_275:
[----:B------:R1:W2:Y:S01]  /*1ef0*/  SHFL.DOWN PT, R3, R6, 0x2, R5 ;  /* 0x0840000006037989 */ /* 0x0002a200000e0005 */
[----:B------:R-:W-:Y:S01]  /*1f00*/  BSSY.RECONVERGENT B1, `(.L_x_277) ;  /* 0x0000018000017945 */ /* 0x000fe20003800200 */
[----:B------:R-:W-:Y:S01]  /*1f10*/  ISETP.GT.AND P5, PT, R8, R5, PT ;  /* 0x000000050800720c */ /* 0x000fe20003fa4270 */
[----:B------:R-:W-:Y:S01]  /*1f20*/  IMAD.MOV.U32 R10, RZ, RZ, R14 ;  /* 0x000000ffff0a7224 */ /* 0x000fe200078e000e */
[----:B---3--:R1:W3:Y:S01]  /*1f30*/  SHFL.DOWN PT, R7, R14, 0x2, R5 ;  /* 0x084000000e077989 */ /* 0x0082e200000e0005 */
[----:B------:R-:W-:Y:S02]  /*1f40*/  IMAD.MOV.U32 R12, RZ, RZ, R16 ;  /* 0x000000ffff0c7224 */ /* 0x000fe400078e0010 */
[----:B------:R-:W-:Y:S01]  /*1f50*/  IMAD.MOV.U32 R2, RZ, RZ, R6 ;  /* 0x000000ffff027224 */ /* 0x000fe200078e0006 */
[----:B0-----:R1:W0:Y:S01]  /*1f60*/  SHFL.DOWN PT, R9, R16, 0x2, R5 ;  /* 0x0840000010097989 */ /* 0x00122200000e0005 */
[----:B------:R-:W-:Y:S06]  /*1f70*/  @P6 BRA `(.L_x_278) ;  /* 0x0000000000406947 */ /* 0x000fec0003800000 */
[----:B--2---:R-:W-:Y:S01]  /*1f80*/  FSETP.GEU.AND P0, PT, R6, R3, PT ;  /* 0x000000030600720b */ /* 0x004fe20003f0e000 */
[----:B---3--:R-:W-:Y:S02]  /*1f90*/  IMAD.MOV.U32 R10, RZ, RZ, R7 ;  /* 0x000000ffff0a7224 */ /* 0x008fe400078e0007 */
[----:B0-----:R-:W-:Y:S02]  /*1fa0*/  IMAD.MOV.U32 R12, RZ, RZ, R9 ;  /* 0x000000ffff0c7224 */ /* 0x001fe400078e0009 */
        /* <DEDUP_REMOVED lines=13> */
.L_x_278:
[----:B------:R-:W-:Y:S05]  /*2080*/  BSYNC.RECONVERGENT B1 ;  /* 0x0000000000017941 */ /* 0x000fea0003800200 */
.L_x_277:
[----:B--2---:R2:W2:Y:S01]  /*2090*/  SHFL.DOWN PT, R3, R2, 0x4, R5 ;  /* 0x0880000002037989 */ /* 0x0044a200000e0005 */
[----:B------:R-:W-:Y:S01]  /*20a0*/  BSSY.RECONVERGENT B1, `(.L_x_279) ;  /* 0x0000017000017945 */ /* 0x000fe20003800200 */
[----:B------:R-:W-:Y:S02]  /*20b0*/  IMAD.MOV.U32 R4, RZ, RZ, R2 ;  /* 0x000000ffff047224 */ /* 0x000fe400078e0002 */
[----:B---3--:R3:W2:Y:S01]  /*20c0*/  SHFL.DOWN PT, R7, R10, 0x4, R5 ;  /* 0x088000000a077989 */ /* 0x0086a200000e0005 */
[----:B-1----:R-:W-:Y:S02]  /*20d0*/  IMAD.MOV.U32 R6, RZ, RZ, R10 ;  /* 0x000000ffff067224 */ /* 0x002fe400078e000a */
[----:B------:R-:W-:Y:S01]  /*20e0*/  IMAD.MOV.U32 R8, RZ, RZ, R12 ;  /* 0x000000ffff087224 */ /* 0x000fe200078e000c */
[----:B0-----:R3:W0:Y:S01]  /*20f0*/  SHFL.DOWN PT, R9, R12, 0x4, R5 ;  /* 0x088000000c097989 */ /* 0x00162200000e0005 */
[----:B------:R-:W-:Y:S05]  /*2100*/  @P4 BRA `(.L_x_280) ;  /* 0x0000000000404947 */ /* 0x000fea0003800000 */
[----:B--2---:R-:W-:Y:S01]  /*2110*/  FSETP.GEU.AND P0, PT, R2, R3, PT ;  /* 0x000000030200720b */ /* 0x004fe20003f0e000 */
[----:B------:R-:W-:Y:S02]  /*2120*/  IMAD.MOV.U32 R4, RZ, RZ, R3 ;  /* 0x000000ffff047224 */ /* 0x000fe400078e0003 */
[----:B------:R-:W-:Y:S02]  /*2130*/  IMAD.MOV.U32 R6, RZ, RZ, R7 ;  /* 0x000000ffff067224 */ /* 0x000fe400078e0007 */
[----:B0-----:R-:W-:-:S08]  /*2140*/  IMAD.MOV.U32 R8, RZ, RZ, R9 ;  /* 0x000000ffff087224 */ /* 0x001fd000078e0009 */
        /* <DEDUP_REMOVED lines=12> */
.L_x_280:
[----:B------:R-:W-:Y:S05]  /*2210*/  BSYNC.RECONVERGENT B1 ;  /* 0x0000000000017941 */ /* 0x000fea0003800200 */
.L_x_279:
[----:B--2---:R1:W2:Y:S01]  /*2220*/  SHFL.DOWN PT, R3, R4, 0x8, R5 ;  /* 0x0900000004037989 */ /* 0x0042a200000e0005 */
[----:B------:R-:W-:Y:S01]  /*2230*/  BSSY.RECONVERGENT B1, `(.L_x_281) ;  /* 0x0000017000017945 */ /* 0x000fe20003800200 */
[----:B------:R-:W-:Y:S02]  /*2240*/  IMAD.MOV.U32 R2, RZ, RZ, R4 ;  /* 0x000000ffff027224 */ /* 0x000fe400078e0004 */
[----:B------:R1:W1:Y:S01]  /*2250*/  SHFL.DOWN PT, R7, R6, 0x8, R5 ;  /* 0x0900000006077989 */ /* 0x00026200000e0005 */
[----:B---3--:R-:W-:Y:S02]  /*2260*/  IMAD.MOV.U32 R10, RZ, RZ, R6 ;  /* 0x000000ffff0a7224 */ /* 0x008fe400078e0006 */
[----:B------:R-:W-:Y:S01]  /*2270*/  IMAD.MOV.U32 R12, RZ, RZ, R8 ;  /* 0x000000ffff0c7224 */ /* 0x000fe200078e0008 */
[----:B0-----:R0:W3:Y:S01]  /*2280*/  SHFL.DOWN PT, R9, R8, 0x8, R5 ;  /* 0x0900000008097989 */ /* 0x0010e200000e0005 */
[----:B------:R-:W-:Y:S05]  /*2290*/  @P2 BRA `(.L_x_282) ;  /* 0x0000000000402947 */ /* 0x000fea0003800000 */
[----:B--2---:R-:W-:Y:S01]  /*22a0*/  FSETP.GEU.AND P0, PT, R4, R3, PT ;  /* 0x000000030400720b */ /* 0x004fe20003f0e000 */
[----:B------:R-:W-:Y:S02]  /*22b0*/  IMAD.MOV.U32 R2, RZ, RZ, R3 ;  /* 0x000000ffff027224 */ /* 0x000fe400078e0003 */
[----:B-1----:R-:W-:Y:S02]  /*22c0*/  IMAD.MOV.U32 R10, RZ, RZ, R7 ;  /* 0x000000ffff0a7224 */ /* 0x002fe400078e0007 */
[----:B---3--:R-:W-:-:S08]  /*22d0*/  IMAD.MOV.U32 R12, RZ, RZ, R9 ;  /* 0x000000ffff0c7224 */ /* 0x008fd000078e0009 */
        /* <DEDUP_REMOVED lines=12> */
.L_x_282:
[----:B------:R-:W-:Y:S05]  /*23a0*/  BSYNC.RECONVERGENT B1 ;  /* 0x0000000000017941 */ /* 0x000fea0003800200 */
.L_x_281:
[----:B--2---:R2:W2:Y:S01]  /*23b0*/  SHFL.DOWN PT, R3, R2, 0x10, R5 ;  /* 0x0a00000002037989 */ /* 0x0044a200000e0005 */
[----:B------:R-:W-:Y:S01]  /*23c0*/  BSSY.RECONVERGENT B1, `(.L_x_283) ;  /* 0x0000017000017945 */ /* 0x000fe20003800200 */
[----:B0-----:R-:W-:Y:S02]  /*23d0*/  IMAD.MOV.U32 R8, RZ, RZ, R2 ;  /* 0x000000ffff087224 */ /* 0x001fe400078e0002 */
[----:B---3--:R0:W3:Y:S01]  /*23e0*/  SHFL.DOWN PT, R9, R10, 0x10, R5 ;  /* 0x0a0000000a097989 */ /* 0x0080e200000e0005 */
[----:B-1----:R-:W-:Y:S02]  /*23f0*/  IMAD.MOV.U32 R7, RZ, RZ, R10 ;  /* 0x000000ffff077224 */ /* 0x002fe400078e000a */
[----:B------:R-:W-:Y:S01]  /*2400*/  IMAD.MOV.U32 R6, RZ, RZ, R12 ;  /* 0x000000ffff067224 */ /* 0x000fe200078e000c */
[----:B----4-:R0:W1:Y:S01]  /*2410*/  SHFL.DOWN PT, R11, R12, 0x10, R5 ;  /* 0x0a0000000c0b7989 */ /* 0x01006200000e0005 */
[----:B------:R-:W-:Y:S05]  /*2420*/  @P5 BRA `(.L_x_284) ;  /* 0x0000000000405947 */ /* 0x000fea0003800000 */
[----:B--2---:R-:W-:Y:S01]  /*2430*/  FSETP.GEU.AND P0, PT, R2, R3, PT ;  /* 0x000000030200720b */ /* 0x004fe20003f0e000 */
[----:B------:R-:W-:Y:S02]  /*2440*/  IMAD.MOV.U32 R8, RZ, RZ, R3 ;  /* 0x000000ffff087224 */ /* 0x000fe400078e0003 */
[----:B---3--:R-:W-:Y:S02]  /*2450*/  IMAD.MOV.U32 R7, RZ, RZ, R9 ;  /* 0x000000ffff077224 */ /* 0x008fe400078e0009 */
[----:B-1----:R-:W-:-:S08]  /*2460*/  IMAD.MOV.U32 R6, RZ, RZ, R11 ;  /* 0x000000ffff067224 */ /* 0x002fd000078e000b */
        /* <DEDUP_REMOVED lines=12> */
.L_x_284:
[----:B------:R-:W-:Y:S05]  /*2530*/  BSYNC.RECONVERGENT B1 ;  /* 0x0000000000017941 */ /* 0x000fea0003800200 */
.L_x_283:
[----:B------:R-:W-:Y:S04]  /*2540*/  BSSY.RECONVERGENT B1, `(.L_x_285) ;  /* 0x000000c000017945 */ /* 0x000fe80003800200 */
[----:B------:R-:W-:Y:S05]  /*2550*/  @P3 BRA `(.L_x_286) ;  /* 0x0000000000283947 */ /* 0x000fea0003800000 */
[----:B------:R-:W4:Y:S01]  /*2560*/  S2R R4, SR_CgaCtaId ;  /* 0x0000000000047919 */ /* 0x000f220000008800 */
[----:B--2---:R-:W-:Y:S02]  /*2570*/  MOV R3, 0x400 ;  /* 0x0000040000037802 */ /* 0x004fe40000000f00 */
[----:B------:R-:W-:-:S04]  /*2580*/  SHF.R.U32.HI R2, RZ, 0x1, R0 ;  /* 0x00000001ff027819 */ /* 0x000fc80000011600 */
[----:B------:R-:W-:Y:S02]  /*2590*/  LOP3.LUT R2, R2, 0x1f0, RZ, 0xc0, !PT ;  /* 0x000001f002027812 */ /* 0x000fe400078ec0ff */
[----:B----4-:R-:W-:-:S05]  /*25a0*/  LEA R3, R4, R3, 0x18 ;  /* 0x0000000304037211 */ /* 0x010fca00078ec0ff */
[----:B0-----:R-:W-:Y:S02]  /*25b0*/  IMAD.IADD R5, R2, 0x1, R3 ;  /* 0x0000000102057824 */ /* 0x001fe400078e0203 */
[----:B------:R-:W-:Y:S02]  /*25c0*/  IMAD.MOV.U32 R2, RZ, RZ, R7 ;  /* 0x000000ffff027224 */ /* 0x000fe400078e0007 */
[----:B------:R-:W-:Y:S01]  /*25d0*/  IMAD.MOV.U32 R3, RZ, RZ, R6 ;  /* 0x000000ffff037224 */ /* 0x000fe200078e0006 */
[----:B------:R4:W-:Y:S04]  /*25e0*/  STS [R5+0x8], R8 ;  /* 0x0000080805007388 */ /* 0x0009e80000000800 */
[----:B------:R4:W-:Y:S02]  /*25f0*/  STS.64 [R5+0x10], R2 ;  /* 0x0000100205007388 */ /* 0x0009e40000000a00 */
.L_x_286:
[----:B------:R-:W-:Y:S05]  /*2600*/  BSYNC.RECONVERGENT B1 ;  /* 0x0000000000017941 */ /* 0x000fea0003800200 */
.L_x_285:
[----:B------:R-:W-:Y:S01]  /*2610*/  BAR.SYNC.DEFER_BLOCKING 0x0 ;  /* 0x0000000000007b1d */ /* 0x000fe20000010000 */
[----:B------:R-:W-:-:S13]  /*2620*/  ISETP.NE.AND P1, PT, R0, RZ, PT ;  /* 0x000000ff0000720c */ /* 0x000fda0003f25270 */
[----:B------:R-:W-:Y:S05]  /*2630*/  @P1 BRA `(.L_x_262) ;  /* 0x0000003400801947 */ /* 0x000fea0003800000 */
[----:B------:R-:W-:Y:S01]  /*2640*/  UISETP.GE.AND UP0, UPT, UR6, 0x21, UPT ;  /* 0x000000210600788c */ /* 0x000fe2000bf06270 */
[----:B------:R-:W-:Y:S02]  /*2650*/  IMAD.MOV.U32 R0, RZ, RZ, R8 ;  /* 0x000000ffff007224 */ /* 0x000fe400078e0008 */
[----:B---3--:R-:W-:Y:S02]  /*2660*/  IMAD.MOV.U32 R9, RZ, RZ, R7 ;  /* 0x000000ffff097224 */ /* 0x008fe400078e0007 */
[----:B0-----:R-:W-:-:S04]  /*2670*/  IMAD.MOV.U32 R10, RZ, RZ, R6 ;  /* 0x000000ffff0a7224 */ /* 0x001fc800078e0006 */
[----:B------:R-:W-:Y:S05]  /*2680*/  BRA.U !UP0, `(.L_x_287) ;  /* 0x00000001085c7547 */ /* 0x000fea000b800000 */
[----:B------:R-:W0:Y:S01]  /*2690*/  S2UR UR5, SR_CgaCtaId ;  /* 0x00000000000579c3 */ /* 0x000e220000008800 */
[----:B------:R-:W-:Y:S01]  /*26a0*/  UMOV UR4, 0x400 ;  /* 0x0000040000047882 */ /* 0x000fe20000000000 */
[----:B------:R-:W-:Y:S01]  /*26b0*/  BSSY.RECONVERGENT B1, `(.L_x_287) ;  /* 0x0000014000017945 */ /* 0x000fe20003800200 */
[----:B0-----:R-:W-:-:S09]  /*26c0*/  ULEA UR4, UR5, UR4, 0x18 ;  /* 0x0000000405047291 */ /* 0x001fd2000f8ec0ff */
[----:B--2-4-:R-:W0:Y:S04]  /*26d0*/  LDS R3, [UR4+0x18] ;  /* 0x00001804ff037984 */ /* 0x014e280008000800 */
[----:B------:R-:W2:Y:S01]  /*26e0*/  LDS.64 R4, [UR4+0x20] ;  /* 0x00002004ff047984 */ /* 0x000ea20008000a00 */
[----:B0-----:R-:W-:Y:S01]  /*26f0*/  FSETP.GEU.AND P0, PT, R8, R3, PT ;  /* 0x000000030800720b */ /* 0x001fe20003f0e000 */
[----:B------:R-:W-:Y:S02]  /*2700*/  IMAD.MOV.U32 R0, RZ, RZ, R3 ;  /* 0x000000ffff007224 */ /* 0x000fe400078e0003 */
[----:B--2---:R-:W-:Y:S02]  /*2710*/  IMAD.MOV.U32 R9, RZ, RZ, R4 ;  /* 0x000000ffff097224 */ /* 0x004fe400078e0004 */
[----:B------:R-:W-:-:S08]  /*2720*/  IMAD.MOV.U32 R10, RZ, RZ, R5 ;  /* 0x000000ffff0a7224 */ /* 0x000fd000078e0005 */
        /* <DEDUP_REMOVED lines=12> */
.L_x_288:
[----:B------:R-:W-:Y:S05]  /*27f0*/  BSYNC.RECONVERGENT B1 ;  /* 0x0000000000017941 */ /* 0x000fea0003800200 */
.L_x_287:
[----:B------:R-:W-:Y:S01]  /*2800*/  UISETP.GE.AND UP0, UPT, UR6, 0x41, UPT ;  /* 0x000000410600788c */ /* 0x000fe2000bf06270 */
[----:B--2-4-:R-:W-:Y:S02]  /*2810*/  IMAD.MOV.U32 R2, RZ, RZ, R0 ;  /* 0x000000ffff027224 */ /* 0x014fe400078e0000 */
[----:B------:R-:W-:Y:S02]  /*2820*/  IMAD.MOV.U32 R5, RZ, RZ, R9 ;  /* 0x000000ffff057224 */ /* 0x000fe400078e0009 */
[----:B------:R-:W-:-:S04]  /*2830*/  IMAD.MOV.U32 R4, RZ, RZ, R10 ;  /* 0x000000ffff047224 */ /* 0x000fc800078e000a */
[----:B------:R-:W-:Y:S05]  /*2840*/  BRA.U !UP0, `(.L_x_289) ;  /* 0x00000001085c7547 */ /* 0x000fea000b800000 */
[----:B------:R-:W0:Y:S01]  /*2850*/  S2UR UR5, SR_CgaCtaId ;  /* 0x00000000000579c3 */ /* 0x000e220000008800 */
[----:B------:R-:W-:Y:S01]  /*2860*/  UMOV UR4, 0x400 ;  /* 0x0000040000047882 */ /* 0x000fe20000000000 */
[----:B------:R-:W-:Y:S01]  /*2870*/  BSSY.RECONVERGENT B1, `(.L_x_289) ;  /* 0x0000014000017945 */ /* 0x000fe20003800200 */
[----:B0-----:R-:W-:-:S09]  /*2880*/  ULEA UR4, UR5, UR4, 0x18 ;  /* 0x0000000405047291 */ /* 0x001fd2000f8ec0ff */
[----:B------:R-:W0:Y:S04]  /*2890*/  LDS R3, [UR4+0x28] ;  /* 0x00002804ff037984 */ /* 0x000e280008000800 */
        /* <DEDUP_REMOVED lines=17> */
.L_x_290:
[----:B------:R-:W-:Y:S05]  /*29b0*/  BSYNC.RECONVERGENT B1 ;  /* 0x0000000000017941 */ /* 0x000fea0003800200 */
.L_x_289:
[----:B------:R-:W-:Y:S01]  /*29c0*/  UISETP.GE.AND UP0, UPT, UR6, 0x61, UPT ;  /* 0x000000610600788c */ /* 0x000fe2000bf06270 */
[----:B------:R-:W-:Y:S02]  /*29d0*/  IMAD.MOV.U32 R0, RZ, RZ, R2 ;  /* 0x000000ffff007224 */ /* 0x000fe400078e0002 */
        /* <DEDUP_REMOVED lines=25> */
.L_x_292:
[----:B------:R-:W-:Y:S05]  /*2b70*/  BSYNC.RECONVERGENT B1 ;  /* 0x0000000000017941 */ /* 0x000fea0003800200 */
.L_x_291:
        /* <DEDUP_REMOVED lines=27> */
.L_x_294:
[----:B------:R-:W-:Y:S05]  /*2d30*/  BSYNC.RECONVERGENT B1 ;  /* 0x0000000000017941 */ /* 0x000fea0003800200 */
.L_x_293:
        /* <DEDUP_REMOVED lines=27> */
.L_x_296:
[----:B------:R-:W-:Y:S05]  /*2ef0*/  BSYNC.RECONVERGENT B1 ;  /* 0x0000000000017941 */ /* 0x000fea0003800200 */
.L_x_295:
        /* <DEDUP_REMOVED lines=27> */
.L_x_298:
[----:B------:R-:W-:Y:S05]  /*30b0*/  BSYNC.RECONVERGENT B1 ;  /* 0x0000000000017941 */ /* 0x000fea0003800200 */
.L_x_297:
[----:B------:R-:W-:Y:S01]  /*30c0*/  UISETP.GE.AND UP0, UPT, UR6, 0xe1, UPT ;  /* 0x000000e10600788c */ /* 0x000fe2000bf06270 */
[----:B------:R-:W-:Y:S02]  /*30d0*/  IMAD.MOV.U32 R8, RZ, RZ, R2 ;  /* 0x000000ffff087224 */ /* 0x000fe400078e0002 */
[----:B------:R-:W-:Y:S02]  /*30e0*/  IMAD.MOV.U32 R7, RZ, RZ, R5 ;  /* 0x000000ffff077224 */ /* 0x000fe400078e0005 */
[----:B------:R-:W-:-:S04]  /*30f0*/  IMAD.MOV.U32 R6, RZ, RZ, R4 ;  /* 0x000000ffff067224 */ /* 0x000fc800078e0004 */
[----:B------:R-:W-:Y:S05]  /*3100*/  BRA.U !UP0, `(.L_x_262) ;  /* 0x0000002908cc7547 */ /* 0x000fea000b800000 */
[----:B------:R-:W0:Y:S01]  /*3110*/  S2UR UR5, SR_CgaCtaId ;  /* 0x00000000000579c3 */ /* 0x000e220000008800 */
[----:B------:R-:W-:Y:S02]  /*3120*/  UMOV UR4, 0x400 ;  /* 0x0000040000047882 */ /* 0x000fe40000000000 */
[----:B0-----:R-:W-:-:S09]  /*3130*/  ULEA UR4, UR5, UR4, 0x18 ;  /* 0x0000000405047291 */ /* 0x001fd2000f8ec0ff */
[----:B------:R-:W0:Y:S04]  /*3140*/  LDS R3, [UR4+0x78] ;  /* 0x00007804ff037984 */ /* 0x000e280008000800 */
[----:B-1----:R-:W1:Y:S01]  /*3150*/  LDS.64 R10, [UR4+0x80] ;  /* 0x00008004ff0a7984 */ /* 0x002e620008000a00 */
[----:B0-----:R-:W-:Y:S01]  /*3160*/  FSETP.GEU.AND P0, PT, R2, R3, PT ;  /* 0x000000030200720b */ /* 0x001fe20003f0e000 */
[----:B------:R-:W-:Y:S02]  /*3170*/  IMAD.MOV.U32 R8, RZ, RZ, R3 ;  /* 0x000000ffff087224 */ /* 0x000fe400078e0003 */
[----:B-1----:R-:W-:Y:S02]  /*3180*/  IMAD.MOV.U32 R7, RZ, RZ, R10 ;  /* 0x000000ffff077224 */ /* 0x002fe400078e000a */
        /* <DEDUP_REMOVED lines=8> */
[CC--:B------:R-:W-:Y:S02]  /*3210*/  ISETP.LT.U32.AND P2, PT, R5.reuse, R10.reuse, PT ;  /* 0x0000000a0500720c */ /* 0x0c0fe40003f41070 */
[CC--:B------:R-:W-:Y:S02]  /*3220*/  ISETP.GE.AND.EX P0, PT, R4.reuse, R11.reuse, PT, P0 ;  /* 0x0000000b0400720c */ /* 0x0c0fe40003f06300 */
[----:B------:R-:W-:Y:S02]  /*3230*/  ISETP.LT.AND.EX P2, PT, R4, R11, PT, P2 ;  /* 0x0000000b0400720c */ /* 0x000fe40003f41320 */
[----:B------:R-:W-:Y:S02]  /*3240*/  FSEL R8, R2, R3, !P0 ;  /* 0x0000000302087208 */ /* 0x000fe40004000000 */
[----:B------:R-:W-:-:S02]  /*3250*/  SEL R7, R5, R10, P2 ;  /* 0x0000000a05077207 */ /* 0x000fc40001000000 */
[----:B------:R-:W-:Y:S01]  /*3260*/  SEL R6, R4, R11, P2 ;  /* 0x0000000b04067207 */ /* 0x000fe20001000000 */
[----:B------:R-:W-:Y:S06]  /*3270*/  BRA `(.L_x_262) ;  /* 0x0000002800707947 */ /* 0x000fec0003800000 */
.L_x_230:
[----:B------:R-:W1:Y:S01]  /*3280*/  S2R R0, SR_TID.X ;  /* 0x0000000000007919 */ /* 0x000e620000002100 */
[----:B------:R-:W1:Y:S02]  /*3290*/  LDC.64 R2, c[0x0][0x380] ;  /* 0x0000e000ff027b82 */ /* 0x000e640000000a00 */
[----:B-1----:R-:W-:-:S05]  /*32a0*/  IMAD.WIDE.U32 R2, R0, 0x10, R2 ;  /* 0x0000001000027825 */ /* 0x002fca00078e0002 */
[----:B0-----:R-:W2:Y:S04]  /*32b0*/  LDG.E.CONSTANT R11, desc[UR10][R2.64] ;  /* 0x0000000a020b7981 */ /* 0x001ea8000c1e9900 */
[----:B------:R-:W2:Y:S04]  /*32c0*/  LDG.E.CONSTANT R6, desc[UR10][R2.64+0x1000] ;  /* 0x0010000a02067981 */ /* 0x000ea8000c1e9900 */
[----:B------:R-:W3:Y:S04]  /*32d0*/  LDG.E.64.CONSTANT R4, desc[UR10][R2.64+0x8] ;  /* 0x0000080a02047981 */ /* 0x000ee8000c1e9b00 */
[----:B------:R-:W3:Y:S04]  /*32e0*/  LDG.E.64.CONSTANT R16, desc[UR10][R2.64+0x1008] ;  /* 0x0010080a02107981 */ /* 0x000ee8000c1e9b00 */
[----:B------:R-:W4:Y:S04]  /*32f0*/  LDG.E.CONSTANT R7, desc[UR10][R2.64+0x2000] ;  /* 0x0020000a02077981 */ /* 0x000f28000c1e9900 */
[----:B------:R-:W5:Y:S04]  /*3300*/  LDG.E.64.CONSTANT R14, desc[UR10][R2.64+0x2008] ;  /* 0x0020080a020e7981 */ /* 0x000f68000c1e9b00 */
[----:B------:R-:W5:Y:S04]  /*3310*/  LDG.E.CONSTANT R10, desc[UR10][R2.64+0x3000] ;  /* 0x0030000a020a7981 */ /* 0x000f68000c1e9900 */
[----:B------:R-:W5:Y:S04]  /*3320*/  LDG.E.64.CONSTANT R12, desc[UR10][R2.64+0x3008] ;  /* 0x0030080a020c7981 */ /* 0x000f68000c1e9b00 */
[----:B------:R-:W5:Y:S04]  /*3330*/  LDG.E.CONSTANT R26, desc[UR10][R2.64+0x4000] ;  /* 0x0040000a021a7981 */ /* 0x000f68000c1e9900 */
[----:B------:R0:W5:Y:S01]  /*3340*/  LDG.E.64.CONSTANT R8, desc[UR10][R2.64+0x4008] ;  /* 0x0040080a02087981 */ /* 0x000162000c1e9b00 */
[----:B------:R-:W-:Y:S01]  /*3350*/  UISETP.GE.U32.AND UP0, UPT, UR8, 0xa00, UPT ;  /* 0x00000a000800788c */ /* 0x000fe2000bf06070 */
[----:B0-----:R-:W-:-:S02]  /*3360*/  IMAD.MOV.U32 R3, RZ, RZ, 0x500 ;  /* 0x00000500ff037424 */ /* 0x001fc400078e00ff */
[----:B------:R-:W-:Y:S01]  /*3370*/  IMAD.MOV.U32 R2, RZ, RZ, RZ ;  /* 0x000000ffff027224 */ /* 0x000fe200078e00ff */
[----:B--2---:R-:W-:-:S13]  /*3380*/  FSETP.GEU.AND P1, PT, R11, R6, PT ;  /* 0x000000060b00720b */ /* 0x004fda0003f2e000 */
[----:B---3--:R-:W-:-:S04]  /*3390*/  @P1 ISETP.GE.U32.AND P0, PT, R4, R16, PT ;  /* 0x000000100400120c */ /* 0x008fc80003f06070 */
[----:B------:R-:W-:-:S04]  /*33a0*/  @P1 ISETP.GE.AND.EX P0, PT, R5, R17, PT, P0 ;  /* 0x000000110500120c */ /* 0x000fc80003f06300 */
[----:B------:R-:W-:-:S04]  /*33b0*/  @P1 FSETP.LT.OR P0, PT, R6, R11, !P0 ;  /* 0x0000000b0600120b */ /* 0x000fc80004701400 */
[----:B------:R-:W-:Y:S02]  /*33c0*/  @P1 FSEL R6, R11, R6, P0 ;  /* 0x000000060b061208 */ /* 0x000fe40000000000 */
[----:B------:R-:W-:Y:S02]  /*33d0*/  @P1 SEL R16, R4, R16, P0 ;  /* 0x0000001004101207 */ /* 0x000fe40000000000 */
[----:B----4-:R-:W-:Y:S02]  /*33e0*/  FSETP.GEU.AND P2, PT, R6, R7, PT ;  /* 0x000000070600720b */ /* 0x010fe40003f4e000 */
[----:B------:R-:W-:-:S11]  /*33f0*/  @P1 SEL R17, R5, R17, P0 ;  /* 0x0000001105111207 */ /* 0x000fd60000000000 */
[----:B-----5:R-:W-:-:S04]  /*3400*/  @P2 ISETP.GE.U32.AND P0, PT, R16, R14, PT ;  /* 0x0000000e1000220c */ /* 0x020fc80003f06070 */
[----:B------:R-:W-:-:S04]  /*3410*/  @P2 ISETP.GE.AND.EX P0, PT, R17, R15, PT, P0 ;  /* 0x0000000f1100220c */ /* 0x000fc80003f06300 */
[----:B------:R-:W-:-:S04]  /*3420*/  @P2 FSETP.LT.OR P0, PT, R7, R6, !P0 ;  /* 0x000000060700220b */ /* 0x000fc80004701400 */
[----:B------:R-:W-:Y:S02]  /*3430*/  @P2 FSEL R7, R6, R7, P0 ;  /* 0x0000000706072208 */ /* 0x000fe40000000000 */
[----:B------:R-:W-:Y:S02]  /*3440*/  @P2 SEL R14, R16, R14, P0 ;  /* 0x0000000e100e2207 */ /* 0x000fe40000000000 */
[----:B------:R-:W-:Y:S02]  /*3450*/  FSETP.GEU.AND P1, PT, R7, R10, PT ;  /* 0x0000000a0700720b */ /* 0x000fe40003f2e000 */
[----:B------:R-:W-:-:S11]  /*3460*/  @P2 SEL R15, R17, R15, P0 ;  /* 0x0000000f110f2207 */ /* 0x000fd60000000000 */
[----:B------:R-:W-:-:S04]  /*3470*/  @P1 ISETP.GE.U32.AND P0, PT, R14, R12, PT ;  /* 0x0000000c0e00120c */ /* 0x000fc80003f06070 */
        /* <DEDUP_REMOVED lines=11> */
[----:B------:R-:W-:Y:S01]  /*3530*/  @P2 SEL R9, R13, R9, P0 ;  /* 0x000000090d092207 */ /* 0x000fe20000000000 */
[----:B------:R-:W-:Y:S06]  /*3540*/  BRA.U !UP0, `(.L_x_299) ;  /* 0x0000000908dc7547 */ /* 0x000fec000b800000 */
[----:B------:R-:W-:Y:S01]  /*3550*/  UIADD3 UR9, UP0, UPT, UR8, -0xa00, URZ ;  /* 0xfffff60008097890 */ /* 0x000fe2000ff1e0ff */
[----:B------:R-:W-:Y:S02]  /*3560*/  IMAD.MOV.U32 R3, RZ, RZ, 0x500 ;  /* 0x00000500ff037424 */ /* 0x000fe400078e00ff */
[----:B------:R-:W-:Y:S01]  /*3570*/  IMAD.MOV.U32 R2, RZ, RZ, RZ ;  /* 0x000000ffff027224 */ /* 0x000fe200078e00ff */
[----:B------:R-:W-:Y:S02]  /*3580*/  ULEA.HI.X.SX32 UR8, UR8, 0xffffffff, 0x1, UP0 ;  /* 0xffffffff08087891 */ /* 0x000fe400080f0eff */
[----:B------:R-:W-:Y:S02]  /*3590*/  UIMAD.WIDE.U32 UR12, UR9, -0x33333333, URZ ;  /* 0xcccccccd090c78a5 */ /* 0x000fe4000f8e00ff */
[----:B------:R-:W-:Y:S02]  /*35a0*/  UIMAD.WIDE.U32 UR4, UR8, -0x33333333, URZ ;  /* 0xcccccccd080478a5 */ /* 0x000fe4000f8e00ff */
[----:B------:R-:W-:-:S02]  /*35b0*/  UISETP.GE.U32.AND UP1, UPT, UR9, 0x500, UPT ;  /* 0x000005000900788c */ /* 0x000fc4000bf26070 */
[----:B------:R-:W-:Y:S02]  /*35c0*/  UIMAD.WIDE.U32 UR4, UP0, UR9, -0x33333334, UR4 ;  /* 0xcccccccc090478a5 */ /* 0x000fe4000f800004 */
[----:B------:R-:W-:Y:S02]  /*35d0*/  UISETP.GE.U32.AND.EX UP1, UPT, UR8, URZ, UPT, UP1 ;  /* 0x000000ff0800728c */ /* 0x000fe4000bf26110 */
[----:B------:R-:W-:Y:S02]  /*35e0*/  UIADD3.X UR7, UPT, UPT, URZ, URZ, URZ, UP0, !UPT ;  /* 0x000000ffff077290 */ /* 0x000fe400087fe4ff */
[----:B------:R-:W-:Y:S01]  /*35f0*/  UIADD3 URZ, UP0, UPT, UR13, UR4, URZ ;  /* 0x000000040dff7290 */ /* 0x000fe2000ff1e0ff */
[----:B------:R-:W-:-:S03]  /*3600*/  UMOV UR6, UR5 ;  /* 0x0000000500067c82 */ /* 0x000fc60008000000 */
[----:B------:R-:W-:-:S04]  /*3610*/  UIMAD.WIDE.U32.X UR4, UR8, -0x33333334, UR6, UP0 ;  /* 0xcccccccc080478a5 */ /* 0x000fc800080e0406 */
[----:B------:R-:W-:-:S04]  /*3620*/  USHF.R.U64 UR6, UR4, 0xa, UR5 ;  /* 0x0000000a04067899 */ /* 0x000fc80008001205 */
[----:B------:R-:W-:-:S04]  /*3630*/  ULOP3.LUT UR7, UR6, 0x1, URZ, 0xc0, !UPT ;  /* 0x0000000106077892 */ /* 0x000fc8000f8ec0ff */
[----:B------:R-:W-:-:S04]  /*3640*/  UISETP.NE.U32.AND UP0, UPT, UR7, 0x1, UPT ;  /* 0x000000010700788c */ /* 0x000fc8000bf05070 */
[----:B------:R-:W-:Y:S01]  /*3650*/  UISETP.NE.U32.AND.EX UP0, UPT, URZ, URZ, UPT, UP0 ;  /* 0x000000ffff00728c */ /* 0x000fe2000bf05100 */
[----:B------:R-:W-:Y:S10]  /*3660*/  BRA.U !UP1, `(.L_x_300) ;  /* 0x0000000509b87547 */ /* 0x000ff4000b800000 */
[----:B------:R-:W0:Y:S01]  /*3670*/  LDCU.64 UR8, c[0x0][0x380] ;  /* 0x00007000ff0877ac */ /* 0x000e220008000a00 */
[----:B------:R-:W-:Y:S02]  /*3680*/  IMAD.MOV.U32 R3, RZ, RZ, 0x500 ;  /* 0x00000500ff037424 */ /* 0x000fe400078e00ff */
[----:B------:R-:W-:Y:S01]  /*3690*/  IMAD.MOV.U32 R2, RZ, RZ, RZ ;  /* 0x000000ffff027224 */ /* 0x000fe200078e00ff */
[----:B------:R-:W-:-:S04]  /*36a0*/  UIADD3 UR4, UP1, UPT, UR6, 0x1, URZ ;  /* 0x0000000106047890 */ /* 0x000fc8000ff3e0ff */
[----:B------:R-:W-:Y:S02]  /*36b0*/  ULEA.HI.X UR5, UR5, URZ, URZ, 0x16, UP1 ;  /* 0x000000ff05057291 */ /* 0x000fe400088fb4ff */
[----:B------:R-:W-:Y:S02]  /*36c0*/  ULOP3.LUT UR4, UR4, 0xfffffffe, URZ, 0xc0, !UPT ;  /* 0xfffffffe04047892 */ /* 0x000fe4000f8ec0ff */
[----:B------:R-:W-:Y:S01]  /*36d0*/  ULOP3.LUT UR5, UR5, 0x7fffff, URZ, 0xc0, !UPT ;  /* 0x007fffff05057892 */ /* 0x000fe2000f8ec0ff */
[----:B0-----:R-:W-:-:S04]  /*36e0*/  LEA R28, P0, R0, UR8, 0x4 ;  /* 0x00000008001c7c11 */ /* 0x001fc8000f8020ff */
[----:B------:R-:W-:Y:S02]  /*36f0*/  IADD3 R28, P1, PT, R28, 0xe008, RZ ;  /* 0x0000e0081c1c7810 */ /* 0x000fe40007f3e0ff */
[----:B------:R-:W-:-:S05]  /*3700*/  LEA.HI.X R29, R0, UR9, RZ, 0x4, P0 ;  /* 0x00000009001d7c11 */ /* 0x000fca00080f24ff */
[----:B------:R-:W-:-:S07]  /*3710*/  IMAD.X R29, RZ, RZ, R29, P1 ;  /* 0x000000ffff1d7224 */ /* 0x000fce00008e061d */
.L_x_301:
[----:B------:R-:W2:Y:S04]  /*3720*/  LDG.E.CONSTANT R25, desc[UR10][R28.64+-0x9008] ;  /* 0xff6ff80a1c197981 */ /* 0x000ea8000c1e9900 */
[----:B------:R-:W3:Y:S04]  /*3730*/  LDG.E.64.CONSTANT R22, desc[UR10][R28.64+-0x9000] ;  /* 0xff70000a1c167981 */ /* 0x000ee8000c1e9b00 */
[----:B------:R-:W4:Y:S04]  /*3740*/  LDG.E.CONSTANT R27, desc[UR10][R28.64+-0x8008] ;  /* 0xff7ff80a1c1b7981 */ /* 0x000f28000c1e9900 */
[----:B------:R-:W5:Y:S04]  /*3750*/  LDG.E.64.CONSTANT R10, desc[UR10][R28.64+-0x8000] ;  /* 0xff80000a1c0a7981 */ /* 0x000f68000c1e9b00 */
[----:B------:R-:W5:Y:S04]  /*3760*/  LDG.E.CONSTANT R4, desc[UR10][R28.64+-0x7008] ;  /* 0xff8ff80a1c047981 */ /* 0x000f68000c1e9900 */
        /* <DEDUP_REMOVED lines=8> */
[----:B------:R-:W5:Y:S01]  /*37f0*/  LDG.E.64.CONSTANT R20, desc[UR10][R28.64+-0x3000] ;  /* 0xffd0000a1c147981 */ /* 0x000f62000c1e9b00 */
[----:B--2---:R-:W-:-:S13]  /*3800*/  FSETP.GEU.AND P1, PT, R26, R25, PT ;  /* 0x000000191a00720b */ /* 0x004fda0003f2e000 */
[----:B---3--:R-:W-:-:S04]  /*3810*/  @P1 ISETP.GE.U32.AND P0, PT, R8, R22, PT ;  /* 0x000000160800120c */ /* 0x008fc80003f06070 */
[----:B------:R-:W-:-:S04]  /*3820*/  @P1 ISETP.GE.AND.EX P0, PT, R9, R23, PT, P0 ;  /* 0x000000170900120c */ /* 0x000fc80003f06300 */
[----:B------:R-:W-:-:S04]  /*3830*/  @P1 FSETP.LT.OR P0, PT, R25, R26, !P0 ;  /* 0x0000001a1900120b */ /* 0x000fc80004701400 */
[----:B------:R-:W-:Y:S02]  /*3840*/  @P1 FSEL R25, R26, R25, P0 ;  /* 0x000000191a191208 */ /* 0x000fe40000000000 */
[----:B------:R-:W-:Y:S01]  /*3850*/  @P1 SEL R22, R8, R22, P0 ;  /* 0x0000001608161207 */ /* 0x000fe20000000000 */
[----:B------:R-:W2:Y:S01]  /*3860*/  LDG.E.CONSTANT R26, desc[UR10][R28.64+-0x8] ;  /* 0xfffff80a1c1a7981 */ /* 0x000ea2000c1e9900 */
[----:B----4-:R-:W-:Y:S02]  /*3870*/  FSETP.GEU.AND P2, PT, R25, R27, PT ;  /* 0x0000001b1900720b */ /* 0x010fe40003f4e000 */
[----:B------:R-:W-:Y:S02]  /*3880*/  @P1 SEL R23, R9, R23, P0 ;  /* 0x0000001709171207 */ /* 0x000fe40000000000 */
[----:B------:R0:W3:Y:S09]  /*3890*/  LDG.E.64.CONSTANT R8, desc[UR10][R28.64] ;  /* 0x0000000a1c087981 */ /* 0x0000f2000c1e9b00 */
[----:B-----5:R-:W-:-:S04]  /*38a0*/  @P2 ISETP.GE.U32.AND P0, PT, R22, R10, PT ;  /* 0x0000000a1600220c */ /* 0x020fc80003f06070 */
[----:B------:R-:W-:-:S04]  /*38b0*/  @P2 ISETP.GE.AND.EX P0, PT, R23, R11, PT, P0 ;  /* 0x0000000b1700220c */ /* 0x000fc80003f06300 */
[----:B------:R-:W-:-:S04]  /*38c0*/  @P2 FSETP.LT.OR P0, PT, R27, R25, !P0 ;  /* 0x000000191b00220b */ /* 0x000fc80004701400 */
[----:B------:R-:W-:Y:S02]  /*38d0*/  @P2 FSEL R27, R25, R27, P0 ;  /* 0x0000001b191b2208 */ /* 0x000fe40000000000 */
[----:B------:R-:W4:Y:S02]  /*38e0*/  LDG.E.CONSTANT R25, desc[UR10][R28.64+-0x2008] ;  /* 0xffdff80a1c197981 */ /* 0x000f24000c1e9900 */
[----:B------:R-:W-:Y:S02]  /*38f0*/  FSETP.GEU.AND P1, PT, R27, R4, PT ;  /* 0x000000041b00720b */ /* 0x000fe40003f2e000 */
[----:B------:R-:W-:Y:S02]  /*3900*/  @P2 SEL R10, R22, R10, P0 ;  /* 0x0000000a160a2207 */ /* 0x000fe40000000000 */
[----:B------:R-:W-:Y:S02]  /*3910*/  @P2 SEL R11, R23, R11, P0 ;  /* 0x0000000b170b2207 */ /* 0x000fe40000000000 */
[----:B------:R-:W5:Y:S07]  /*3920*/  LDG.E.64.CONSTANT R22, desc[UR10][R28.64+-0x2000] ;  /* 0xffe0000a1c167981 */ /* 0x000f6e000c1e9b00 */
[----:B------:R-:W-:-:S04]  /*3930*/  @P1 ISETP.GE.U32.AND P0, PT, R10, R12, PT ;  /* 0x0000000c0a00120c */ /* 0x000fc80003f06070 */
[----:B------:R-:W-:-:S04]  /*3940*/  @P1 ISETP.GE.AND.EX P0, PT, R11, R13, PT, P0 ;  /* 0x0000000d0b00120c */ /* 0x000fc80003f06300 */
[----:B------:R-:W-:-:S04]  /*3950*/  @P1 FSETP.LT.OR P0, PT, R4, R27, !P0 ;  /* 0x0000001b0400120b */ /* 0x000fc80004701400 */
[----:B------:R-:W-:Y:S02]  /*3960*/  @P1 FSEL R4, R27, R4, P0 ;  /* 0x000000041b041208 */ /* 0x000fe40000000000 */
[----:B------:R-:W2:Y:S01]  /*3970*/  LDG.E.CONSTANT R27, desc[UR10][R28.64+-0x1008] ;  /* 0xffeff80a1c1b7981 */ /* 0x000ea2000c1e9900 */
[----:B------:R-:W-:Y:S02]  /*3980*/  @P1 SEL R12, R10, R12, P0 ;  /* 0x0000000c0a0c1207 */ /* 0x000fe40000000000 */
[----:B------:R-:W-:Y:S02]  /*3990*/  @P1 SEL R13, R11, R13, P0 ;  /* 0x0000000d0b0d1207 */ /* 0x000fe40000000000 */
[----:B------:R-:W3:Y:S01]  /*39a0*/  LDG.E.64.CONSTANT R10, desc[UR10][R28.64+-0x1000] ;  /* 0xfff0000a1c0a7981 */ /* 0x000ee2000c1e9b00 */
[----:B------:R-:W-:-:S13]  /*39b0*/  FSETP.GEU.AND P2, PT, R4, R5, PT ;  /* 0x000000050400720b */ /* 0x000fda0003f4e000 */
[----:B------:R-:W-:-:S04]  /*39c0*/  @P2 ISETP.GE.U32.AND P0, PT, R12, R14, PT ;  /* 0x0000000e0c00220c */ /* 0x000fc80003f06070 */
[----:B------:R-:W-:-:S04]  /*39d0*/  @P2 ISETP.GE.AND.EX P0, PT, R13, R15, PT, P0 ;  /* 0x0000000f0d00220c */ /* 0x000fc80003f06300 */
[----:B------:R-:W-:-:S04]  /*39e0*/  @P2 FSETP.LT.OR P0, PT, R5, R4, !P0 ;  /* 0x000000040500220b */ /* 0x000fc80004701400 */
[----:B------:R-:W-:-:S04]  /*39f0*/  @P2 FSEL R5, R4, R5, P0 ;  /* 0x0000000504052208 */ /* 0x000fc80000000000 */
[----:B------:R-:W-:Y:S02]  /*3a00*/  FSETP.GEU.AND P1, PT, R5, R6, PT ;  /* 0x000000060500720b */ /* 0x000fe40003f2e000 */
[----:B------:R-:W-:Y:S02]  /*3a10*/  @P2 SEL R14, R12, R14, P0 ;  /* 0x0000000e0c0e2207 */ /* 0x000fe40000000000 */
[----:B------:R-:W-:-:S09]  /*3a20*/  @P2 SEL R15, R13, R15, P0 ;  /* 0x0000000f0d0f2207 */ /* 0x000fd20000000000 */
        /* <DEDUP_REMOVED lines=17> */
[----:B------:R-:W-:Y:S02]  /*3b40*/  @P1 FSEL R24, R7, R24, P0 ;  /* 0x0000001807181208 */ /* 0x000fe40000000000 */
[----:B------:R-:W-:Y:S02]  /*3b50*/  @P1 SEL R20, R18, R20, P0 ;  /* 0x0000001412141207 */ /* 0x000fe40000000000 */
[----:B------:R-:W-:Y:S01]  /*3b60*/  @P1 SEL R21, R19, R21, P0 ;  /* 0x0000001513151207 */ /* 0x000fe20000000000 */
[----:B------:R-:W-:-:S04]  /*3b70*/  UIADD3 UR4, UP1, UPT, UR4, -0x2, URZ ;  /* 0xfffffffe04047890 */ /* 0x000fc8000ff3e0ff */
[----:B------:R-:W-:Y:S02]  /*3b80*/  UIADD3.X UR5, UPT, UPT, UR5, -0x1, URZ, UP1, !UPT ;  /* 0xffffffff05057890 */ /* 0x000fe40008ffe4ff */
[----:B------:R-:W-:-:S04]  /*3b90*/  UISETP.NE.U32.AND UP1, UPT, UR4, URZ, UPT ;  /* 0x000000ff0400728c */ /* 0x000fc8000bf25070 */
[----:B------:R-:W-:Y:S01]  /*3ba0*/  UISETP.NE.AND.EX UP1, UPT, UR5, URZ, UPT, UP1 ;  /* 0x000000ff0500728c */ /* 0x000fe2000bf25310 */
[----:B----4-:R-:W-:-:S13]  /*3bb0*/  FSETP.GEU.AND P2, PT, R24, R25, PT ;  /* 0x000000191800720b */ /* 0x010fda0003f4e000 */
[----:B-----5:R-:W-:-:S04]  /*3bc0*/  @P2 ISETP.GE.U32.AND P0, PT, R20, R22, PT ;  /* 0x000000161400220c */ /* 0x020fc80003f06070 */
[----:B------:R-:W-:-:S04]  /*3bd0*/  @P2 ISETP.GE.AND.EX P0, PT, R21, R23, PT, P0 ;  /* 0x000000171500220c */ /* 0x000fc80003f06300 */
[----:B------:R-:W-:-:S04]  /*3be0*/  @P2 FSETP.LT.OR P0, PT, R25, R24, !P0 ;  /* 0x000000181900220b */ /* 0x000fc80004701400 */
[----:B------:R-:W-:-:S04]  /*3bf0*/  @P2 FSEL R25, R24, R25, P0 ;  /* 0x0000001918192208 */ /* 0x000fc80000000000 */
[----:B--2---:R-:W-:Y:S02]  /*3c00*/  FSETP.GEU.AND P3, PT, R25, R27, PT ;  /* 0x0000001b1900720b */ /* 0x004fe40003f6e000 */
[----:B------:R-:W-:Y:S02]  /*3c10*/  @P2 SEL R22, R20, R22, P0 ;  /* 0x0000001614162207 */ /* 0x000fe40000000000 */
[----:B------:R-:W-:-:S09]  /*3c20*/  @P2 SEL R23, R21, R23, P0 ;  /* 0x0000001715172207 */ /* 0x000fd20000000000 */
[----:B---3--:R-:W-:-:S04]  /*3c30*/  @P3 ISETP.GE.U32.AND P0, PT, R22, R10, PT ;  /* 0x0000000a1600320c */ /* 0x008fc80003f06070 */
[----:B------:R-:W-:-:S04]  /*3c40*/  @P3 ISETP.GE.AND.EX P0, PT, R23, R11, PT, P0 ;  /* 0x0000000b1700320c */ /* 0x000fc80003f06300 */
[----:B------:R-:W-:-:S04]  /*3c50*/  @P3 FSETP.LT.OR P0, PT, R27, R25, !P0 ;  /* 0x000000191b00320b */ /* 0x000fc80004701400 */
[----:B------:R-:W-:-:S04]  /*3c60*/  @P3 FSEL R27, R25, R27, P0 ;  /* 0x0000001b191b3208 */ /* 0x000fc80000000000 */
[----:B------:R-:W-:Y:S02]  /*3c70*/  FSETP.GEU.AND P1, PT, R27, R26, PT ;  /* 0x0000001a1b00720b */ /* 0x000fe40003f2e000 */
[----:B------:R-:W-:Y:S02]  /*3c80*/  @P3 SEL R10, R22, R10, P0 ;  /* 0x0000000a160a3207 */ /* 0x000fe40000000000 */
[----:B------:R-:W-:Y:S02]  /*3c90*/  @P3 SEL R11, R23, R11, P0 ;  /* 0x0000000b170b3207 */ /* 0x000fe40000000000 */
[----:B0-----:R-:W-:-:S07]  /*3ca0*/  IADD3 R28, P3, PT, R28, 0xa000, RZ ;  /* 0x0000a0001c1c7810 */ /* 0x001fce0007f7e0ff */
[----:B------:R-:W-:-:S04]  /*3cb0*/  @P1 ISETP.GE.U32.AND P0, PT, R10, R8, PT ;  /* 0x000000080a00120c */ /* 0x000fc80003f06070 */
[----:B------:R-:W-:Y:S02]  /*3cc0*/  @P1 ISETP.GE.AND.EX P0, PT, R11, R9, PT, P0 ;  /* 0x000000090b00120c */ /* 0x000fe40003f06300 */
[----:B------:R-:W-:Y:S02]  /*3cd0*/  IADD3 R3, P2, PT, R3, 0xa00, RZ ;  /* 0x00000a0003037810 */ /* 0x000fe40007f5e0ff */
[----:B------:R-:W-:Y:S01]  /*3ce0*/  @P1 FSETP.LT.OR P0, PT, R26, R27, !P0 ;  /* 0x0000001b1a00120b */ /* 0x000fe20004701400 */
[----:B------:R-:W-:Y:S02]  /*3cf0*/  IMAD.X R29, RZ, RZ, R29, P3 ;  /* 0x000000ffff1d7224 */ /* 0x000fe400018e061d */
[----:B------:R-:W-:Y:S01]  /*3d00*/  IMAD.X R2, RZ, RZ, R2, P2 ;  /* 0x000000ffff027224 */ /* 0x000fe200010e0602 */
[----:B------:R-:W-:Y:S02]  /*3d10*/  @P1 FSEL R26, R27, R26, P0 ;  /* 0x0000001a1b1a1208 */ /* 0x000fe40000000000 */
[----:B------:R-:W-:-:S02]  /*3d20*/  @P1 SEL R8, R10, R8, P0 ;  /* 0x000000080a081207 */ /* 0x000fc40000000000 */
[----:B------:R-:W-:Y:S01]  /*3d30*/  @P1 SEL R9, R11, R9, P0 ;  /* 0x000000090b091207 */ /* 0x000fe20000000000 */
[----:B------:R-:W-:Y:S06]  /*3d40*/  BRA.U UP1, `(.L_x_301) ;  /* 0xfffffff901747547 */ /* 0x000fec000b83ffff */
.L_x_300:
[----:B------:R-:W-:Y:S05]  /*3d50*/  BRA.U !UP0, `(.L_x_299) ;  /* 0x0000000108d87547 */ /* 0x000fea000b800000 */
[----:B------:R-:W0:Y:S02]  /*3d60*/  LDC.64 R4, c[0x0][0x380] ;  /* 0x0000e000ff047b82 */ /* 0x000e240000000a00 */
[----:B0-----:R-:W-:-:S03]  /*3d70*/  IMAD.WIDE.U32 R4, R0, 0x10, R4 ;  /* 0x0000001000047825 */ /* 0x001fc600078e0004 */
[----:B------:R-:W-:-:S04]  /*3d80*/  LEA R14, P0, R3, R4, 0x4 ;  /* 0x00000004030e7211 */ /* 0x000fc800078020ff */
[----:B------:R-:W-:-:S05]  /*3d90*/  LEA.HI.X R15, R3, R5, R2, 0x4, P0 ;  /* 0x00000005030f7211 */ /* 0x000fca00000f2402 */
        /* <DEDUP_REMOVED lines=38> */
[----:B------:R-:W-:Y:S02]  /*4000*/  @P2 SEL R13, R5, R13, P0 ;  /* 0x0000000d050d2207 */ /* 0x000fe40000000000 */
[----:B------:R-:W-:-:S05]  /*4010*/  IADD3 R3, P2, PT, R3, 0x500, RZ ;  /* 0x0000050003037810 */ /* 0x000fca0007f5e0ff */
[----:B------:R-:W-:-:S04]  /*4020*/  IMAD.X R2, RZ, RZ, R2, P2 ;  /* 0x000000ffff027224 */ /* 0x000fc800010e0602 */
[----:B------:R-:W-:-:S04]  /*4030*/  @P1 ISETP.GE.U32.AND P0, PT, R12, R16, PT ;  /* 0x000000100c00120c */ /* 0x000fc80003f06070 */
[----:B------:R-:W-:-:S04]  /*4040*/  @P1 ISETP.GE.AND.EX P0, PT, R13, R17, PT, P0 ;  /* 0x000000110d00120c */ /* 0x000fc80003f06300 */
[----:B------:R-:W-:-:S04]  /*4050*/  @P1 FSETP.LT.OR P0, PT, R23, R20, !P0 ;  /* 0x000000141700120b */ /* 0x000fc80004701400 */
[----:B------:R-:W-:Y:S02]  /*4060*/  @P1 SEL R16, R12, R16, P0 ;  /* 0x000000100c101207 */ /* 0x000fe40000000000 */
[----:B------:R-:W-:Y:S02]  /*4070*/  @P1 SEL R17, R13, R17, P0 ;  /* 0x000000110d111207 */ /* 0x000fe40000000000 */
[----:B------:R-:W-:Y:S01]  /*4080*/  @P1 FSEL R23, R20, R23, P0 ;  /* 0x0000001714171208 */ /* 0x000fe20000000000 */
[----:B------:R-:W-:Y:S02]  /*4090*/  IMAD.MOV.U32 R8, RZ, RZ, R16 ;  /* 0x000000ffff087224 */ /* 0x000fe400078e0010 */
[----:B------:R-:W-:Y:S02]  /*40a0*/  IMAD.MOV.U32 R9, RZ, RZ, R17 ;  /* 0x000000ffff097224 */ /* 0x000fe400078e0011 */
[----:B------:R-:W-:-:S07]  /*40b0*/  IMAD.MOV.U32 R26, RZ, RZ, R23 ;  /* 0x000000ffff1a7224 */ /* 0x000fce00078e0017 */
.L_x_299:
[----:B------:R-:W0:Y:S02]  /*40c0*/  LDCU UR4, c[0x0][0x390] ;  /* 0x00007200ff0477ac */ /* 0x000e240008000800 */
[----:B0-----:R-:W-:Y:S02]  /*40d0*/  USHF.R.S32.HI UR5, URZ, 0x1f, UR4 ;  /* 0x0000001fff057899 */ /* 0x001fe40008011404 */
[----:B------:R-:W-:-:S04]  /*40e0*/  ISETP.GE.U32.AND P0, PT, R3, UR4, PT ;  /* 0x0000000403007c0c */ /* 0x000fc8000bf06070 */
[----:B------:R-:W-:-:S13]  /*40f0*/  ISETP.GE.AND.EX P0, PT, R2, UR5, PT, P0 ;  /* 0x0000000502007c0c */ /* 0x000fda000bf06300 */
[----:B------:R-:W-:Y:S05]  /*4100*/  @P0 BRA `(.L_x_302) ;  /* 0x0000000800480947 */ /* 0x000fea0003800000 */
[----:B------:R-:W-:Y:S01]  /*4110*/  IADD3 R5, PT, PT, -R3, UR4, RZ ;  /* 0x0000000403057c10 */ /* 0x000fe2000fffe1ff */
[----:B------:R-:W-:Y:S03]  /*4120*/  BSSY.RECONVERGENT B1, `(.L_x_302) ;  /* 0x0000090000017945 */ /* 0x000fe60003800200 */
[----:B------:R-:W-:-:S13]  /*4130*/  ISETP.GE.AND P0, PT, R0, R5, PT ;  /* 0x000000050000720c */ /* 0x000fda0003f06270 */
[----:B------:R-:W-:Y:S05]  /*4140*/  @P0 BRA `(.L_x_303) ;  /* 0x0000000800340947 */ /* 0x000fea0003800000 */
[----:B------:R-:W-:Y:S01]  /*4150*/  LOP3.LUT R4, RZ, R0, RZ, 0x33, !PT ;  /* 0x00000000ff047212 */ /* 0x000fe200078e33ff */
[----:B------:R-:W-:Y:S03]  /*4160*/  BSSY.RECONVERGENT B2, `(.L_x_304) ;  /* 0x000002d000027945 */ /* 0x000fe60003800200 */
[----:B------:R-:W-:-:S04]  /*4170*/  IADD3 R14, PT, PT, -R3, UR4, R4 ;  /* 0x00000004030e7c10 */ /* 0x000fc8000fffe104 */
[----:B------:R-:W-:-:S04]  /*4180*/  LOP3.LUT R4, R14, 0x300, RZ, 0xc0, !PT ;  /* 0x000003000e047812 */ /* 0x000fc800078ec0ff */
[----:B------:R-:W-:Y:S01]  /*4190*/  ISETP.NE.AND P0, PT, R4, 0x300, PT ;  /* 0x000003000400780c */ /* 0x000fe20003f05270 */
[----:B------:R-:W-:-:S12]  /*41a0*/  IMAD.MOV.U32 R4, RZ, RZ, R0 ;  /* 0x000000ffff047224 */ /* 0x000fd800078e0000 */
[----:B------:R-:W-:Y:S05]  /*41b0*/  @!P0 BRA `(.L_x_305) ;  /* 0x00000000009c8947 */ /* 0x000fea0003800000 */
[----:B------:R-:W0:Y:S01]  /*41c0*/  LDCU.64 UR6, c[0x0][0x380] ;  /* 0x00007000ff0677ac */ /* 0x000e220008000a00 */
[----:B------:R-:W-:Y:S02]  /*41d0*/  IADD3 R11, P0, PT, R0, R3, RZ ;  /* 0x00000003000b7210 */ /* 0x000fe40007f1e0ff */
[----:B------:R-:W-:-:S03]  /*41e0*/  LEA.HI R4, R14, 0x1, RZ, 0x18 ;  /* 0x000000010e047811 */ /* 0x000fc600078fc0ff */
[----:B------:R-:W-:Y:S01]  /*41f0*/  IMAD.X R10, RZ, RZ, R2, P0 ;  /* 0x000000ffff0a7224 */ /* 0x000fe200000e0602 */
[----:B------:R-:W-:Y:S01]  /*4200*/  LOP3.LUT R6, R4, 0x3, RZ, 0xc0, !PT ;  /* 0x0000000304067812 */ /* 0x000fe200078ec0ff */
[----:B------:R-:W-:-:S04]  /*4210*/  IMAD.MOV.U32 R4, RZ, RZ, R0 ;  /* 0x000000ffff047224 */ /* 0x000fc800078e0000 */
[----:B------:R-:W-:Y:S01]  /*4220*/  IMAD.MOV R12, RZ, RZ, -R6 ;  /* 0x000000ffff0c7224 */ /* 0x000fe200078e0a06 */
[----:B0-----:R-:W-:-:S04]  /*4230*/  LEA R13, P1, R11, UR6, 0x4 ;  /* 0x000000060b0d7c11 */ /* 0x001fc8000f8220ff */
[----:B------:R-:W-:-:S09]  /*4240*/  LEA.HI.X R11, R11, UR7, R10, 0x4, P1 ;  /* 0x000000070b0b7c11 */ /* 0x000fd200088f240a */
.L_x_308:
[----:B------:R-:W-:-:S05]  /*4250*/  IMAD.MOV.U32 R10, RZ, RZ, R13 ;  /* 0x000000ffff0a7224 */ /* 0x000fca00078e000d */
[----:B------:R-:W2:Y:S04]  /*4260*/  LDG.E.CONSTANT R16, desc[UR10][R10.64] ;  /* 0x0000000a0a107981 */ /* 0x000ea8000c1e9900 */
[----:B------:R-:W3:Y:S01]  /*4270*/  LDG.E.64.CONSTANT R6, desc[UR10][R10.64+0x8] ;  /* 0x0000080a0a067981 */ /* 0x000ee2000c1e9b00 */
[----:B------:R-:W-:Y:S01]  /*4280*/  VIADD R12, R12, 0x1 ;  /* 0x000000010c0c7836 */ /* 0x000fe20000000000 */
[----:B------:R-:W-:Y:S01]  /*4290*/  BSSY.RECONVERGENT B3, `(.L_x_306) ;  /* 0x0000016000037945 */ /* 0x000fe20003800200 */
[----:B------:R-:W-:Y:S01]  /*42a0*/  IMAD.MOV.U32 R17, RZ, RZ, R8 ;  /* 0x000000ffff117224 */ /* 0x000fe200078e0008 */
        /* <DEDUP_REMOVED lines=20> */
.L_x_307:
[----:B------:R-:W-:Y:S05]  /*43f0*/  BSYNC.RECONVERGENT B3 ;  /* 0x0000000000037941 */ /* 0x000fea0003800200 */
.L_x_306:
[----:B------:R-:W-:Y:S02]  /*4400*/  IMAD.X R11, RZ, RZ, R11, P3 ;  /* 0x000000ffff0b7224 */ /* 0x000fe400018e060b */
[----:B------:R-:W-:Y:S01]  /*4410*/  VIADD R4, R4, 0x100 ;  /* 0x0000010004047836 */ /* 0x000fe20000000000 */
[----:B------:R-:W-:Y:S06]  /*4420*/  @P2 BRA `(.L_x_308) ;  /* 0xfffffffc00882947 */ /* 0x000fec000383ffff */
.L_x_305:
[----:B------:R-:W-:Y:S05]  /*4430*/  BSYNC.RECONVERGENT B2 ;  /* 0x0000000000027941 */ /* 0x000fea0003800200 */
.L_x_304:
[----:B------:R-:W-:-:S13]  /*4440*/  ISETP.GE.U32.AND P0, PT, R14, 0x300, PT ;  /* 0x000003000e00780c */ /* 0x000fda0003f06070 */
[----:B------:R-:W-:Y:S05]  /*4450*/  @!P0 BRA `(.L_x_303) ;  /* 0x0000000400708947 */ /* 0x000fea0003800000 */
[----:B------:R-:W0:Y:S01]  /*4460*/  LDCU.64 UR6, c[0x0][0x380] ;  /* 0x00007000ff0677ac */ /* 0x000e220008000a00 */
[----:B------:R-:W-:-:S05]  /*4470*/  IADD3 R3, P0, PT, R4, R3, RZ ;  /* 0x0000000304037210 */ /* 0x000fca0007f1e0ff */
[----:B------:R-:W-:Y:S01]  /*4480*/  IMAD.X R2, RZ, RZ, R2, P0 ;  /* 0x000000ffff027224 */ /* 0x000fe200000e0602 */
[----:B0-----:R-:W-:-:S04]  /*4490*/  LEA R10, P1, R3, UR6, 0x4 ;  /* 0x00000006030a7c11 */ /* 0x001fc8000f8220ff */
[----:B------:R-:W-:Y:S02]  /*44a0*/  IADD3 R10, P0, PT, R10, 0x3008, RZ ;  /* 0x000030080a0a7810 */ /* 0x000fe40007f1e0ff */
[----:B------:R-:W-:-:S05]  /*44b0*/  LEA.HI.X R11, R3, UR7, R2, 0x4, P1 ;  /* 0x00000007030b7c11 */ /* 0x000fca00088f2402 */
[----:B------:R-:W-:-:S07]  /*44c0*/  IMAD.X R11, RZ, RZ, R11, P0 ;  /* 0x000000ffff0b7224 */ /* 0x000fce00000e060b */
.L_x_317:
[----:B------:R-:W2:Y:S04]  /*44d0*/  LDG.E.CONSTANT R17, desc[UR10][R10.64+-0x3008] ;  /* 0xffcff80a0a117981 */ /* 0x000ea8000c1e9900 */
[----:B------:R-:W3:Y:S04]  /*44e0*/  LDG.E.64.CONSTANT R14, desc[UR10][R10.64+-0x3000] ;  /* 0xffd0000a0a0e7981 */ /* 0x000ee8000c1e9b00 */
[----:B------:R0:W5:Y:S04]  /*44f0*/  LDG.E.CONSTANT R23, desc[UR10][R10.64+-0x2008] ;  /* 0xffdff80a0a177981 */ /* 0x000168000c1e9900 */
        /* <DEDUP_REMOVED lines=22> */
.L_x_310:
[----:B------:R-:W-:Y:S05]  /*4660*/  BSYNC.RECONVERGENT B2 ;  /* 0x0000000000027941 */ /* 0x000fea0003800200 */
.L_x_309:
        /* <DEDUP_REMOVED lines=17> */
.L_x_312:
[----:B------:R-:W-:Y:S05]  /*4780*/  BSYNC.RECONVERGENT B2 ;  /* 0x0000000000027941 */ /* 0x000fea0003800200 */
.L_x_311:
        /* <DEDUP_REMOVED lines=17> */
.L_x_314:
[----:B------:R-:W-:Y:S05]  /*48a0*/  BSYNC.RECONVERGENT B2 ;  /* 0x0000000000027941 */ /* 0x000fea0003800200 */
.L_x_313:
        /* <DEDUP_REMOVED lines=17> */
.L_x_316:
[----:B------:R-:W-:Y:S05]  /*49c0*/  BSYNC.RECONVERGENT B2 ;  /* 0x0000000000027941 */ /* 0x000fea0003800200 */
.L_x_315:
[----:B------:R-:W-:Y:S01]  /*49d0*/  VIADD R4, R4, 0x400 ;  /* 0x0000040004047836 */ /* 0x000fe20000000000 */
[----:B------:R-:W-:-:S04]  /*49e0*/  IADD3 R10, P1, PT, R10, 0x4000, RZ ;  /* 0x000040000a0a7810 */ /* 0x000fc80007f3e0ff */
[----:B------:R-:W-:Y:S01]  /*49f0*/  ISETP.GE.AND P0, PT, R4, R5, PT ;  /* 0x000000050400720c */ /* 0x000fe20003f06270 */
[----:B------:R-:W-:-:S12]  /*4a00*/  IMAD.X R11, RZ, RZ, R11, P1 ;  /* 0x000000ffff0b7224 */ /* 0x000fd800008e060b */
[----:B------:R-:W-:Y:S05]  /*4a10*/  @!P0 BRA `(.L_x_317) ;  /* 0xfffffff800ac8947 */ /* 0x000fea000383ffff */
.L_x_303:
[----:B------:R-:W-:Y:S05]  /*4a20*/  BSYNC.RECONVERGENT B1 ;  /* 0x0000000000017941 */ /* 0x000fea0003800200 */
.L_x_302:
[----:B------:R-:W0:Y:S01]  /*4a30*/  S2R R2, SR_LANEID ;  /* 0x0000000000027919 */ /* 0x000e220000000000 */
[----:B------:R-:W-:Y:S01]  /*4a40*/  BSSY.RECONVERGENT B1, `(.L_x_318) ;  /* 0x000001e000017945 */ /* 0x000fe20003800200 */
[----:B------:R-:W-:Y:S01]  /*4a50*/  IMAD.MOV.U32 R6, RZ, RZ, R8 ;  /* 0x000000ffff067224 */ /* 0x000fe200078e0008 */
[----:B------:R1:W2:Y:S01]  /*4a60*/  SHFL.DOWN PT, R3, R26, 0x1, 0x1f ;  /* 0x08201f001a037f89 */ /* 0x0002a200000e0000 */
[----:B------:R-:W-:-:S03]  /*4a70*/  IMAD.MOV.U32 R7, RZ, RZ, R9 ;  /* 0x000000ffff077224 */ /* 0x000fc600078e0009 */
[----:B------:R1:W3:Y:S04]  /*4a80*/  SHFL.DOWN PT, R5, R8, 0x1, 0x1f ;  /* 0x08201f0008057f89 */ /* 0x0002e800000e0000 */
[----:B------:R1:W4:Y:S01]  /*4a90*/  SHFL.DOWN PT, R4, R9, 0x1, 0x1f ;  /* 0x08201f0009047f89 */ /* 0x00032200000e0000 */
[C---:B0-----:R-:W-:Y:S02]  /*4aa0*/  ISETP.GT.AND P0, PT, R2.reuse, 0x1e, PT ;  /* 0x0000001e0200780c */ /* 0x041fe40003f04270 */
[C---:B------:R-:W-:Y:S02]  /*4ab0*/  ISETP.GT.AND P1, PT, R2.reuse, 0x1d, PT ;  /* 0x0000001d0200780c */ /* 0x040fe40003f24270 */
[C---:B------:R-:W-:Y:S02]  /*4ac0*/  ISETP.GT.AND P5, PT, R2.reuse, 0x1b, PT ;  /* 0x0000001b0200780c */ /* 0x040fe40003fa4270 */
[----:B------:R-:W-:-:S02]  /*4ad0*/  ISETP.GT.AND P4, PT, R2, 0x17, PT ;  /* 0x000000170200780c */ /* 0x000fc40003f84270 */
[C---:B------:R-:W-:Y:S02]  /*4ae0*/  ISETP.GT.AND P3, PT, R2.reuse, 0xf, PT ;  /* 0x0000000f0200780c */ /* 0x040fe40003f64270 */
[----:B------:R-:W-:Y:S01]  /*4af0*/  ISETP.NE.AND P2, PT, R2, RZ, PT ;  /* 0x000000ff0200720c */ /* 0x000fe20003f45270 */
[----:B------:R-:W-:Y:S02]  /*4b00*/  IMAD.MOV.U32 R2, RZ, RZ, R26 ;  /* 0x000000ffff027224 */ /* 0x000fe400078e001a */
[----:B-1234-:R-:W-:Y:S10]  /*4b10*/  @P0 BRA `(.L_x_319) ;  /* 0x0000000000400947 */ /* 0x01eff40003800000 */
        /* <DEDUP_REMOVED lines=9> */
[----:B------:R-:W-:-:S04]  /*4bb0*/  @!P6 ISETP.GE.U32.AND P0, PT, R8, R5, PT ;  /* 0x000000050800e20c */ /* 0x000fc80003f06070 */
[----:B------:R-:W-:-:S04]  /*4bc0*/  @!P6 ISETP.GE.AND.EX P0, PT, R9, R4, PT, P0 ;  /* 0x000000040900e20c */ /* 0x000fc80003f06300 */
[----:B------:R-:W-:Y:S02]  /*4bd0*/  @!P6 FSEL R2, R26, R3, !P0 ;  /* 0x000000031a02e208 */ /* 0x000fe40004000000 */
[----:B------:R-:W-:-:S04]  /*4be0*/  @!P6 ISETP.LT.U32.AND P0, PT, R8, R5, PT ;  /* 0x000000050800e20c */ /* 0x000fc80003f01070 */
[----:B------:R-:W-:-:S04]  /*4bf0*/  @!P6 ISETP.LT.AND.EX P0, PT, R9, R4, PT, P0 ;  /* 0x000000040900e20c */ /* 0x000fc80003f01300 */
[----:B------:R-:W-:Y:S02]  /*4c00*/  @!P6 SEL R6, R8, R5, P0 ;  /* 0x000000050806e207 */ /* 0x000fe40000000000 */
[----:B------:R-:W-:-:S07]  /*4c10*/  @!P6 SEL R7, R9, R4, P0 ;  /* 0x000000040907e207 */ /* 0x000fce0000000000 */
.L_x_319:
[----:B------:R-:W-:Y:S05]  /*4c20*/  BSYNC.RECONVERGENT B1 ;  /* 0x0000000000017941 */ /* 0x000fea0003800200 */
.L_x_318:
[----:B------:R0:W1:Y:S01]  /*4c30*/  SHFL.DOWN PT, R9, R2, 0x2, 0x1f ;  /* 0x08401f0002097f89 */ /* 0x00006200000e0000 */
[----:B------:R-:W-:Y:S01]  /*4c40*/  BSSY.RECONVERGENT B1, `(.L_x_320) ;  /* 0x0000017000017945 */ /* 0x000fe20003800200 */
[----:B------:R-:W-:Y:S02]  /*4c50*/  IMAD.MOV.U32 R3, RZ, RZ, R2 ;  /* 0x000000ffff037224 */ /* 0x000fe400078e0002 */
[----:B------:R0:W2:Y:S01]  /*4c60*/  SHFL.DOWN PT, R11, R6, 0x2, 0x1f ;  /* 0x08401f00060b7f89 */ /* 0x0000a200000e0000 */
[----:B------:R-:W-:Y:S02]  /*4c70*/  IMAD.MOV.U32 R4, RZ, RZ, R6 ;  /* 0x000000ffff047224 */ /* 0x000fe400078e0006 */
[----:B------:R-:W-:Y:S01]  /*4c80*/  IMAD.MOV.U32 R5, RZ, RZ, R7 ;  /* 0x000000ffff057224 */ /* 0x000fe200078e0007 */
[----:B------:R0:W3:Y:S01]  /*4c90*/  SHFL.DOWN PT, R8, R7, 0x2, 0x1f ;  /* 0x08401f0007087f89 */ /* 0x0000e200000e0000 */
[----:B------:R-:W-:Y:S05]  /*4ca0*/  @P1 BRA `(.L_x_321) ;  /* 0x0000000000401947 */ /* 0x000fea0003800000 */
[----:B-1----:R-:W-:Y:S01]  /*4cb0*/  FSETP.GEU.AND P0, PT, R2, R9, PT ;  /* 0x000000090200720b */ /* 0x002fe20003f0e000 */
[----:B------:R-:W-:Y:S02]  /*4cc0*/  IMAD.MOV.U32 R3, RZ, RZ, R9 ;  /* 0x000000ffff037224 */ /* 0x000fe400078e0009 */
[----:B--2---:R-:W-:Y:S02]  /*4cd0*/  IMAD.MOV.U32 R4, RZ, RZ, R11 ;  /* 0x000000ffff047224 */ /* 0x004fe400078e000b */
        /* <DEDUP_REMOVED lines=13> */
.L_x_321:
[----:B------:R-:W-:Y:S05]  /*4db0*/  BSYNC.RECONVERGENT B1 ;  /* 0x0000000000017941 */ /* 0x000fea0003800200 */
.L_x_320:
[----:B---3--:R3:W4:Y:S01]  /*4dc0*/  SHFL.DOWN PT, R8, R3, 0x4, 0x1f ;  /* 0x08801f0003087f89 */ /* 0x00872200000e0000 */
[----:B------:R-:W-:Y:S01]  /*4dd0*/  BSSY.RECONVERGENT B1, `(.L_x_322) ;  /* 0x0000017000017945 */ /* 0x000fe20003800200 */
[----:B0-----:R-:W-:Y:S02]  /*4de0*/  IMAD.MOV.U32 R2, RZ, RZ, R3 ;  /* 0x000000ffff027224 */ /* 0x001fe400078e0003 */
[----:B-1----:R3:W0:Y:S01]  /*4df0*/  SHFL.DOWN PT, R9, R4, 0x4, 0x1f ;  /* 0x08801f0004097f89 */ /* 0x00262200000e0000 */
[----:B------:R-:W-:Y:S02]  /*4e00*/  IMAD.MOV.U32 R6, RZ, RZ, R4 ;  /* 0x000000ffff067224 */ /* 0x000fe400078e0004 */
[----:B------:R-:W-:Y:S01]  /*4e10*/  IMAD.MOV.U32 R7, RZ, RZ, R5 ;  /* 0x000000ffff077224 */ /* 0x000fe200078e0005 */
[----:B------:R3:W1:Y:S01]  /*4e20*/  SHFL.DOWN PT, R10, R5, 0x4, 0x1f ;  /* 0x08801f00050a7f89 */ /* 0x00066200000e0000 */
[----:B------:R-:W-:Y:S05]  /*4e30*/  @P5 BRA `(.L_x_323) ;  /* 0x0000000000405947 */ /* 0x000fea0003800000 */
[----:B----4-:R-:W-:Y:S01]  /*4e40*/  FSETP.GEU.AND P0, PT, R3, R8, PT ;  /* 0x000000080300720b */ /* 0x010fe20003f0e000 */
[----:B------:R-:W-:Y:S02]  /*4e50*/  IMAD.MOV.U32 R2, RZ, RZ, R8 ;  /* 0x000000ffff027224 */ /* 0x000fe400078e0008 */
[----:B0-----:R-:W-:Y:S02]  /*4e60*/  IMAD.MOV.U32 R6, RZ, RZ, R9 ;  /* 0x000000ffff067224 */ /* 0x001fe400078e0009 */
[----:B-1----:R-:W-:-:S08]  /*4e70*/  IMAD.MOV.U32 R7, RZ, RZ, R10 ;  /* 0x000000ffff077224 */ /* 0x002fd000078e000a */
        /* <DEDUP_REMOVED lines=12> */
.L_x_323:
[----:B------:R-:W-:Y:S05]  /*4f40*/  BSYNC.RECONVERGENT B1 ;  /* 0x0000000000017941 */ /* 0x000fea0003800200 */
.L_x_322:
[----:B0-----:R0:W0:Y:S01]  /*4f50*/  SHFL.DOWN PT, R9, R2, 0x8, 0x1f ;  /* 0x09001f0002097f89 */ /* 0x00102200000e0000 */
[----:B------:R-:W-:Y:S01]  /*4f60*/  BSSY.RECONVERGENT B1, `(.L_x_324) ;  /* 0x0000017000017945 */ /* 0x000fe20003800200 */
[----:B---3--:R-:W-:Y:S02]  /*4f70*/  IMAD.MOV.U32 R3, RZ, RZ, R2 ;  /* 0x000000ffff037224 */ /* 0x008fe400078e0002 */
[----:B--2---:R2:W3:Y:S01]  /*4f80*/  SHFL.DOWN PT, R11, R6, 0x8, 0x1f ;  /* 0x09001f00060b7f89 */ /* 0x0044e200000e0000 */
[----:B------:R-:W-:Y:S02]  /*4f90*/  IMAD.MOV.U32 R4, RZ, RZ, R6 ;  /* 0x000000ffff047224 */ /* 0x000fe400078e0006 */
[----:B------:R-:W-:Y:S01]  /*4fa0*/  IMAD.MOV.U32 R5, RZ, RZ, R7 ;  /* 0x000000ffff057224 */ /* 0x000fe200078e0007 */
[----:B----4-:R2:W4:Y:S01]  /*4fb0*/  SHFL.DOWN PT, R8, R7, 0x8, 0x1f ;  /* 0x09001f0007087f89 */ /* 0x01052200000e0000 */
[----:B------:R-:W-:Y:S05]  /*4fc0*/  @P4 BRA `(.L_x_325) ;  /* 0x0000000000404947 */ /* 0x000fea0003800000 */
[----:B0-----:R-:W-:Y:S01]  /*4fd0*/  FSETP.GEU.AND P0, PT, R2, R9, PT ;  /* 0x000000090200720b */ /* 0x001fe20003f0e000 */
[----:B------:R-:W-:Y:S02]  /*4fe0*/  IMAD.MOV.U32 R3, RZ, RZ, R9 ;  /* 0x000000ffff037224 */ /* 0x000fe400078e0009 */
[----:B---3--:R-:W-:Y:S02]  /*4ff0*/  IMAD.MOV.U32 R4, RZ, RZ, R11 ;  /* 0x000000ffff047224 */ /* 0x008fe400078e000b */
[----:B----4-:R-:W-:-:S08]  /*5000*/  IMAD.MOV.U32 R5, RZ, RZ, R8 ;  /* 0x000000ffff057224 */ /* 0x010fd000078e0008 */
        /* <DEDUP_REMOVED lines=12> */
.L_x_325:
[----:B------:R-:W-:Y:S05]  /*50d0*/  BSYNC.RECONVERGENT B1 ;  /* 0x0000000000017941 */ /* 0x000fea0003800200 */
.L_x_324:
[----:B0-----:R0:W0:Y:S01]  /*50e0*/  SHFL.DOWN PT, R2, R3, 0x10, 0x1f ;  /* 0x0a001f0003027f89 */ /* 0x00102200000e0000 */
[----:B------:R-:W-:Y:S01]  /*50f0*/  BSSY.RECONVERGENT B1, `(.L_x_326) ;  /* 0x0000017000017945 */ /* 0x000fe20003800200 */
[----:B----4-:R-:W-:Y:S02]  /*5100*/  IMAD.MOV.U32 R8, RZ, RZ, R3 ;  /* 0x000000ffff087224 */ /* 0x010fe400078e0003 */
[----:B------:R4:W0:Y:S01]  /*5110*/  SHFL.DOWN PT, R9, R4, 0x10, 0x1f ;  /* 0x0a001f0004097f89 */ /* 0x00082200000e0000 */
[----:B--2---:R-:W-:Y:S02]  /*5120*/  IMAD.MOV.U32 R7, RZ, RZ, R4 ;  /* 0x000000ffff077224 */ /* 0x004fe400078e0004 */
[----:B------:R-:W-:Y:S01]  /*5130*/  IMAD.MOV.U32 R6, RZ, RZ, R5 ;  /* 0x000000ffff067224 */ /* 0x000fe200078e0005 */
[----:B-1----:R4:W1:Y:S01]  /*5140*/  SHFL.DOWN PT, R10, R5, 0x10, 0x1f ;  /* 0x0a001f00050a7f89 */ /* 0x00286200000e0000 */
[----:B------:R-:W-:Y:S05]  /*5150*/  @P3 BRA `(.L_x_327) ;  /* 0x0000000000403947 */ /* 0x000fea0003800000 */
[----:B0-----:R-:W-:Y:S01]  /*5160*/  FSETP.GEU.AND P0, PT, R3, R2, PT ;  /* 0x000000020300720b */ /* 0x001fe20003f0e000 */
[----:B------:R-:W-:Y:S02]  /*5170*/  IMAD.MOV.U32 R8, RZ, RZ, R2 ;  /* 0x000000ffff087224 */ /* 0x000fe400078e0002 */
[----:B------:R-:W-:Y:S02]  /*5180*/  IMAD.MOV.U32 R7, RZ, RZ, R9 ;  /* 0x000000ffff077224 */ /* 0x000fe400078e0009 */
        /* <DEDUP_REMOVED lines=13> */
.L_x_327:
[----:B------:R-:W-:Y:S05]  /*5260*/  BSYNC.RECONVERGENT B1 ;  /* 0x0000000000017941 */ /* 0x000fea0003800200 */
.L_x_326:
[----:B------:R-:W-:Y:S04]  /*5270*/  BSSY.RECONVERGENT B1, `(.L_x_328) ;  /* 0x000000c000017945 */ /* 0x000fe80003800200 */
[----:B------:R-:W-:Y:S05]  /*5280*/  @P2 BRA `(.L_x_329) ;  /* 0x0000000000282947 */ /* 0x000fea0003800000 */
[----:B----4-:R-:W2:Y:S01]  /*5290*/  S2R R4, SR_CgaCtaId ;  /* 0x0000000000047919 */ /* 0x010ea20000008800 */
[----:B0-----:R-:W-:Y:S02]  /*52a0*/  MOV R3, 0x400 ;  /* 0x0000040000037802 */ /* 0x001fe40000000f00 */
[----:B------:R-:W-:-:S04]  /*52b0*/  SHF.R.U32.HI R2, RZ, 0x1, R0 ;  /* 0x00000001ff027819 */ /* 0x000fc80000011600 */
[----:B------:R-:W-:Y:S02]  /*52c0*/  LOP3.LUT R2, R2, 0x1f0, RZ, 0xc0, !PT ;  /* 0x000001f002027812 */ /* 0x000fe400078ec0ff */
[----:B--2---:R-:W-:-:S05]  /*52d0*/  LEA R3, R4, R3, 0x18 ;  /* 0x0000000304037211 */ /* 0x004fca00078ec0ff */
[----:B------:R-:W-:Y:S02]  /*52e0*/  IMAD.IADD R5, R2, 0x1, R3 ;  /* 0x0000000102057824 */ /* 0x000fe400078e0203 */
[----:B------:R-:W-:Y:S02]  /*52f0*/  IMAD.MOV.U32 R2, RZ, RZ, R7 ;  /* 0x000000ffff027224 */ /* 0x000fe400078e0007 */
[----:B------:R-:W-:Y:S01]  /*5300*/  IMAD.MOV.U32 R3, RZ, RZ, R6 ;  /* 0x000000ffff037224 */ /* 0x000fe200078e0006 */
[----:B------:R2:W-:Y:S04]  /*5310*/  STS [R5+0x8], R8 ;  /* 0x0000080805007388 */ /* 0x0005e80000000800 */
[----:B------:R2:W-:Y:S02]  /*5320*/  STS.64 [R5+0x10], R2 ;  /* 0x0000100205007388 */ /* 0x0005e40000000a00 */
.L_x_329:
[----:B------:R-:W-:Y:S05]  /*5330*/  BSYNC.RECONVERGENT B1 ;  /* 0x0000000000017941 */ /* 0x000fea0003800200 */
.L_x_328:
        /* <DEDUP_REMOVED lines=8> */
[----:B----4-:R-:W2:Y:S04]  /*53c0*/  LDS.64 R4, [R24+0x20] ;  /* 0x0000200018047984 */ /* 0x010ea80000000a00 */
[----:B------:R4:W1:Y:S04]  /*53d0*/  LDS R18, [R24+0x28] ;  /* 0x0000280018127984 */ /* 0x0008680000000800 */
[----:B------:R4:W1:Y:S01]  /*53e0*/  LDS R16, [R24+0x38] ;  /* 0x0000380018107984 */ /* 0x0008620000000800 */
[----:B0-----:R-:W-:Y:S01]  /*53f0*/  FSETP.GEU.AND P0, PT, R8, R3, PT ;  /* 0x000000030800720b */ /* 0x001fe20003f0e000 */
[----:B------:R-:W-:-:S02]  /*5400*/  IMAD.MOV.U32 R19, RZ, RZ, R3 ;  /* 0x000000ffff137224 */ /* 0x000fc400078e0003 */
[----:B--2---:R-:W-:Y:S02]  /*5410*/  IMAD.MOV.U32 R21, RZ, RZ, R4 ;  /* 0x000000ffff157224 */ /* 0x004fe400078e0004 */
[----:B------:R-:W-:-:S08]  /*5420*/  IMAD.MOV.U32 R20, RZ, RZ, R5 ;  /* 0x000000ffff147224 */ /* 0x000fd000078e0005 */
[----:B-1--4-:R-:W-:Y:S05]  /*5430*/  @!P0 BRA `(.L_x_331) ;  /* 0x00000000002c8947 */ /* 0x012fea0003800000 */
        /* <DEDUP_REMOVED lines=11> */
.L_x_331:
[----:B------:R-:W-:Y:S05]  /*54f0*/  BSYNC.RECONVERGENT B1 ;  /* 0x0000000000017941 */ /* 0x000fea0003800200 */
.L_x_330:
[----:B------:R-:W0:Y:S01]  /*5500*/  LDS.64 R4, [R24+0x30] ;  /* 0x0000300018047984 */ /* 0x000e220000000a00 */
[----:B------:R-:W-:Y:S01]  /*5510*/  FSETP.GEU.AND P0, PT, R19, R18, PT ;  /* 0x000000121300720b */ /* 0x000fe20003f0e000 */
[----:B------:R-:W-:Y:S01]  /*5520*/  BSSY.RECONVERGENT B1, `(.L_x_332) ;  /* 0x0000019000017945 */ /* 0x000fe20003800200 */
[----:B------:R-:W-:Y:S01]  /*5530*/  IMAD.MOV.U32 R23, RZ, RZ, R18 ;  /* 0x000000ffff177224 */ /* 0x000fe200078e0012 */
[----:B------:R1:W2:Y:S04]  /*5540*/  LDS R17, [R24+0x48] ;  /* 0x0000480018117984 */ /* 0x0002a80000000800 */
[----:B------:R1:W4:Y:S04]  /*5550*/  LDS R15, [R24+0x58] ;  /* 0x00005800180f7984 */ /* 0x0003280000000800 */
[----:B------:R1:W1:Y:S04]  /*5560*/  LDS R14, [R24+0x68] ;  /* 0x00006800180e7984 */ /* 0x0002680000000800 */
[----:B------:R0:W1:Y:S04]  /*5570*/  LDS R0, [R24+0x78] ;  /* 0x0000780018007984 */ /* 0x0000680000000800 */
[----:B------:R0:W1:Y:S04]  /*5580*/  LDS.64 R6, [R24+0x40] ;  /* 0x0000400018067984 */ /* 0x0000680000000a00 */
[----:B------:R0:W1:Y:S04]  /*5590*/  LDS.64 R8, [R24+0x50] ;  /* 0x0000500018087984 */ /* 0x0000680000000a00 */
[----:B---3--:R3:W1:Y:S04]  /*55a0*/  LDS.64 R10, [R24+0x60] ;  /* 0x00006000180a7984 */ /* 0x0086680000000a00 */
        /* <DEDUP_REMOVED lines=16> */
.L_x_333:
[----:B------:R-:W-:Y:S05]  /*56b0*/  BSYNC.RECONVERGENT B1 ;  /* 0x0000000000017941 */ /* 0x000fea0003800200 */
.L_x_332:
        /* <DEDUP_REMOVED lines=17> */
.L_x_335:
[----:B------:R-:W-:Y:S05]  /*57d0*/  BSYNC.RECONVERGENT B1 ;  /* 0x0000000000017941 */ /* 0x000fea0003800200 */
.L_x_334:
[----:B--2---:R-:W-:Y:S01]  /*57e0*/  FSETP.GEU.AND P0, PT, R4, R17, PT ;  /* 0x000000110400720b */ /* 0x004fe20003f0e000 */
        /* <DEDUP_REMOVED lines=16> */
.L_x_337:
[----:B------:R-:W-:Y:S05]  /*58f0*/  BSYNC.RECONVERGENT B1 ;  /* 0x0000000000017941 */ /* 0x000fea0003800200 */
.L_x_336:
[----:B----4-:R-:W-:Y:S01]  /*5900*/  FSETP.GEU.AND P0, PT, R6, R15, PT ;  /* 0x0000000f0600720b */ /* 0x010fe20003f0e000 */
        /* <DEDUP_REMOVED lines=16> */
.L_x_339:
[----:B------:R-:W-:Y:S05]  /*5a10*/  BSYNC.RECONVERGENT B1 ;  /* 0x0000000000017941 */ /* 0x000fea0003800200 */
.L_x_338:
        /* <DEDUP_REMOVED lines=17> */
.L_x_341:
[----:B------:R-:W-:Y:S05]  /*5b30*/  BSYNC.RECONVERGENT B1 ;  /* 0x0000000000017941 */ /* 0x000fea0003800200 */
.L_x_340:
        /* <DEDUP_REMOVED lines=16> */
.L_x_262:
[----:B------:R-:W-:Y:S05]  /*5c40*/  BSYNC.RECONVERGENT B0 ;  /* 0x0000000000007941 */ /* 0x000fea0003800200 */
.L_x_229:
[----:B------:R-:W-:Y:S05]  /*5c50*/  @P1 EXIT ;  /* 0x000000000000194d */ /* 0x000fea0003800000 */
[----:B0-2-4-:R-:W0:Y:S01]  /*5c60*/  LDC.64 R2, c[0x0][0x388] ;  /* 0x0000e200ff027b82 */ /* 0x015e220000000a00 */
[----:B------:R-:W-:-:S04]  /*5c70*/  LOP3.LUT R7, R7, R6, RZ, 0x3c, !PT ;  /* 0x0000000607077212 */ /* 0x000fc800078e3cff */
[----:B------:R-:W-:-:S04]  /*5c80*/  LOP3.LUT R6, R7, R6, RZ, 0x3c, !PT ;  /* 0x0000000607067212 */ /* 0x000fc800078e3cff */
[----:B------:R-:W-:-:S05]  /*5c90*/  LOP3.LUT R7, R7, R6, RZ, 0x3c, !PT ;  /* 0x0000000607077212 */ /* 0x000fca00078e3cff */
[----:B0-----:R-:W-:Y:S04]  /*5ca0*/  STG.E.64 desc[UR10][R2.64+0x8], R6 ;  /* 0x0000080602007986 */ /* 0x001fe8000c101b0a */
[----:B------:R-:W-:Y:S01]  /*5cb0*/  STG.E desc[UR10][R2.64], R8 ;  /* 0x0000000802007986 */ /* 0x000fe2000c10190a */
[----:B------:R-:W-:Y:S05]  /*5cc0*/  EXIT ;  /* 0x000000000000794d */ /* 0x000fea0003800000 */
.L_x_342:
        /* <DEDUP_REMOVED lines=11> */
.L_x_926:


//--------------------- .text._ZN6thrust24THRUST_300001_SM_1000_NS8cuda_cub4core6detail13_kernel_agentINS1_8__reduce10DrainAgentIlEEJN3cub18CUB_300001_SM_10009GridQueueIyEElEEEvDpT0_ --------------------------
	.section	.text._ZN6thrust24THRUST_300001_SM_1000_NS8cuda_cub4core6detail13_kernel_agentINS1_8__reduce10DrainAgentIlEEJN3cub18CUB_300001_SM_10009GridQueueIyEElEEEvDpT0_,"ax",@progbits
	.align	128
        .global         _ZN6thrust24THRUST_300001_SM_1000_NS8cuda_cub4core6detail13_kernel_agentINS1_8__reduce10DrainAgentIlEEJN3cub18CUB_300001_SM_10009GridQueueIyEElEEEvDpT0_
        .type           _ZN6thrust24THRUST_300001_SM_1000_NS8cuda_cub4core6detail13_kernel_agentINS1_8__reduce10DrainAgentIlEEJN3cub18CUB_300001_SM_10009GridQueueIyEElEEEvDpT0_,@function
        .size           _ZN6thrust24THRUST_300001_SM_1000_NS8cuda_cub4core6detail13_kernel_agentINS1_8__reduce10DrainAgentIlEEJN3cub18CUB_300001_SM_10009GridQueueIyEElEEEvDpT0_,(.L_x_927 - _ZN6thrust24THRUST_300001_SM_1000_NS8cuda_cub4core6detail13_kernel_agentINS1_8__reduce10DrainAgentIlEEJN3cub18CUB_300001_SM_10009GridQueueIyEElEEEvDpT0_)
        .other          _ZN6thrust24THRUST_300001_SM_1000_NS8cuda_cub4core6detail13_kernel_agentINS1_8__reduce10DrainAgentIlEEJN3cub18CUB_300001_SM_10009GridQueueIyEElEEEvDpT0_,@"STO_CUDA_ENTRY STV_DEFAULT"
_ZN6thrust24THRUST_300001_SM_1000_NS8cuda_cub4core6detail13_kernel_agentINS1_8__reduce10DrainAgentIlEEJN3cub18CUB_300001_SM_10009GridQueueIyEElEEEvDpT0_:
.text._ZN6thrust24THRUST_300001_SM_1000_NS8cuda_cub4core6detail13_kernel_agentINS1_8__reduce10DrainAgentIlEEJN3cub18CUB_300001_SM_10009GridQueueIyEElEEEvDpT0_:
[----:B------:R-:W-:Y:S08]  /*0000*/  LDC R1, c[0x0][0x37c] ;  /* 0x0000df00ff017b82 */ /* 0x000ff00000000800 */
[----:B------:R-:W0:Y:S01]  /*0010*/  LDC.64 R2, c[0x0][0x380] ;  /* 0x0000e000ff027b82 */ /* 0x000e220000000a00 */
[----:B------:R-:W0:Y:S07]  /*0020*/  LDCU.64 UR4, c[0x0][0x358] ;  /* 0x00006b00ff0477ac */ /* 0x000e2e0008000a00 */
[----:B------:R-:W1:Y:S01]  /*0030*/  LDC.64 R4, c[0x0][0x388] ;  /* 0x0000e200ff047b82 */ /* 0x000e620000000a00 */
[----:B0-----:R-:W-:Y:S04]  /*0040*/  STG.E.64 desc[UR4][R2.64+0x8], RZ ;  /* 0x000008ff02007986 */ /* 0x001fe8000c101b04 */
[----:B-1----:R-:W-:Y:S01]  /*0050*/  STG.E.64 desc[UR4][R2.64], R4 ;  /* 0x0000000402007986 */ /* 0x002fe2000c101b04 */
[----:B------:R-:W-:Y:S05]  /*0060*/  EXIT ;  /* 0x000000000000794d */ /* 0x000fea0003800000 */
.L_x_343:
        /* <DEDUP_REMOVED lines=9> */
.L_x_927:


//--------------------- .text._ZN6thrust24THRUST_300001_SM_1000_NS8cuda_cub4core6detail13_kernel_agentINS1_8__reduce11ReduceAgentINS0_12zip_iteratorIN4cuda3std3__45tupleIJNS0_6detail15normal_iteratorINS0_10device_ptrIfEEEENS0_17counting_iteratorIlNS0_11use_defaultESI_SI_EEEEEEEPNSB_IJflEEESM_lNS1_9__extrema9arg_max_fIflNSA_4lessIfEEEEEEJSL_SN_lN3cub18CUB_300001_SM_100013GridEvenShareIlEENSV_9GridQueueIyEESS_EEEvDpT0_ --------------------------
	.section	.text._ZN6thrust24THRUST_300001_SM_1000_NS8cuda_cub4core6detail13_kernel_agentINS1_8__reduce11ReduceAgentINS0_12zip_iteratorIN4cuda3std3__45tupleIJNS0_6detail15normal_iteratorINS0_10device_ptrIfEEEENS0_17counting_iteratorIlNS0_11use_defaultESI_SI_EEEEEEEPNSB_IJflEEESM_lNS1_9__extrema9arg_max_fIflNSA_4lessIfEEEEEEJSL_SN_lN3cub18CUB_300001_SM_100013GridEvenShareIlEENSV_9GridQueueIyEESS_EEEvDpT0_,"ax",@progbits
	.align	128
        .global         _ZN6thrust24THRUST_300001_SM_1000_NS8cuda_cub4core6detail13_kernel_agentINS1_8__reduce11ReduceAgentINS0_12zip_iteratorIN4cuda3std3__45tupleIJNS0_6detail15normal_iteratorINS0_10device_ptrIfEEEENS0_17counting_iteratorIlNS0_11use_defaultESI_SI_EEEEEEEPNSB_IJflEEESM_lNS1_9__extrema9arg_max_fIflNSA_4lessIfEEEEEEJSL_SN_lN3cub18CUB_300001_SM_100013GridEvenShareIlEENSV_9GridQueueIyEESS_EEEvDpT0_
        .type           _ZN6thrust24THRUST_300001_SM_1000_NS8cuda_cub4core6detail13_kernel_agentINS1_8__reduce11ReduceAgentINS0_12zip_iteratorIN4cuda3std3__45tupleIJNS0_6detail15normal_iteratorINS0_10device_ptrIfEEEENS0_17counting_iteratorIlNS0_11use_defaultESI_SI_EEEEEEEPNSB_IJflEEESM_lNS1_9__extrema9arg_max_fIflNSA_4lessIfEEEEEEJSL_SN_lN3cub18CUB_300001_SM_100013GridEvenShareIlEENSV_9GridQueueIyEESS_EEEvDpT0_,@function
        .size           _ZN6thrust24THRUST_300001_SM_1000_NS8cuda_cub4core6detail13_kernel_agentINS1_8__reduce11ReduceAgentINS0_12zip_iteratorIN4cuda3std3__45tupleIJNS0_6detail15normal_iteratorINS0_10device_ptrIfEEEENS0_17counting_iteratorIlNS0_11use_defaultESI_SI_EEEEEEEPNSB_IJflEEESM_lNS1_9__extrema9arg_max_fIflNSA_4lessIfEEEEEEJSL_SN_lN3cub18CUB_300001_SM_100013GridEvenShareIlEENSV_9GridQueueIyEESS_EEEvDpT0_,(.L_x_928 - _ZN6thrust24THRUST_300001_SM_1000_NS8cuda_cub4core6detail13_kernel_agentINS1_8__reduce11ReduceAgentINS0_12zip_iteratorIN4cuda3std3__45tupleIJNS0_6detail15normal_iteratorINS0_10device_ptrIfEEEENS0_17counting_iteratorIlNS0_11use_defaultESI_SI_EEEEEEEPNSB_IJflEEESM_lNS1_9__extrema9arg_max_fIflNSA_4lessIfEEEEEEJSL_SN_lN3cub18CUB_300001_SM_100013GridEvenShareIlEENSV_9GridQueueIyEESS_EEEvDpT0_)
        .other          _ZN6thrust24THRUST_300001_SM_1000_NS8cuda_cub4core6detail13_kernel_agentINS1_8__reduce11ReduceAgentINS0_12zip_iteratorIN4cuda3std3__45tupleIJNS0_6detail15normal_iteratorINS0_10device_ptrIfEEEENS0_17counting_iteratorIlNS0_11use_defaultESI_SI_EEEEEEEPNSB_IJflEEESM_lNS1_9__extrema9arg_max_fIflNSA_4lessIfEEEEEEJSL_SN_lN3cub18CUB_300001_SM_100013GridEvenShareIlEENSV_9GridQueueIyEESS_EEEvDpT0_,@"STO_CUDA_ENTRY STV_DEFAULT"
_ZN6thrust24THRUST_300001_SM_1000_NS8cuda_cub4core6detail13_kernel_agentINS1_8__reduce11ReduceAgentINS0_12zip_iteratorIN4cuda3std3__45tupleIJNS0_6detail15normal_iteratorINS0_10device_ptrIfEEEENS0_17counting_iteratorIlNS0_11use_defaultESI_SI_EEEEEEEPNSB_IJflEEESM_lNS1_9__extrema9arg_max_fIflNSA_4lessIfEEEEEEJSL_SN_lN3cub18CUB_300001_SM_100013GridEvenShareIlEENSV_9GridQueueIyEESS_EEEvDpT0_:
.text._ZN6thrust24THRUST_300001_SM_1000_NS8cuda_cub4core6detail13_kernel_agentINS1_8__reduce11ReduceAgentINS0_12zip_iteratorIN4cuda3std3__45tupleIJNS0_6detail15normal_iteratorINS0_10device_ptrIfEEEENS0_17counting_iteratorIlNS0_11use_defaultESI_SI_EEEEEEEPNSB_IJflEEESM_lNS1_9__extrema9arg_max_fIflNSA_4lessIfEEEEEEJSL_SN_lN3cub18CUB_300001_SM_100013GridEvenShareIlEENSV_9GridQueueIyEESS_EEEvDpT0_:
[----:B------:R-:W-:Y:S01]  /*0000*/  LDC R1, c[0x0][0x37c] ;  /* 0x0000df00ff017b82 */ /* 0x000fe20000000800 */
[----:B------:R-:W0:Y:S01]  /*0010*/  S2R R0, SR_CTAID.X ;  /* 0x0000000000007919 */ /* 0x000e220000002500 */
[----:B------:R-:W1:Y:S01]  /*0020*/  LDCU.64 UR4, c[0x0][0x398] ;  /* 0x00007300ff0477ac */ /* 0x000e620008000a00 */
[----:B------:R-:W-:Y:S01]  /*0030*/  BSSY.RECONVERGENT B0, `(.L_x_344) ;  /* 0x00005a5000007945 */ /* 0x000fe20003800200 */
[----:B------:R-:W2:Y:S01]  /*0040*/  LDCU UR6, c[0x0][0x370] ;  /* 0x00006e00ff0677ac */ /* 0x000ea20008000800 */
[----:B------:R-:W3:Y:S01]  /*0050*/  LDCU.64 UR10, c[0x0][0x358] ;  /* 0x00006b00ff0a77ac */ /* 0x000ee20008000a00 */
[----:B-1----:R-:W-:Y:S02]  /*0060*/  IMAD.U32 R7, RZ, RZ, UR4 ;  /* 0x00000004ff077e24 */ /* 0x002fe4000f8e00ff */
[----:B------:R-:W-:Y:S01]  /*0070*/  IMAD.U32 R18, RZ, RZ, UR5 ;  /* 0x00000005ff127e24 */ /* 0x000fe2000f8e00ff */
[----:B--2---:R-:W-:Y:S01]  /*0080*/  UIMAD UR6, UR6, 0x500, URZ ;  /* 0x00000500060678a4 */ /* 0x004fe2000f8e02ff */
[----:B0-----:R-:W-:-:S05]  /*0090*/  IMAD R6, R0, 0x500, RZ ;  /* 0x0000050000067824 */ /* 0x001fca00078e02ff */
[----:B------:R-:W-:-:S04]  /*00a0*/  IADD3 R2, P1, PT, R6, 0x500, RZ ;  /* 0x0000050006027810 */ /* 0x000fc80007f3e0ff */
[----:B------:R-:W-:Y:S01]  /*00b0*/  ISETP.GT.U32.AND P0, PT, R2, R7, PT ;  /* 0x000000070200720c */ /* 0x000fe20003f04070 */
[----:B------:R-:W-:-:S05]  /*00c0*/  IMAD.X R3, RZ, RZ, RZ, P1 ;  /* 0x000000ffff037224 */ /* 0x000fca00008e06ff */
[----:B------:R-:W-:-:S13]  /*00d0*/  ISETP.GT.AND.EX P0, PT, R3, R18, PT, P0 ;  /* 0x000000120300720c */ /* 0x000fda0003f04300 */
[----:B---3--:R-:W-:Y:S05]  /*00e0*/  @!P0 BRA `(.L_x_345) ;  /* 0x0000003000d48947 */ /* 0x008fea0003800000 */
[----:B------:R-:W0:Y:S01]  /*00f0*/  S2R R9, SR_TID.X ;  /* 0x0000000000097919 */ /* 0x000e220000002100 */
[----:B------:R-:W-:Y:S01]  /*0100*/  IMAD.IADD R10, R7, 0x1, -R6 ;  /* 0x00000001070a7824 */ /* 0x000fe200078e0a06 */
[----:B------:R-:W-:Y:S01]  /*0110*/  BSSY.RECONVERGENT B1, `(.L_x_346) ;  /* 0x0000010000017945 */ /* 0x000fe20003800200 */
[----:B------:R-:W-:Y:S02]  /*0120*/  IMAD.MOV.U32 R12, RZ, RZ, RZ ;  /* 0x000000ffff0c7224 */ /* 0x000fe400078e00ff */
[----:B------:R-:W-:Y:S02]  /*0130*/  IMAD.MOV.U32 R11, RZ, RZ, RZ ;  /* 0x000000ffff0b7224 */ /* 0x000fe400078e00ff */
[----:B------:R-:W-:Y:S01]  /*0140*/  IMAD.MOV.U32 R8, RZ, RZ, RZ ;  /* 0x000000ffff087224 */ /* 0x000fe200078e00ff */
[----:B0-----:R-:W-:Y:S01]  /*0150*/  ISETP.GE.AND P0, PT, R9, R10, PT ;  /* 0x0000000a0900720c */ /* 0x001fe20003f06270 */
[----:B------:R-:W-:-:S12]  /*0160*/  IMAD.MOV.U32 R13, RZ, RZ, R9 ;  /* 0x000000ffff0d7224 */ /* 0x000fd800078e0009 */
[----:B------:R-:W-:Y:S05]  /*0170*/  @P0 BRA `(.L_x_347) ;  /* 0x0000000000240947 */ /* 0x000fea0003800000 */
[----:B------:R-:W0:Y:S01]  /*0180*/  LDCU.128 UR4, c[0x0][0x380] ;  /* 0x00007000ff0477ac */ /* 0x000e220008000c00 */
[----:B------:R-:W-:-:S05]  /*0190*/  IADD3 R11, P0, PT, R6, R9, RZ ;  /* 0x00000009060b7210 */ /* 0x000fca0007f1e0ff */
[----:B------:R-:W-:Y:S01]  /*01a0*/  IMAD.X R8, RZ, RZ, RZ, P0 ;  /* 0x000000ffff087224 */ /* 0x000fe200000e06ff */
[----:B0-----:R-:W-:-:S04]  /*01b0*/  LEA R2, P1, R11, UR4, 0x2 ;  /* 0x000000040b027c11 */ /* 0x001fc8000f8210ff */
[----:B------:R-:W-:-:S05]  /*01c0*/  LEA.HI.X R3, R11, UR5, R8, 0x2, P1 ;  /* 0x000000050b037c11 */ /* 0x000fca00088f1408 */
[----:B------:R0:W5:Y:S01]  /*01d0*/  LDG.E R12, desc[UR10][R2.64] ;  /* 0x0000000a020c7981 */ /* 0x000162000c1e1900 */
[----:B------:R-:W-:Y:S01]  /*01e0*/  IADD3 R11, P0, PT, R11, UR6, RZ ;  /* 0x000000060b0b7c10 */ /* 0x000fe2000ff1e0ff */
[----:B------:R-:W-:-:S03]  /*01f0*/  VIADD R13, R9, 0x100 ;  /* 0x00000100090d7836 */ /* 0x000fc60000000000 */
[----:B------:R-:W-:-:S09]  /*0200*/  IADD3.X R8, PT, PT, R8, UR7, RZ, P0, !PT ;  /* 0x0000000708087c10 */ /* 0x000fd200087fe4ff */
.L_x_347:
[----:B------:R-:W-:Y:S05]  /*0210*/  BSYNC.RECONVERGENT B1 ;  /* 0x0000000000017941 */ /* 0x000fea0003800200 */
.L_x_346:
[----:B------:R-:W-:Y:S01]  /*0220*/  ISETP.GE.AND P0, PT, R13, R10, PT ;  /* 0x0000000a0d00720c */ /* 0x000fe20003f06270 */
[----:B------:R-:W-:-:S12]  /*0230*/  BSSY.RECONVERGENT B1, `(.L_x_348) ;  /* 0x0000099000017945 */ /* 0x000fd80003800200 */
[----:B------:R-:W-:Y:S05]  /*0240*/  @P0 BRA `(.L_x_349) ;  /* 0x00000008005c0947 */ /* 0x000fea0003800000 */
[----:B0-----:R-:W-:Y:S01]  /*0250*/  LOP3.LUT R2, RZ, R13, RZ, 0x33, !PT ;  /* 0x0000000dff027212 */ /* 0x001fe200078e33ff */
[----:B------:R-:W-:Y:S03]  /*0260*/  BSSY.RECONVERGENT B2, `(.L_x_350) ;  /* 0x000002e000027945 */ /* 0x000fe60003800200 */
[----:B------:R-:W-:-:S04]  /*0270*/  IADD3 R15, PT, PT, -R6, R7, R2 ;  /* 0x00000007060f7210 */ /* 0x000fc80007ffe102 */
[----:B------:R-:W-:-:S04]  /*0280*/  LOP3.LUT R2, R15, 0x300, RZ, 0xc0, !PT ;  /* 0x000003000f027812 */ /* 0x000fc800078ec0ff */
[----:B------:R-:W-:-:S13]  /*0290*/  ISETP.NE.AND P0, PT, R2, 0x300, PT ;  /* 0x000003000200780c */ /* 0x000fda0003f05270 */
[----:B------:R-:W-:Y:S05]  /*02a0*/  @!P0 BRA `(.L_x_351) ;  /* 0x0000000000a48947 */ /* 0x000fea0003800000 */
[----:B------:R-:W0:Y:S01]  /*02b0*/  LDCU.128 UR4, c[0x0][0x380] ;  /* 0x00007000ff0477ac */ /* 0x000e220008000c00 */
[----:B------:R-:W-:Y:S02]  /*02c0*/  IADD3 R3, P0, PT, R6, R13, RZ ;  /* 0x0000000d06037210 */ /* 0x000fe40007f1e0ff */
[----:B------:R-:W-:-:S03]  /*02d0*/  LEA.HI R2, R15, 0x1, RZ, 0x18 ;  /* 0x000000010f027811 */ /* 0x000fc600078fc0ff */
[----:B------:R-:W-:Y:S01]  /*02e0*/  IMAD.X R14, RZ, RZ, RZ, P0 ;  /* 0x000000ffff0e7224 */ /* 0x000fe200000e06ff */
[----:B------:R-:W-:-:S05]  /*02f0*/  LOP3.LUT R2, R2, 0x3, RZ, 0xc0, !PT ;  /* 0x0000000302027812 */ /* 0x000fca00078ec0ff */
[----:B------:R-:W-:Y:S01]  /*0300*/  IMAD.MOV R4, RZ, RZ, -R2 ;  /* 0x000000ffff047224 */ /* 0x000fe200078e0a02 */
[C---:B0-----:R-:W-:Y:S02]  /*0310*/  LEA R5, P2, R3.reuse, UR4, 0x2 ;  /* 0x0000000403057c11 */ /* 0x041fe4000f8410ff */
[C---:B------:R-:W-:Y:S02]  /*0320*/  IADD3 R7, P1, PT, R3.reuse, UR6, RZ ;  /* 0x0000000603077c10 */ /* 0x040fe4000ff3e0ff */
[----:B------:R-:W-:Y:S02]  /*0330*/  LEA.HI.X R3, R3, UR5, R14, 0x2, P2 ;  /* 0x0000000503037c11 */ /* 0x000fe400090f140e */
[----:B------:R-:W-:-:S09]  /*0340*/  IADD3.X R14, PT, PT, R14, UR7, RZ, P1, !PT ;  /* 0x000000070e0e7c10 */ /* 0x000fd20008ffe4ff */
.L_x_354:
[----:B------:R-:W-:-:S05]  /*0350*/  IMAD.MOV.U32 R2, RZ, RZ, R5 ;  /* 0x000000ffff027224 */ /* 0x000fca00078e0005 */
[----:B------:R-:W2:Y:S01]  /*0360*/  LDG.E R19, desc[UR10][R2.64] ;  /* 0x0000000a02137981 */ /* 0x000ea2000c1e1900 */
[----:B------:R-:W-:Y:S01]  /*0370*/  VIADD R4, R4, 0x1 ;  /* 0x0000000104047836 */ /* 0x000fe20000000000 */
[----:B------:R-:W-:Y:S01]  /*0380*/  BSSY.RECONVERGENT B3, `(.L_x_352) ;  /* 0x0000016000037945 */ /* 0x000fe20003800200 */
[----:B------:R-:W-:Y:S01]  /*0390*/  IMAD.MOV.U32 R18, RZ, RZ, R11 ;  /* 0x000000ffff127224 */ /* 0x000fe200078e000b */
[----:B------:R-:W-:Y:S01]  /*03a0*/  IADD3 R5, P3, PT, R5, 0x400, RZ ;  /* 0x0000040005057810 */ /* 0x000fe20007f7e0ff */
[----:B------:R-:W-:Y:S01]  /*03b0*/  IMAD.MOV.U32 R17, RZ, RZ, R8 ;  /* 0x000000ffff117224 */ /* 0x000fe200078e0008 */
[----:B------:R-:W-:Y:S01]  /*03c0*/  ISETP.NE.AND P2, PT, R4, RZ, PT ;  /* 0x000000ff0400720c */ /* 0x000fe20003f45270 */
[----:B-----5:R-:W-:Y:S02]  /*03d0*/  IMAD.MOV.U32 R16, RZ, RZ, R12 ;  /* 0x000000ffff107224 */ /* 0x020fe400078e000c */
[----:B------:R-:W-:Y:S02]  /*03e0*/  IMAD.MOV.U32 R11, RZ, RZ, R7 ;  /* 0x000000ffff0b7224 */ /* 0x000fe400078e0007 */
[----:B------:R-:W-:Y:S01]  /*03f0*/  IMAD.MOV.U32 R8, RZ, RZ, R14 ;  /* 0x000000ffff087224 */ /* 0x000fe200078e000e */
[----:B--2---:R-:W-:Y:S01]  /*0400*/  FSETP.GEU.AND P0, PT, R12, R19, PT ;  /* 0x000000130c00720b */ /* 0x004fe20003f0e000 */
[----:B------:R-:W-:-:S12]  /*0410*/  IMAD.MOV.U32 R12, RZ, RZ, R19 ;  /* 0x000000ffff0c7224 */ /* 0x000fd800078e0013 */
        /* <DEDUP_REMOVED lines=12> */
.L_x_353:
[----:B------:R-:W-:Y:S05]  /*04e0*/  BSYNC.RECONVERGENT B3 ;  /* 0x0000000000037941 */ /* 0x000fea0003800200 */
.L_x_352:
[----:B------:R-:W-:Y:S01]  /*04f0*/  IADD3 R7, P0, PT, R7, 0x100, RZ ;  /* 0x0000010007077810 */ /* 0x000fe20007f1e0ff */
[----:B------:R-:W-:Y:S02]  /*0500*/  VIADD R13, R13, 0x100 ;  /* 0x000001000d0d7836 */ /* 0x000fe40000000000 */
[----:B------:R-:W-:Y:S02]  /*0510*/  IMAD.X R3, RZ, RZ, R3, P3 ;  /* 0x000000ffff037224 */ /* 0x000fe400018e0603 */
[----:B------:R-:W-:Y:S01]  /*0520*/  IMAD.X R14, RZ, RZ, R14, P0 ;  /* 0x000000ffff0e7224 */ /* 0x000fe200000e060e */
[----:B------:R-:W-:Y:S07]  /*0530*/  @P2 BRA `(.L_x_354) ;  /* 0xfffffffc00842947 */ /* 0x000fee000383ffff */
.L_x_351:
[----:B------:R-:W-:Y:S05]  /*0540*/  BSYNC.RECONVERGENT B2 ;  /* 0x0000000000027941 */ /* 0x000fea0003800200 */
.L_x_350:
[----:B------:R-:W-:-:S13]  /*0550*/  ISETP.GE.U32.AND P0, PT, R15, 0x300, PT ;  /* 0x000003000f00780c */ /* 0x000fda0003f06070 */
[----:B------:R-:W-:Y:S05]  /*0560*/  @!P0 BRA `(.L_x_349) ;  /* 0x0000000400948947 */ /* 0x000fea0003800000 */
[----:B------:R-:W0:Y:S01]  /*0570*/  LDC.64 R4, c[0x0][0x380] ;  /* 0x0000e000ff047b82 */ /* 0x000e220000000a00 */
[----:B------:R-:W-:-:S07]  /*0580*/  VIADD R7, R13, 0x200 ;  /* 0x000002000d077836 */ /* 0x000fce0000000000 */
[----:B------:R-:W1:Y:S02]  /*0590*/  LDC.64 R2, c[0x0][0x388] ;  /* 0x0000e200ff027b82 */ /* 0x000e640000000a00 */
.L_x_363:
[----:B------:R-:W-:-:S05]  /*05a0*/  VIADD R13, R7, 0xfffffe00 ;  /* 0xfffffe00070d7836 */ /* 0x000fca0000000000 */
[----:B------:R-:W-:-:S04]  /*05b0*/  IADD3 R19, P0, PT, R6, R13, RZ ;  /* 0x0000000d06137210 */ /* 0x000fc80007f1e0ff */
[----:B------:R-:W-:Y:S02]  /*05c0*/  LEA.HI.X.SX32 R18, R13, RZ, 0x1, P0 ;  /* 0x000000ff0d127211 */ /* 0x000fe400000f0eff */
[----:B0-----:R-:W-:-:S04]  /*05d0*/  LEA R16, P0, R19, R4, 0x2 ;  /* 0x0000000413107211 */ /* 0x001fc800078010ff */
[----:B------:R-:W-:-:S05]  /*05e0*/  LEA.HI.X R17, R19, R5, R18, 0x2, P0 ;  /* 0x0000000513117211 */ /* 0x000fca00000f1412 */
[----:B------:R-:W2:Y:S04]  /*05f0*/  LDG.E R25, desc[UR10][R16.64] ;  /* 0x0000000a10197981 */ /* 0x000ea8000c1e1900 */
[----:B-----5:R0:W5:Y:S04]  /*0600*/  LDG.E R15, desc[UR10][R16.64+0x400] ;  /* 0x0004000a100f7981 */ /* 0x020168000c1e1900 */
[----:B------:R0:W5:Y:S04]  /*0610*/  LDG.E R13, desc[UR10][R16.64+0x800] ;  /* 0x0008000a100d7981 */ /* 0x000168000c1e1900 */
[----:B------:R0:W5:Y:S01]  /*0620*/  LDG.E R14, desc[UR10][R16.64+0xc00] ;  /* 0x000c000a100e7981 */ /* 0x000162000c1e1900 */
[----:B-1----:R-:W-:Y:S01]  /*0630*/  IADD3 R20, P1, PT, R19, R2, RZ ;  /* 0x0000000213147210 */ /* 0x002fe20007f3e0ff */
[----:B------:R-:W-:Y:S01]  /*0640*/  BSSY.RECONVERGENT B2, `(.L_x_355) ;  /* 0x0000013000027945 */ /* 0x000fe20003800200 */
[----:B------:R-:W-:-:S03]  /*0650*/  VIADD R19, R7, 0xffffff00 ;  /* 0xffffff0007137836 */ /* 0x000fc60000000000 */
[----:B------:R-:W-:Y:S02]  /*0660*/  IMAD.X R23, R18, 0x1, R3, P1 ;  /* 0x0000000112177824 */ /* 0x000fe400008e0603 */
[----:B------:R-:W-:Y:S02]  /*0670*/  IMAD.MOV.U32 R21, RZ, RZ, R20 ;  /* 0x000000ffff157224 */ /* 0x000fe400078e0014 */
[----:B------:R-:W-:Y:S01]  /*0680*/  IMAD.MOV.U32 R22, RZ, RZ, R23 ;  /* 0x000000ffff167224 */ /* 0x000fe200078e0017 */
[----:B--2---:R-:W-:Y:S01]  /*0690*/  FSETP.GEU.AND P0, PT, R12, R25, PT ;  /* 0x000000190c00720b */ /* 0x004fe20003f0e000 */
[----:B------:R-:W-:-:S12]  /*06a0*/  IMAD.MOV.U32 R18, RZ, RZ, R25 ;  /* 0x000000ffff127224 */ /* 0x000fd800078e0019 */
[----:B0-----:R-:W-:Y:S05]  /*06b0*/  @!P0 BRA `(.L_x_356) ;  /* 0x00000000002c8947 */ /* 0x001fea0003800000 */
        /* <DEDUP_REMOVED lines=11> */
.L_x_356:
[----:B------:R-:W-:Y:S05]  /*0770*/  BSYNC.RECONVERGENT B2 ;  /* 0x0000000000027941 */ /* 0x000fea0003800200 */
.L_x_355:
[----:B-----5:R-:W-:Y:S01]  /*0780*/  FSETP.GEU.AND P0, PT, R18, R15, PT ;  /* 0x0000000f1200720b */ /* 0x020fe20003f0e000 */
[----:B------:R-:W-:Y:S01]  /*0790*/  BSSY.RECONVERGENT B2, `(.L_x_357) ;  /* 0x0000013000027945 */ /* 0x000fe20003800200 */
[----:B------:R-:W-:Y:S02]  /*07a0*/  SHF.R.S32.HI R8, RZ, 0x1f, R19 ;  /* 0x0000001fff087819 */ /* 0x000fe40000011413 */
[----:B------:R-:W-:-:S04]  /*07b0*/  IADD3 R12, P1, P2, R19, R2, R6 ;  /* 0x00000002130c7210 */ /* 0x000fc80007a3e006 */
[----:B------:R-:W-:Y:S01]  /*07c0*/  IADD3.X R11, PT, PT, R8, R3, RZ, P1, P2 ;  /* 0x00000003080b7210 */ /* 0x000fe20000fe44ff */
[----:B------:R-:W-:Y:S02]  /*07d0*/  IMAD.MOV.U32 R19, RZ, RZ, R12 ;  /* 0x000000ffff137224 */ /* 0x000fe400078e000c */
[----:B------:R-:W-:Y:S02]  /*07e0*/  IMAD.MOV.U32 R8, RZ, RZ, R15 ;  /* 0x000000ffff087224 */ /* 0x000fe400078e000f */
[----:B------:R-:W-:Y:S01]  /*07f0*/  IMAD.MOV.U32 R20, RZ, RZ, R11 ;  /* 0x000000ffff147224 */ /* 0x000fe200078e000b */
[----:B------:R-:W-:Y:S06]  /*0800*/  @!P0 BRA `(.L_x_358) ;  /* 0x00000000002c8947 */ /* 0x000fec0003800000 */
        /* <DEDUP_REMOVED lines=11> */
.L_x_358:
[----:B------:R-:W-:Y:S05]  /*08c0*/  BSYNC.RECONVERGENT B2 ;  /* 0x0000000000027941 */ /* 0x000fea0003800200 */
.L_x_357:
[----:B------:R-:W-:Y:S01]  /*08d0*/  FSETP.GEU.AND P0, PT, R8, R13, PT ;  /* 0x0000000d0800720b */ /* 0x000fe20003f0e000 */
[C---:B------:R-:W-:Y:S01]  /*08e0*/  VIADD R11, R7.reuse, 0x100 ;  /* 0x00000100070b7836 */ /* 0x040fe20000000000 */
[----:B------:R-:W-:Y:S01]  /*08f0*/  SHF.R.S32.HI R12, RZ, 0x1f, R7 ;  /* 0x0000001fff0c7819 */ /* 0x000fe20000011407 */
[----:B------:R-:W-:Y:S01]  /*0900*/  BSSY.RECONVERGENT B2, `(.L_x_359) ;  /* 0x0000014000027945 */ /* 0x000fe20003800200 */
[-CC-:B------:R-:W-:Y:S01]  /*0910*/  IADD3 R18, P1, P4, R7, R2.reuse, R6.reuse ;  /* 0x0000000207127210 */ /* 0x180fe20007c3e006 */
[----:B------:R-:W-:Y:S01]  /*0920*/  IMAD.MOV.U32 R15, RZ, RZ, R13 ;  /* 0x000000ffff0f7224 */ /* 0x000fe200078e000d */
[----:B------:R-:W-:Y:S02]  /*0930*/  IADD3 R23, P2, P3, R11, R2, R6 ;  /* 0x000000020b177210 */ /* 0x000fe40007b5e006 */
[----:B------:R-:W-:Y:S01]  /*0940*/  IADD3.X R21, PT, PT, R12, R3, RZ, P1, P4 ;  /* 0x000000030c157210 */ /* 0x000fe20000fe84ff */
[----:B------:R-:W-:Y:S01]  /*0950*/  IMAD.MOV.U32 R16, RZ, RZ, R18 ;  /* 0x000000ffff107224 */ /* 0x000fe200078e0012 */
[----:B------:R-:W-:-:S03]  /*0960*/  SHF.R.S32.HI R12, RZ, 0x1f, R11 ;  /* 0x0000001fff0c7819 */ /* 0x000fc6000001140b */
        /* <DEDUP_REMOVED lines=13> */
.L_x_360:
[----:B------:R-:W-:Y:S05]  /*0a40*/  BSYNC.RECONVERGENT B2 ;  /* 0x0000000000027941 */ /* 0x000fea0003800200 */
.L_x_359:
[----:B------:R-:W-:Y:S01]  /*0a50*/  FSETP.GEU.AND P0, PT, R15, R14, PT ;  /* 0x0000000e0f00720b */ /* 0x000fe20003f0e000 */
[----:B------:R-:W-:Y:S01]  /*0a60*/  BSSY.RECONVERGENT B2, `(.L_x_361) ;  /* 0x0000011000027945 */ /* 0x000fe20003800200 */
[----:B------:R-:W-:Y:S01]  /*0a70*/  IADD3.X R18, PT, PT, R12, R3, RZ, P2, P3 ;  /* 0x000000030c127210 */ /* 0x000fe200017e64ff */
[----:B------:R-:W-:Y:S02]  /*0a80*/  IMAD.MOV.U32 R11, RZ, RZ, R23 ;  /* 0x000000ffff0b7224 */ /* 0x000fe400078e0017 */
[----:B------:R-:W-:Y:S02]  /*0a90*/  IMAD.MOV.U32 R12, RZ, RZ, R14 ;  /* 0x000000ffff0c7224 */ /* 0x000fe400078e000e */
[----:B------:R-:W-:-:S06]  /*0aa0*/  IMAD.MOV.U32 R8, RZ, RZ, R18 ;  /* 0x000000ffff087224 */ /* 0x000fcc00078e0012 */
        /* <DEDUP_REMOVED lines=12> */
.L_x_362:
[----:B------:R-:W-:Y:S05]  /*0b70*/  BSYNC.RECONVERGENT B2 ;  /* 0x0000000000027941 */ /* 0x000fea0003800200 */
.L_x_361:
[C---:B------:R-:W-:Y:S02]  /*0b80*/  VIADD R13, R7.reuse, 0x200 ;  /* 0x00000200070d7836 */ /* 0x040fe40000000000 */
[----:B------:R-:W-:-:S03]  /*0b90*/  VIADD R7, R7, 0x400 ;  /* 0x0000040007077836 */ /* 0x000fc60000000000 */
[----:B------:R-:W-:-:S13]  /*0ba0*/  ISETP.GE.AND P0, PT, R13, R10, PT ;  /* 0x0000000a0d00720c */ /* 0x000fda0003f06270 */
[----:B------:R-:W-:Y:S05]  /*0bb0*/  @!P0 BRA `(.L_x_363) ;  /* 0xfffffff800788947 */ /* 0x000fea000383ffff */
.L_x_349:
[----:B------:R-:W-:Y:S05]  /*0bc0*/  BSYNC.RECONVERGENT B1 ;  /* 0x0000000000017941 */ /* 0x000fea0003800200 */
.L_x_348:
[----:B------:R-:W-:-:S13]  /*0bd0*/  ISETP.GE.AND P0, PT, R10, 0x100, PT ;  /* 0x000001000a00780c */ /* 0x000fda0003f06270 */
[----:B------:R-:W-:Y:S05]  /*0be0*/  @!P0 BRA `(.L_x_364) ;  /* 0x00000010008c8947 */ /* 0x000fea0003800000 */
[----:B------:R-:W1:Y:S01]  /*0bf0*/  S2R R10, SR_LANEID ;  /* 0x00000000000a7919 */ /* 0x000e620000000000 */
[----:B------:R-:W-:Y:S01]  /*0c00*/  BSSY.RECONVERGENT B1, `(.L_x_365) ;  /* 0x000001b000017945 */ /* 0x000fe20003800200 */
[----:B------:R-:W-:Y:S01]  /*0c10*/  IMAD.MOV.U32 R6, RZ, RZ, R11 ;  /* 0x000000ffff067224 */ /* 0x000fe200078e000b */
[----:B0----5:R0:W2:Y:S01]  /*0c20*/  SHFL.DOWN PT, R3, R12, 0x1, 0x1f ;  /* 0x08201f000c037f89 */ /* 0x0210a200000e0000 */
[----:B------:R-:W-:Y:S02]  /*0c30*/  IMAD.MOV.U32 R7, RZ, RZ, R8 ;  /* 0x000000ffff077224 */ /* 0x000fe400078e0008 */
[----:B------:R-:W-:Y:S01]  /*0c40*/  IMAD.MOV.U32 R2, RZ, RZ, R12 ;  /* 0x000000ffff027224 */ /* 0x000fe200078e000c */
[----:B------:R0:W3:Y:S04]  /*0c50*/  SHFL.DOWN PT, R4, R11, 0x1, 0x1f ;  /* 0x08201f000b047f89 */ /* 0x0000e800000e0000 */
[----:B------:R0:W4:Y:S01]  /*0c60*/  SHFL.DOWN PT, R5, R8, 0x1, 0x1f ;  /* 0x08201f0008057f89 */ /* 0x00012200000e0000 */
[----:B-1----:R-:W-:-:S02]  /*0c70*/  ISETP.GT.AND P0, PT, R10, 0x1e, PT ;  /* 0x0000001e0a00780c */ /* 0x002fc40003f04270 */
[C---:B------:R-:W-:Y:S02]  /*0c80*/  ISETP.GT.AND P1, PT, R10.reuse, 0x1d, PT ;  /* 0x0000001d0a00780c */ /* 0x040fe40003f24270 */
[----:B------:R-:W-:-:S09]  /*0c90*/  ISETP.GT.AND P3, PT, R10, 0x1b, PT ;  /* 0x0000001b0a00780c */ /* 0x000fd20003f64270 */
[----:B0-234-:R-:W-:Y:S05]  /*0ca0*/  @P0 BRA `(.L_x_366) ;  /* 0x0000000000400947 */ /* 0x01dfea0003800000 */
        /* <DEDUP_REMOVED lines=16> */
.L_x_366:
[----:B------:R-:W-:Y:S05]  /*0db0*/  BSYNC.RECONVERGENT B1 ;  /* 0x0000000000017941 */ /* 0x000fea0003800200 */
.L_x_365:
        /* <DEDUP_REMOVED lines=27> */
.L_x_368:
[----:B------:R-:W-:Y:S05]  /*0f70*/  BSYNC.RECONVERGENT B1 ;  /* 0x0000000000017941 */ /* 0x000fea0003800200 */
.L_x_367:
        /* <DEDUP_REMOVED lines=9> */
[----:B0-----:R-:W-:Y:S02]  /*1010*/  IMAD.MOV.U32 R6, RZ, RZ, R11 ;  /* 0x000000ffff067224 */ /* 0x001fe400078e000b */
[----:B-1----:R-:W-:Y:S02]  /*1020*/  IMAD.MOV.U32 R7, RZ, RZ, R10 ;  /* 0x000000ffff077224 */ /* 0x002fe400078e000a */
        /* <DEDUP_REMOVED lines=13> */
.L_x_370:
[----:B------:R-:W-:Y:S05]  /*1100*/  BSYNC.RECONVERGENT B1 ;  /* 0x0000000000017941 */ /* 0x000fea0003800200 */
.L_x_369:
        /* <DEDUP_REMOVED lines=9> */
[----:B---3--:R-:W-:Y:S02]  /*11a0*/  IMAD.MOV.U32 R4, RZ, RZ, R13 ;  /* 0x000000ffff047224 */ /* 0x008fe400078e000d */
        /* <DEDUP_REMOVED lines=14> */
.L_x_372:
[----:B------:R-:W-:Y:S05]  /*1290*/  BSYNC.RECONVERGENT B1 ;  /* 0x0000000000017941 */ /* 0x000fea0003800200 */
.L_x_371:
[----:B0-----:R0:W0:Y:S01]  /*12a0*/  SHFL.DOWN PT, R2, R3, 0x10, 0x1f ;  /* 0x0a001f0003027f89 */ /* 0x00102200000e0000 */
[----:B------:R-:W-:Y:S01]  /*12b0*/  BSSY.RECONVERGENT B1, `(.L_x_373) ;  /* 0x0000017000017945 */ /* 0x000fe20003800200 */
[----:B--2---:R-:W-:Y:S02]  /*12c0*/  IMAD.MOV.U32 R7, RZ, RZ, R4 ;  /* 0x000000ffff077224 */ /* 0x004fe400078e0004 */
[----:B------:R2:W0:Y:S01]  /*12d0*/  SHFL.DOWN PT, R11, R4, 0x10, 0x1f ;  /* 0x0a001f00040b7f89 */ /* 0x00042200000e0000 */
[----:B----4-:R-:W-:Y:S02]  /*12e0*/  IMAD.MOV.U32 R8, RZ, RZ, R5 ;  /* 0x000000ffff087224 */ /* 0x010fe400078e0005 */
[----:B------:R-:W-:Y:S01]  /*12f0*/  IMAD.MOV.U32 R6, RZ, RZ, R3 ;  /* 0x000000ffff067224 */ /* 0x000fe200078e0003 */
[----:B-1----:R2:W1:Y:S01]  /*1300*/  SHFL.DOWN PT, R10, R5, 0x10, 0x1f ;  /* 0x0a001f00050a7f89 */ /* 0x00246200000e0000 */
[----:B------:R-:W-:Y:S05]  /*1310*/  @P4 BRA `(.L_x_374) ;  /* 0x0000000000404947 */ /* 0x000fea0003800000 */
[----:B0-----:R-:W-:Y:S01]  /*1320*/  FSETP.GEU.AND P0, PT, R3, R2, PT ;  /* 0x000000020300720b */ /* 0x001fe20003f0e000 */
[----:B------:R-:W-:Y:S02]  /*1330*/  IMAD.MOV.U32 R7, RZ, RZ, R11 ;  /* 0x000000ffff077224 */ /* 0x000fe400078e000b */
        /* <DEDUP_REMOVED lines=14> */
.L_x_374:
[----:B------:R-:W-:Y:S05]  /*1420*/  BSYNC.RECONVERGENT B1 ;  /* 0x0000000000017941 */ /* 0x000fea0003800200 */
.L_x_373:
[----:B------:R-:W-:Y:S04]  /*1430*/  BSSY.RECONVERGENT B1, `(.L_x_375) ;  /* 0x000000c000017945 */ /* 0x000fe80003800200 */
[----:B------:R-:W-:Y:S05]  /*1440*/  @P2 BRA `(.L_x_376) ;  /* 0x0000000000282947 */ /* 0x000fea0003800000 */
[----:B--2---:R-:W2:Y:S01]  /*1450*/  S2R R4, SR_CgaCtaId ;  /* 0x0000000000047919 */ /* 0x004ea20000008800 */
        /* <DEDUP_REMOVED lines=9> */
.L_x_376:
[----:B------:R-:W-:Y:S05]  /*14f0*/  BSYNC.RECONVERGENT B1 ;  /* 0x0000000000017941 */ /* 0x000fea0003800200 */
.L_x_375:
[----:B------:R-:W-:Y:S01]  /*1500*/  BAR.SYNC.DEFER_BLOCKING 0x0 ;  /* 0x0000000000007b1d */ /* 0x000fe20000010000 */
[----:B------:R-:W-:-:S13]  /*1510*/  ISETP.NE.AND P2, PT, R9, RZ, PT ;  /* 0x000000ff0900720c */ /* 0x000fda0003f45270 */
[----:B------:R-:W-:Y:S05]  /*1520*/  @P2 BRA `(.L_x_377) ;  /* 0x0000004400542947 */ /* 0x000fea0003800000 */
[----:B0---4-:R-:W0:Y:S01]  /*1530*/  S2R R3, SR_CgaCtaId ;  /* 0x0000000000037919 */ /* 0x011e220000008800 */
[----:B------:R-:W-:Y:S01]  /*1540*/  MOV R2, 0x400 ;  /* 0x0000040000027802 */ /* 0x000fe20000000f00 */
[----:B------:R-:W-:Y:S03]  /*1550*/  BSSY.RECONVERGENT B1, `(.L_x_378) ;  /* 0x0000016000017945 */ /* 0x000fe60003800200 */
[----:B0-----:R-:W-:-:S05]  /*1560*/  LEA R26, R3, R2, 0x18 ;  /* 0x00000002031a7211 */ /* 0x001fca00078ec0ff */
[----:B--2---:R-:W0:Y:S04]  /*1570*/  LDS R5, [R26+0x18] ;  /* 0x000018001a057984 */ /* 0x004e280000000800 */
[----:B------:R2:W4:Y:S04]  /*1580*/  LDS.64 R2, [R26+0x20] ;  /* 0x000020001a027984 */ /* 0x0005280000000a00 */
[----:B------:R2:W1:Y:S04]  /*1590*/  LDS R22, [R26+0x28] ;  /* 0x000028001a167984 */ /* 0x0004680000000800 */
[----:B------:R2:W1:Y:S01]  /*15a0*/  LDS R16, [R26+0x38] ;  /* 0x000038001a107984 */ /* 0x0004620000000800 */
[----:B0-----:R-:W-:Y:S01]  /*15b0*/  FSETP.GEU.AND P0, PT, R6, R5, PT ;  /* 0x000000050600720b */ /* 0x001fe20003f0e000 */
[----:B------:R-:W-:-:S12]  /*15c0*/  IMAD.MOV.U32 R21, RZ, RZ, R5 ;  /* 0x000000ffff157224 */ /* 0x000fd800078e0005 */
[----:B-12-4-:R-:W-:Y:S05]  /*15d0*/  @!P0 BRA `(.L_x_379) ;  /* 0x0000000000348947 */ /* 0x016fea0003800000 */
        /* <DEDUP_REMOVED lines=13> */
.L_x_379:
[----:B------:R-:W-:Y:S05]  /*16b0*/  BSYNC.RECONVERGENT B1 ;  /* 0x0000000000017941 */ /* 0x000fea0003800200 */
.L_x_378:
        /* <DEDUP_REMOVED lines=21> */
[C---:B------:R-:W-:Y:S02]  /*1810*/  @P3 ISETP.LT.U32.AND P1, PT, R2.reuse, R6, PT ;  /* 0x000000060200320c */ /* 0x040fe40003f21070 */
[CC--:B------:R-:W-:Y:S02]  /*1820*/  @P3 ISETP.GE.AND.EX P0, PT, R3.reuse, R7.reuse, PT, P0 ;  /* 0x000000070300320c */ /* 0x0c0fe40003f06300 */
[----:B------:R-:W-:Y:S02]  /*1830*/  @P3 ISETP.LT.AND.EX P1, PT, R3, R7, PT, P1 ;  /* 0x000000070300320c */ /* 0x000fe40003f21310 */
[----:B------:R-:W-:Y:S02]  /*1840*/  @P3 FSEL R23, R21, R22, !P0 ;  /* 0x0000001615173208 */ /* 0x000fe40004000000 */
[----:B------:R-:W-:-:S02]  /*1850*/  @P3 SEL R25, R2, R6, P1 ;  /* 0x0000000602193207 */ /* 0x000fc40000800000 */
[----:B------:R-:W-:-:S07]  /*1860*/  @P3 SEL R24, R3, R7, P1 ;  /* 0x0000000703183207 */ /* 0x000fce0000800000 */
.L_x_381:
[----:B------:R-:W-:Y:S05]  /*1870*/  BSYNC.RECONVERGENT B1 ;  /* 0x0000000000017941 */ /* 0x000fea0003800200 */
.L_x_380:
        /* <DEDUP_REMOVED lines=17> */
.L_x_383:
[----:B------:R-:W-:Y:S05]  /*1990*/  BSYNC.RECONVERGENT B1 ;  /* 0x0000000000017941 */ /* 0x000fea0003800200 */
.L_x_382:
        /* <DEDUP_REMOVED lines=17> */
.L_x_385:
[----:B------:R-:W-:Y:S05]  /*1ab0*/  BSYNC.RECONVERGENT B1 ;  /* 0x0000000000017941 */ /* 0x000fea0003800200 */
.L_x_384:
        /* <DEDUP_REMOVED lines=17> */
.L_x_387:
[----:B------:R-:W-:Y:S05]  /*1bd0*/  BSYNC.RECONVERGENT B1 ;  /* 0x0000000000017941 */ /* 0x000fea0003800200 */
.L_x_386:
        /* <DEDUP_REMOVED lines=17> */
.L_x_389:
[----:B------:R-:W-:Y:S05]  /*1cf0*/  BSYNC.RECONVERGENT B1 ;  /* 0x0000000000017941 */ /* 0x000fea0003800200 */
.L_x_388:
        /* <DEDUP_REMOVED lines=18> */
.L_x_364:
[----:B------:R-:W1:Y:S01]  /*1e20*/  S2R R14, SR_LANEID ;  /* 0x00000000000e7919 */ /* 0x000e620000000000 */
[----:B0-----:R-:W-:Y:S01]  /*1e30*/  LOP3.LUT R2, R9, 0x3e0, RZ, 0xc0, !PT ;  /* 0x000003e009027812 */ /* 0x001fe200078ec0ff */
[----:B------:R-:W-:Y:S01]  /*1e40*/  BSSY.RECONVERGENT B1, `(.L_x_390) ;  /* 0x0000027000017945 */ /* 0x000fe20003800200 */
[----:B------:R-:W-:Y:S02]  /*1e50*/  IMAD.MOV.U32 R16, RZ, RZ, R8 ;  /* 0x000000ffff107224 */ /* 0x000fe400078e0008 */
[----:B------:R-:W-:Y:S01]  /*1e60*/  LOP3.LUT R5, RZ, R2, RZ, 0x33, !PT ;  /* 0x00000002ff057212 */ /* 0x000fe200078e33ff */
[----:B------:R-:W-:-:S05]  /*1e70*/  VIADD R3, R2, 0x20 ;  /* 0x0000002002037836 */ /* 0x000fca0000000000 */
[----:B------:R-:W-:Y:S01]  /*1e80*/  ISETP.GT.AND P0, PT, R3, R10, PT ;  /* 0x0000000a0300720c */ /* 0x000fe20003f04270 */
[----:B------:R-:W-:-:S05]  /*1e90*/  IMAD.IADD R3, R10, 0x1, R5 ;  /* 0x000000010a037824 */ /* 0x000fca00078e0205 */
[----:B------:R-:W-:-:S05]  /*1ea0*/  SEL R3, R3, 0x1f, P0 ;  /* 0x0000001f03037807 */ /* 0x000fca0000000000 */
[----:B-----5:R0:W2:Y:S04]  /*1eb0*/  SHFL.DOWN PT, R5, R12, 0x1, R3 ;  /* 0x082000000c057989 */ /* 0x0200a800000e0003 */
[----:B------:R0:W3:Y:S01]  /*1ec0*/  SHFL.DOWN PT, R7, R8, 0x1, R3 ;  /* 0x0820000008077989 */ /* 0x0000e200000e0003 */
[CC--:B-1----:R-:W-:Y:S01]  /*1ed0*/  ISETP.GE.AND P0, PT, R14.reuse, R3.reuse, PT ;  /* 0x000000030e00720c */ /* 0x0c2fe20003f06270 */
[C---:B------:R-:W-:Y:S01]  /*1ee0*/  VIADD R4, R14.reuse, 0x4 ;  /* 0x000000040e047836 */ /* 0x040fe20000000000 */
[C---:B------:R-:W-:Y:S01]  /*1ef0*/  ISETP.NE.AND P2, PT, R14.reuse, RZ, PT ;  /* 0x000000ff0e00720c */ /* 0x040fe20003f45270 */
[C---:B------:R-:W-:Y:S02]  /*1f00*/  VIADD R2, R14.reuse, 0x2 ;  /* 0x000000020e027836 */ /* 0x040fe40000000000 */
[----:B------:R-:W-:Y:S01]  /*1f10*/  VIADD R6, R14, 0x8 ;  /* 0x000000080e067836 */ /* 0x000fe20000000000 */
[-C--:B------:R-:W-:Y:S01]  /*1f20*/  ISETP.GT.AND P5, PT, R4, R3.reuse, PT ;  /* 0x000000030400720c */ /* 0x080fe20003fa4270 */
[----:B------:R-:W-:Y:S01]  /*1f30*/  VIADD R14, R14, 0x10 ;  /* 0x000000100e0e7836 */ /* 0x000fe20000000000 */
[----:B------:R0:W1:Y:S01]  /*1f40*/  SHFL.DOWN PT, R4, R11, 0x1, R3 ;  /* 0x082000000b047989 */ /* 0x00006200000e0003 */
[-C--:B------:R-:W-:Y:S01]  /*1f50*/  ISETP.GT.AND P1, PT, R2, R3.reuse, PT ;  /* 0x000000030200720c */ /* 0x080fe20003f24270 */
[----:B------:R-:W-:Y:S01]  /*1f60*/  IMAD.MOV.U32 R2, RZ, RZ, R12 ;  /* 0x000000ffff027224 */ /* 0x000fe200078e000c */
[-C--:B------:R-:W-:Y:S01]  /*1f70*/  ISETP.GT.AND P4, PT, R6, R3.reuse, PT ;  /* 0x000000030600720c */ /* 0x080fe20003f84270 */
[----:B------:R-:W-:Y:S01]  /*1f80*/  IMAD.MOV.U32 R6, RZ, RZ, R11 ;  /* 0x000000ffff067224 */ /* 0x000fe200078e000b */
[----:B------:R-:W-:Y:S01]  /*1f90*/  ISETP.GT.AND P3, PT, R14, R3, PT ;  /* 0x000000030e00720c */ /* 0x000fe20003f64270 */
[----:B--2---:R-:W-:-:S12]  /*1fa0*/  @P0 BRA `(.L_x_391) ;  /* 0x0000000000400947 */ /* 0x004fd80003800000 */
[----:B------:R-:W-:Y:S01]  /*1fb0*/  FSETP.GEU.AND P0, PT, R12, R5, PT ;  /* 0x000000050c00720b */ /* 0x000fe20003f0e000 */
        /* <DEDUP_REMOVED lines=15> */
.L_x_391:
[----:B------:R-:W-:Y:S05]  /*20b0*/  BSYNC.RECONVERGENT B1 ;  /* 0x0000000000017941 */ /* 0x000fea0003800200 */
.L_x_390:
[----:B------:R2:W4:Y:S01]  /*20c0*/  SHFL.DOWN PT, R5, R2, 0x2, R3 ;  /* 0x0840000002057989 */ /* 0x00052200000e0003 */
[----:B------:R-:W-:Y:S01]  /*20d0*/  BSSY.RECONVERGENT B1, `(.L_x_392) ;  /* 0x0000017000017945 */ /* 0x000fe20003800200 */
[----:B-1----:R-:W-:Y:S02]  /*20e0*/  IMAD.MOV.U32 R4, RZ, RZ, R2 ;  /* 0x000000ffff047224 */ /* 0x002fe400078e0002 */
[----:B---3--:R2:W1:Y:S01]  /*20f0*/  SHFL.DOWN PT, R7, R6, 0x2, R3 ;  /* 0x0840000006077989 */ /* 0x00846200000e0003 */
[----:B0-----:R-:W-:Y:S02]  /*2100*/  IMAD.MOV.U32 R12, RZ, RZ, R6 ;  /* 0x000000ffff0c7224 */ /* 0x001fe400078e0006 */
[----:B------:R-:W-:Y:S01]  /*2110*/  IMAD.MOV.U32 R14, RZ, RZ, R16 ;  /* 0x000000ffff0e7224 */ /* 0x000fe200078e0010 */
[----:B------:R2:W0:Y:S01]  /*2120*/  SHFL.DOWN PT, R11, R16, 0x2, R3 ;  /* 0x08400000100b7989 */ /* 0x00042200000e0003 */
[----:B------:R-:W-:Y:S05]  /*2130*/  @P1 BRA `(.L_x_393) ;  /* 0x0000000000401947 */ /* 0x000fea0003800000 */
[----:B----4-:R-:W-:Y:S01]  /*2140*/  FSETP.GEU.AND P0, PT, R2, R5, PT ;  /* 0x000000050200720b */ /* 0x010fe20003f0e000 */
[----:B------:R-:W-:Y:S02]  /*2150*/  IMAD.MOV.U32 R4, RZ, RZ, R5 ;  /* 0x000000ffff047224 */ /* 0x000fe400078e0005 */
[----:B-1----:R-:W-:Y:S02]  /*2160*/  IMAD.MOV.U32 R12, RZ, RZ, R7 ;  /* 0x000000ffff0c7224 */ /* 0x002fe400078e0007 */
        /* <DEDUP_REMOVED lines=13> */
.L_x_393:
[----:B------:R-:W-:Y:S05]  /*2240*/  BSYNC.RECONVERGENT B1 ;  /* 0x0000000000017941 */ /* 0x000fea0003800200 */
.L_x_392:
[----:B----4-:R3:W4:Y:S01]  /*2250*/  SHFL.DOWN PT, R5, R4, 0x4, R3 ;  /* 0x0880000004057989 */ /* 0x01072200000e0003 */
[----:B------:R-:W-:Y:S01]  /*2260*/  BSSY.RECONVERGENT B1, `(.L_x_394) ;  /* 0x0000017000017945 */ /* 0x000fe20003800200 */
[----:B--2---:R-:W-:Y:S02]  /*2270*/  IMAD.MOV.U32 R2, RZ, RZ, R4 ;  /* 0x000000ffff027224 */ /* 0x004fe400078e0004 */
[----:B-1----:R3:W1:Y:S01]  /*2280*/  SHFL.DOWN PT, R7, R12, 0x4, R3 ;  /* 0x088000000c077989 */ /* 0x00266200000e0003 */
[----:B------:R-:W-:Y:S02]  /*2290*/  IMAD.MOV.U32 R6, RZ, RZ, R12 ;  /* 0x000000ffff067224 */ /* 0x000fe400078e000c */
[----:B------:R-:W-:Y:S01]  /*22a0*/  IMAD.MOV.U32 R8, RZ, RZ, R14 ;  /* 0x000000ffff087224 */ /* 0x000fe200078e000e */
[----:B0-----:R3:W0:Y:S01]  /*22b0*/  SHFL.DOWN PT, R11, R14, 0x4, R3 ;  /* 0x088000000e0b7989 */ /* 0x00162200000e0003 */
        /* <DEDUP_REMOVED lines=17> */
.L_x_395:
[----:B------:R-:W-:Y:S05]  /*23d0*/  BSYNC.RECONVERGENT B1 ;  /* 0x0000000000017941 */ /* 0x000fea0003800200 */
.L_x_394:
[----:B----4-:R2:W4:Y:S01]  /*23e0*/  SHFL.DOWN PT, R5, R2, 0x8, R3 ;  /* 0x0900000002057989 */ /* 0x01052200000e0003 */
[----:B------:R-:W-:Y:S01]  /*23f0*/  BSSY.RECONVERGENT B1, `(.L_x_396) ;  /* 0x0000017000017945 */ /* 0x000fe20003800200 */
[----:B---3--:R-:W-:Y:S02]  /*2400*/  IMAD.MOV.U32 R4, RZ, RZ, R2 ;  /* 0x000000ffff047224 */ /* 0x008fe400078e0002 */
        /* <DEDUP_REMOVED lines=21> */
.L_x_397:
[----:B------:R-:W-:Y:S05]  /*2560*/  BSYNC.RECONVERGENT B1 ;  /* 0x0000000000017941 */ /* 0x000fea0003800200 */
.L_x_396:
[----:B----4-:R3:W4:Y:S01]  /*2570*/  SHFL.DOWN PT, R5, R4, 0x10, R3 ;  /* 0x0a00000004057989 */ /* 0x01072200000e0003 */
[----:B------:R-:W-:Y:S01]  /*2580*/  BSSY.RECONVERGENT B1, `(.L_x_398) ;  /* 0x0000017000017945 */ /* 0x000fe20003800200 */
[----:B--2---:R-:W-:Y:S02]  /*2590*/  IMAD.MOV.U32 R6, RZ, RZ, R4 ;  /* 0x000000ffff067224 */ /* 0x004fe400078e0004 */
[----:B0-----:R3:W0:Y:S01]  /*25a0*/  SHFL.DOWN PT, R11, R12, 0x10, R3 ;  /* 0x0a0000000c0b7989 */ /* 0x00162200000e0003 */
[----:B-1----:R-:W-:Y:S02]  /*25b0*/  IMAD.MOV.U32 R7, RZ, RZ, R12 ;  /* 0x000000ffff077224 */ /* 0x002fe400078e000c */
[----:B------:R-:W-:Y:S01]  /*25c0*/  IMAD.MOV.U32 R8, RZ, RZ, R14 ;  /* 0x000000ffff087224 */ /* 0x000fe200078e000e */
[----:B------:R3:W1:Y:S01]  /*25d0*/  SHFL.DOWN PT, R13, R14, 0x10, R3 ;  /* 0x0a0000000e0d7989 */ /* 0x00066200000e0003 */
        /* <DEDUP_REMOVED lines=17> */
.L_x_399:
[----:B------:R-:W-:Y:S05]  /*26f0*/  BSYNC.RECONVERGENT B1 ;  /* 0x0000000000017941 */ /* 0x000fea0003800200 */
.L_x_398:
[----:B------:R-:W-:Y:S04]  /*2700*/  BSSY.RECONVERGENT B1, `(.L_x_400) ;  /* 0x000000c000017945 */ /* 0x000fe80003800200 */
[----:B------:R-:W-:Y:S05]  /*2710*/  @P2 BRA `(.L_x_401) ;  /* 0x0000000000282947 */ /* 0x000fea0003800000 */
[----:B---3--:R-:W2:Y:S01]  /*2720*/  S2R R4, SR_CgaCtaId ;  /* 0x0000000000047919 */ /* 0x008ea20000008800 */
[----:B------:R-:W-:Y:S02]  /*2730*/  MOV R3, 0x400 ;  /* 0x0000040000037802 */ /* 0x000fe40000000f00 */
[----:B------:R-:W-:-:S04]  /*2740*/  SHF.R.U32.HI R2, RZ, 0x1, R9 ;  /* 0x00000001ff027819 */ /* 0x000fc80000011609 */
[----:B------:R-:W-:Y:S02]  /*2750*/  LOP3.LUT R2, R2, 0x1f0, RZ, 0xc0, !PT ;  /* 0x000001f002027812 */ /* 0x000fe400078ec0ff */
[----:B--2---:R-:W-:-:S05]  /*2760*/  LEA R3, R4, R3, 0x18 ;  /* 0x0000000304037211 */ /* 0x004fca00078ec0ff */
[----:B----4-:R-:W-:Y:S02]  /*2770*/  IMAD.IADD R5, R2, 0x1, R3 ;  /* 0x0000000102057824 */ /* 0x010fe400078e0203 */
[----:B------:R-:W-:Y:S02]  /*2780*/  IMAD.MOV.U32 R2, RZ, RZ, R7 ;  /* 0x000000ffff027224 */ /* 0x000fe400078e0007 */
[----:B------:R-:W-:Y:S01]  /*2790*/  IMAD.MOV.U32 R3, RZ, RZ, R8 ;  /* 0x000000ffff037224 */ /* 0x000fe200078e0008 */
[----:B------:R2:W-:Y:S04]  /*27a0*/  STS [R5+0x8], R6 ;  /* 0x0000080605007388 */ /* 0x0005e80000000800 */
[----:B------:R2:W-:Y:S02]  /*27b0*/  STS.64 [R5+0x10], R2 ;  /* 0x0000100205007388 */ /* 0x0005e40000000a00 */
.L_x_401:
[----:B------:R-:W-:Y:S05]  /*27c0*/  BSYNC.RECONVERGENT B1 ;  /* 0x0000000000017941 */ /* 0x000fea0003800200 */
.L_x_400:
[----:B------:R-:W-:Y:S01]  /*27d0*/  BAR.SYNC.DEFER_BLOCKING 0x0 ;  /* 0x0000000000007b1d */ /* 0x000fe20000010000 */
[----:B------:R-:W-:-:S13]  /*27e0*/  ISETP.NE.AND P2, PT, R9, RZ, PT ;  /* 0x000000ff0900720c */ /* 0x000fda0003f45270 */
[----:B------:R-:W-:Y:S05]  /*27f0*/  @P2 BRA `(.L_x_377) ;  /* 0x0000003000a02947 */ /* 0x000fea0003800000 */
[C---:B------:R-:W-:Y:S01]  /*2800*/  ISETP.GE.AND P0, PT, R10.reuse, 0x21, PT ;  /* 0x000000210a00780c */ /* 0x040fe20003f06270 */
[----:B--2---:R-:W-:Y:S01]  /*2810*/  IMAD.MOV.U32 R2, RZ, RZ, R6 ;  /* 0x000000ffff027224 */ /* 0x004fe200078e0006 */
[C---:B------:R-:W-:Y:S01]  /*2820*/  ISETP.GE.AND P5, PT, R10.reuse, 0x41, PT ;  /* 0x000000410a00780c */ /* 0x040fe20003fa6270 */
[----:B0-----:R-:W-:Y:S01]  /*2830*/  IMAD.MOV.U32 R11, RZ, RZ, R7 ;  /* 0x000000ffff0b7224 */ /* 0x001fe200078e0007 */
[C---:B------:R-:W-:Y:S01]  /*2840*/  ISETP.GE.AND P4, PT, R10.reuse, 0x61, PT ;  /* 0x000000610a00780c */ /* 0x040fe20003f86270 */
[----:B---3--:R-:W-:Y:S01]  /*2850*/  IMAD.MOV.U32 R4, RZ, RZ, R8 ;  /* 0x000000ffff047224 */ /* 0x008fe200078e0008 */
[----:B------:R-:W-:-:S07]  /*2860*/  ISETP.GE.AND P3, PT, R10, 0x81, PT ;  /* 0x000000810a00780c */ /* 0x000fce0003f66270 */
[----:B------:R-:W-:Y:S06]  /*2870*/  @!P0 BRA `(.L_x_402) ;  /* 0x00000000005c8947 */ /* 0x000fec0003800000 */
[----:B------:R-:W0:Y:S01]  /*2880*/  S2UR UR5, SR_CgaCtaId ;  /* 0x00000000000579c3 */ /* 0x000e220000008800 */
[----:B------:R-:W-:Y:S01]  /*2890*/  UMOV UR4, 0x400 ;  /* 0x0000040000047882 */ /* 0x000fe20000000000 */
[----:B------:R-:W-:Y:S01]  /*28a0*/  BSSY.RECONVERGENT B1, `(.L_x_402) ;  /* 0x0000014000017945 */ /* 0x000fe20003800200 */
        /* <DEDUP_REMOVED lines=19> */
.L_x_403:
[----:B------:R-:W-:Y:S05]  /*29e0*/  BSYNC.RECONVERGENT B1 ;  /* 0x0000000000017941 */ /* 0x000fea0003800200 */
.L_x_402:
[----:B------:R-:W-:Y:S02]  /*29f0*/  IMAD.MOV.U32 R3, RZ, RZ, R2 ;  /* 0x000000ffff037224 */ /* 0x000fe400078e0002 */
[----:B------:R-:W-:Y:S02]  /*2a00*/  IMAD.MOV.U32 R9, RZ, RZ, R11 ;  /* 0x000000ffff097224 */ /* 0x000fe400078e000b */
[----:B------:R-:W-:Y:S01]  /*2a10*/  IMAD.MOV.U32 R8, RZ, RZ, R4 ;  /* 0x000000ffff087224 */ /* 0x000fe200078e0004 */
[----:B------:R-:W-:Y:S06]  /*2a20*/  @!P5 BRA `(.L_x_404) ;  /* 0x00000000005cd947 */ /* 0x000fec0003800000 */
[----:B------:R-:W0:Y:S01]  /*2a30*/  S2UR UR5, SR_CgaCtaId ;  /* 0x00000000000579c3 */ /* 0x000e220000008800 */
[----:B------:R-:W-:Y:S01]  /*2a40*/  UMOV UR4, 0x400 ;  /* 0x0000040000047882 */ /* 0x000fe20000000000 */
[----:B------:R-:W-:Y:S01]  /*2a50*/  BSSY.RECONVERGENT B1, `(.L_x_404) ;  /* 0x0000014000017945 */ /* 0x000fe20003800200 */
[----:B0-----:R-:W-:-:S09]  /*2a60*/  ULEA UR4, UR5, UR4, 0x18 ;  /* 0x0000000405047291 */ /* 0x001fd2000f8ec0ff */
[----:B----4-:R-:W0:Y:S04]  /*2a70*/  LDS R5, [UR4+0x28] ;  /* 0x00002804ff057984 */ /* 0x010e280008000800 */
        /* <DEDUP_REMOVED lines=17> */
.L_x_405:
[----:B------:R-:W-:Y:S05]  /*2b90*/  BSYNC.RECONVERGENT B1 ;  /* 0x0000000000017941 */ /* 0x000fea0003800200 */
.L_x_404:
[C---:B------:R-:W-:Y:S01]  /*2ba0*/  ISETP.GE.AND P1, PT, R10.reuse, 0xa1, PT ;  /* 0x000000a10a00780c */ /* 0x040fe20003f26270 */
[----:B------:R-:W-:Y:S01]  /*2bb0*/  IMAD.MOV.U32 R2, RZ, RZ, R3 ;  /* 0x000000ffff027224 */ /* 0x000fe200078e0003 */
[C---:B------:R-:W-:Y:S01]  /*2bc0*/  ISETP.GE.AND P5, PT, R10.reuse, 0xc1, PT ;  /* 0x000000c10a00780c */ /* 0x040fe20003fa6270 */
[----:B------:R-:W-:Y:S01]  /*2bd0*/  IMAD.MOV.U32 R7, RZ, RZ, R9 ;  /* 0x000000ffff077224 */ /* 0x000fe200078e0009 */
[----:B------:R-:W-:Y:S01]  /*2be0*/  ISETP.GE.AND P6, PT, R10, 0xe1, PT ;  /* 0x000000e10a00780c */ /* 0x000fe20003fc6270 */
[----:B------:R-:W-:Y:S01]  /*2bf0*/  IMAD.MOV.U32 R6, RZ, RZ, R8 ;  /* 0x000000ffff067224 */ /* 0x000fe200078e0008 */
[----:B------:R-:W-:Y:S11]  /*2c00*/  @!P4 BRA `(.L_x_406) ;  /* 0x00000000005cc947 */ /* 0x000ff60003800000 */
        /* <DEDUP_REMOVED lines=15> */
[----:B------:R-:W-:-:S04]  /*2d00*/  @P4 ISETP.GE.U32.AND P0, PT, R9, R10, PT ;  /* 0x0000000a0900420c */ /* 0x000fc80003f06070 */
[----:B------:R-:W-:-:S04]  /*2d10*/  @P4 ISETP.GE.AND.EX P0, PT, R8, R11, PT, P0 ;  /* 0x0000000b0800420c */ /* 0x000fc80003f06300 */
[----:B------:R-:W-:Y:S02]  /*2d20*/  @P4 FSEL R2, R3, R4, !P0 ;  /* 0x0000000403024208 */ /* 0x000fe40004000000 */
[----:B------:R-:W-:-:S04]  /*2d30*/  @P4 ISETP.LT.U32.AND P0, PT, R9, R10, PT ;  /* 0x0000000a0900420c */ /* 0x000fc80003f01070 */
[----:B------:R-:W-:-:S04]  /*2d40*/  @P4 ISETP.LT.AND.EX P0, PT, R8, R11, PT, P0 ;  /* 0x0000000b0800420c */ /* 0x000fc80003f01300 */
[----:B------:R-:W-:Y:S02]  /*2d50*/  @P4 SEL R7, R9, R10, P0 ;  /* 0x0000000a09074207 */ /* 0x000fe40000000000 */
[----:B------:R-:W-:-:S07]  /*2d60*/  @P4 SEL R6, R8, R11, P0 ;  /* 0x0000000b08064207 */ /* 0x000fce0000000000 */
.L_x_407:
[----:B------:R-:W-:Y:S05]  /*2d70*/  BSYNC.RECONVERGENT B1 ;  /* 0x0000000000017941 */ /* 0x000fea0003800200 */
.L_x_406:
        /* <DEDUP_REMOVED lines=26> */
.L_x_409:
[----:B------:R-:W-:Y:S05]  /*2f20*/  BSYNC.RECONVERGENT B1 ;  /* 0x0000000000017941 */ /* 0x000fea0003800200 */
.L_x_408:
        /* <DEDUP_REMOVED lines=26> */
.L_x_411:
[----:B------:R-:W-:Y:S05]  /*30d0*/  BSYNC.RECONVERGENT B1 ;  /* 0x0000000000017941 */ /* 0x000fea0003800200 */
.L_x_410:
        /* <DEDUP_REMOVED lines=26> */
.L_x_413:
[----:B------:R-:W-:Y:S05]  /*3280*/  BSYNC.RECONVERGENT B1 ;  /* 0x0000000000017941 */ /* 0x000fea0003800200 */
.L_x_412:
[----:B------:R-:W-:Y:S02]  /*3290*/  IMAD.MOV.U32 R6, RZ, RZ, R3 ;  /* 0x000000ffff067224 */ /* 0x000fe400078e0003 */
[----:B------:R-:W-:Y:S02]  /*32a0*/  IMAD.MOV.U32 R7, RZ, RZ, R9 ;  /* 0x000000ffff077224 */ /* 0x000fe400078e0009 */
[----:B------:R-:W-:Y:S01]  /*32b0*/  IMAD.MOV.U32 R8, RZ, RZ, R4 ;  /* 0x000000ffff087224 */ /* 0x000fe200078e0004 */
[----:B------:R-:W-:Y:S06]  /*32c0*/  @!P6 BRA `(.L_x_377) ;  /* 0x0000002400ece947 */ /* 0x000fec0003800000 */
[----:B------:R-:W0:Y:S01]  /*32d0*/  S2UR UR5, SR_CgaCtaId ;  /* 0x00000000000579c3 */ /* 0x000e220000008800 */
[----:B------:R-:W-:Y:S02]  /*32e0*/  UMOV UR4, 0x400 ;  /* 0x0000040000047882 */ /* 0x000fe40000000000 */
        /* <DEDUP_REMOVED lines=21> */
.L_x_345:
[----:B------:R-:W0:Y:S01]  /*3440*/  S2R R11, SR_TID.X ;  /* 0x00000000000b7919 */ /* 0x000e220000002100 */
[----:B------:R-:W1:Y:S02]  /*3450*/  LDCU.128 UR12, c[0x0][0x380] ;  /* 0x00007000ff0c77ac */ /* 0x000e640008000c00 */
[----:B-1----:R-:W-:Y:S02]  /*3460*/  IMAD.U32 R12, RZ, RZ, UR12 ;  /* 0x0000000cff0c7e24 */ /* 0x002fe4000f8e00ff */
[----:B------:R-:W-:Y:S01]  /*3470*/  IMAD.U32 R13, RZ, RZ, UR13 ;  /* 0x0000000dff0d7e24 */ /* 0x000fe2000f8e00ff */
[----:B0-----:R-:W-:-:S05]  /*3480*/  IADD3 R3, P0, PT, R6, R11, RZ ;  /* 0x0000000b06037210 */ /* 0x001fca0007f1e0ff */
[----:B------:R-:W-:Y:S01]  /*3490*/  IMAD.X R4, RZ, RZ, RZ, P0 ;  /* 0x000000ffff047224 */ /* 0x000fe200000e06ff */
[----:B------:R-:W-:-:S04]  /*34a0*/  LEA R2, P0, R3, R12, 0x2 ;  /* 0x0000000c03027211 */ /* 0x000fc800078010ff */
[----:B------:R-:W-:-:S05]  /*34b0*/  LEA.HI.X R3, R3, R13, R4, 0x2, P0 ;  /* 0x0000000d03037211 */ /* 0x000fca00000f1404 */
[----:B------:R-:W2:Y:S04]  /*34c0*/  LDG.E R4, desc[UR10][R2.64] ;  /* 0x0000000a02047981 */ /* 0x000ea8000c1e1900 */
[----:B------:R-:W2:Y:S04]  /*34d0*/  LDG.E R5, desc[UR10][R2.64+0x400] ;  /* 0x0004000a02057981 */ /* 0x000ea8000c1e1900 */
[----:B------:R-:W3:Y:S04]  /*34e0*/  LDG.E R8, desc[UR10][R2.64+0x800] ;  /* 0x0008000a02087981 */ /* 0x000ee8000c1e1900 */
[----:B------:R-:W4:Y:S04]  /*34f0*/  LDG.E R9, desc[UR10][R2.64+0xc00] ;  /* 0x000c000a02097981 */ /* 0x000f28000c1e1900 */
[----:B------:R0:W5:Y:S01]  /*3500*/  LDG.E R10, desc[UR10][R2.64+0x1000] ;  /* 0x0010000a020a7981 */ /* 0x000162000c1e1900 */
[----:B------:R-:W-:-:S02]  /*3510*/  IMAD.U32 R14, RZ, RZ, UR14 ;  /* 0x0000000eff0e7e24 */ /* 0x000fc4000f8e00ff */
[----:B------:R-:W-:-:S03]  /*3520*/  IMAD.U32 R15, RZ, RZ, UR15 ;  /* 0x0000000fff0f7e24 */ /* 0x000fc6000f8e00ff */
[----:B0-----:R-:W-:-:S05]  /*3530*/  IADD3 R2, P4, PT, R6, R14, RZ ;  /* 0x0000000e06027210 */ /* 0x001fca0007f9e0ff */
[----:B------:R-:W-:Y:S01]  /*3540*/  IMAD.X R3, RZ, RZ, R15, P4 ;  /* 0x000000ffff037224 */ /* 0x000fe200020e060f */
[----:B--2---:R-:W-:-:S04]  /*3550*/  FSETP.GEU.AND P0, PT, R4, R5, PT ;  /* 0x000000050400720b */ /* 0x004fc80003f0e000 */
[----:B------:R-:W-:Y:S01]  /*3560*/  FSEL R5, R4, R5, P0 ;  /* 0x0000000504057208 */ /* 0x000fe20000000000 */
[----:B------:R-:W-:-:S03]  /*3570*/  VIADD R4, R11, 0x200 ;  /* 0x000002000b047836 */ /* 0x000fc60000000000 */
[----:B---3--:R-:W-:-:S04]  /*3580*/  FSETP.GEU.AND P1, PT, R5, R8, PT ;  /* 0x000000080500720b */ /* 0x008fc80003f2e000 */
[----:B------:R-:W-:-:S04]  /*3590*/  FSEL R8, R5, R8, P1 ;  /* 0x0000000805087208 */ /* 0x000fc80000800000 */
[----:B----4-:R-:W-:-:S04]  /*35a0*/  FSETP.GEU.AND P3, PT, R8, R9, PT ;  /* 0x000000090800720b */ /* 0x010fc80003f6e000 */
[----:B------:R-:W-:Y:S01]  /*35b0*/  FSEL R5, R8, R9, P3 ;  /* 0x0000000908057208 */ /* 0x000fe20001800000 */
[C---:B------:R-:W-:Y:S01]  /*35c0*/  VIADD R8, R11.reuse, 0x100 ;  /* 0x000001000b087836 */ /* 0x040fe20000000000 */
[----:B------:R-:W-:Y:S02]  /*35d0*/  LOP3.LUT R9, R11, 0x400, RZ, 0xfc, !PT ;  /* 0x000004000b097812 */ /* 0x000fe400078efcff */
[----:B-----5:R-:W-:Y:S02]  /*35e0*/  FSETP.GEU.AND P2, PT, R5, R10, PT ;  /* 0x0000000a0500720b */ /* 0x020fe40003f4e000 */
[----:B------:R-:W-:Y:S02]  /*35f0*/  @P1 SEL R4, R11, R8, P0 ;  /* 0x000000080b041207 */ /* 0x000fe40000000000 */
[----:B------:R-:W-:Y:S01]  /*3600*/  ISETP.LE.U32.AND P1, PT, R7, UR6, PT ;  /* 0x0000000607007c0c */ /* 0x000fe2000bf23070 */
[----:B------:R-:W-:-:S03]  /*3610*/  @!P3 VIADD R4, R11, 0x300 ;  /* 0x000003000b04b836 */ /* 0x000fc60000000000 */
[----:B------:R-:W-:-:S05]  /*3620*/  ISETP.GE.U32.AND.EX P1, PT, RZ, R18, PT, P1 ;  /* 0x00000012ff00720c */ /* 0x000fca0003f26110 */
[C---:B------:R-:W-:Y:S02]  /*3630*/  @P2 ISETP.GE.U32.AND P0, PT, R4.reuse, R9, PT ;  /* 0x000000090400220c */ /* 0x040fe40003f06070 */
[-C--:B------:R-:W-:Y:S02]  /*3640*/  IADD3 R9, P3, PT, R9, R2.reuse, RZ ;  /* 0x0000000209097210 */ /* 0x080fe40007f7e0ff */
[----:B------:R-:W-:Y:S02]  /*3650*/  @P2 IADD3 R2, P4, PT, R4, R2, RZ ;  /* 0x0000000204022210 */ /* 0x000fe40007f9e0ff */
[----:B------:R-:W-:Y:S01]  /*3660*/  @P2 ISETP.GE.U32.AND.EX P0, PT, RZ, RZ, PT, P0 ;  /* 0x000000ffff00220c */ /* 0x000fe20003f06100 */
[--C-:B------:R-:W-:Y:S02]  /*3670*/  IMAD.X R8, RZ, RZ, R3.reuse, P3 ;  /* 0x000000ffff087224 */ /* 0x100fe400018e0603 */
[----:B------:R-:W-:Y:S01]  /*3680*/  @P2 IMAD.X R3, RZ, RZ, R3, P4 ;  /* 0x000000ffff032224 */ /* 0x000fe200020e0603 */
[----:B------:R-:W-:-:S04]  /*3690*/  @P2 FSETP.LT.OR P0, PT, R10, R5, !P0 ;  /* 0x000000050a00220b */ /* 0x000fc80004701400 */
[----:B------:R-:W-:Y:S02]  /*36a0*/  @P2 FSEL R10, R5, R10, P0 ;  /* 0x0000000a050a2208 */ /* 0x000fe40000000000 */
[----:B------:R-:W-:Y:S02]  /*36b0*/  @P2 SEL R9, R2, R9, P0 ;  /* 0x0000000902092207 */ /* 0x000fe40000000000 */
[----:B------:R-:W-:Y:S01]  /*36c0*/  @P2 SEL R8, R3, R8, P0 ;  /* 0x0000000803082207 */ /* 0x000fe20000000000 */
[----:B------:R-:W-:Y:S06]  /*36d0*/  @P1 BRA `(.L_x_414) ;  /* 0x0000001000641947 */ /* 0x000fec0003800000 */
[----:B------:R-:W0:Y:S01]  /*36e0*/  LDCU.64 UR8, c[0x0][0x3e8] ;  /* 0x00007d00ff0877ac */ /* 0x000e220008000a00 */
[----:B------:R-:W-:Y:S01]  /*36f0*/  ISETP.NE.AND P0, PT, R11, RZ, PT ;  /* 0x000000ff0b00720c */ /* 0x000fe20003f05270 */
[----:B------:R-:W-:Y:S01]  /*3700*/  BSSY.RECONVERGENT B1, `(.L_x_415) ;  /* 0x0000012000017945 */ /* 0x000fe20003800200 */
[----:B------:R-:W-:Y:S01]  /*3710*/  UMOV UR4, 0x8 ;  /* 0x0000000800047882 */ /* 0x000fe20000000000 */
[----:B------:R-:W-:Y:S02]  /*3720*/  UMOV UR5, 0x0 ;  /* 0x0000000000057882 */ /* 0x000fe40000000000 */
[----:B0-----:R-:W-:-:S04]  /*3730*/  UIMAD.WIDE.U32 UR4, UR8, 0x1, UR4 ;  /* 0x00000001080478a5 */ /* 0x001fc8000f8e0004 */
[----:B------:R-:W-:Y:S02]  /*3740*/  UIADD3 UR7, UPT, UPT, UR5, UR9, URZ ;  /* 0x0000000905077290 */ /* 0x000fe4000fffe0ff */
[----:B------:R-:W-:Y:S02]  /*3750*/  IMAD.U32 R3, RZ, RZ, UR5 ;  /* 0x00000005ff037e24 */ /* 0x000fe4000f8e00ff */
[----:B------:R-:W-:Y:S02]  /*3760*/  IMAD.U32 R2, RZ, RZ, UR4 ;  /* 0x00000004ff027e24 */ /* 0x000fe4000f8e00ff */
[----:B------:R-:W-:Y:S01]  /*3770*/  IMAD.U32 R3, RZ, RZ, UR7 ;  /* 0x00000007ff037e24 */ /* 0x000fe2000f8e00ff */
[----:B------:R-:W-:Y:S06]  /*3780*/  @P0 BRA `(.L_x_416) ;  /* 0x0000000000240947 */ /* 0x000fec0003800000 */
[----:B------:R-:W-:Y:S02]  /*3790*/  IMAD.MOV.U32 R16, RZ, RZ, 0x500 ;  /* 0x00000500ff107424 */ /* 0x000fe400078e00ff */
[----:B------:R-:W-:-:S05]  /*37a0*/  IMAD.MOV.U32 R17, RZ, RZ, 0x0 ;  /* 0x00000000ff117424 */ /* 0x000fca00078e00ff */
[----:B------:R-:W2:Y:S01]  /*37b0*/  ATOMG.E.ADD.64.STRONG.GPU PT, R4, desc[UR10][R2.64], R16 ;  /* 0x80000010020479a8 */ /* 0x000ea200081ef50a */
[----:B------:R-:W0:Y:S01]  /*37c0*/  S2UR UR5, SR_CgaCtaId ;  /* 0x00000000000579c3 */ /* 0x000e220000008800 */
[----:B------:R-:W-:Y:S02]  /*37d0*/  UMOV UR4, 0x400 ;  /* 0x0000040000047882 */ /* 0x000fe40000000000 */
[----:B0-----:R-:W-:Y:S01]  /*37e0*/  ULEA UR4, UR5, UR4, 0x18 ;  /* 0x0000000405047291 */ /* 0x001fe2000f8ec0ff */
[----:B--2---:R-:W-:-:S05]  /*37f0*/  IADD3 R4, P0, PT, R4, UR6, RZ ;  /* 0x0000000604047c10 */ /* 0x004fca000ff1e0ff */
[----:B------:R-:W-:-:S05]  /*3800*/  IMAD.X R5, RZ, RZ, R5, P0 ;  /* 0x000000ffff057224 */ /* 0x000fca00000e0605 */
[----:B------:R0:W-:Y:S03]  /*3810*/  STS.64 [UR4+0x98], R4 ;  /* 0x00009804ff007988 */ /* 0x0001e60008000a04 */
.L_x_416:
[----:B------:R-:W-:Y:S05]  /*3820*/  BSYNC.RECONVERGENT B1 ;  /* 0x0000000000017941 */ /* 0x000fea0003800200 */
.L_x_415:
[----:B------:R-:W1:Y:S08]  /*3830*/  S2UR UR5, SR_CgaCtaId ;  /* 0x00000000000579c3 */ /* 0x000e700000008800 */
[----:B------:R-:W-:Y:S06]  /*3840*/  BAR.SYNC.DEFER_BLOCKING 0x0 ;  /* 0x0000000000007b1d */ /* 0x000fec0000010000 */
[----:B------:R-:W-:-:S02]  /*3850*/  UMOV UR4, 0x400 ;  /* 0x0000040000047882 */ /* 0x000fc40000000000 */
[----:B-1----:R-:W-:-:S06]  /*3860*/  ULEA UR4, UR5, UR4, 0x18 ;  /* 0x0000000405047291 */ /* 0x002fcc000f8ec0ff */
[----:B------:R-:W-:-:S05]  /*3870*/  IMAD.U32 R23, RZ, RZ, UR4 ;  /* 0x00000004ff177e24 */ /* 0x000fca000f8e00ff */
[----:B0-----:R-:W0:Y:S02]  /*3880*/  LDS.64 R4, [R23+0x98] ;  /* 0x0000980017047984 */ /* 0x001e240000000a00 */
[----:B0-----:R-:W-:-:S04]  /*3890*/  IADD3 R6, P1, PT, R4, 0x500, RZ ;  /* 0x0000050004067810 */ /* 0x001fc80007f3e0ff */
[----:B------:R-:W-:Y:S01]  /*38a0*/  ISETP.GT.U32.AND P0, PT, R6, R7, PT ;  /* 0x000000070600720c */ /* 0x000fe20003f04070 */
[----:B------:R-:W-:-:S05]  /*38b0*/  IMAD.X R17, RZ, RZ, R5, P1 ;  /* 0x000000ffff117224 */ /* 0x000fca00008e0605 */
[----:B------:R-:W-:-:S13]  /*38c0*/  ISETP.GT.AND.EX P0, PT, R17, R18, PT, P0 ;  /* 0x000000121100720c */ /* 0x000fda0003f04300 */
[----:B------:R-:W-:Y:S05]  /*38d0*/  @P0 BRA `(.L_x_417) ;  /* 0x0000000400700947 */ /* 0x000fea0003800000 */
[----:B------:R-:W-:Y:S01]  /*38e0*/  BSSY.RECONVERGENT B1, `(.L_x_417) ;  /* 0x000005b000017945 */ /* 0x000fe20003800200 */
[----:B------:R-:W-:Y:S01]  /*38f0*/  IMAD.MOV.U32 R16, RZ, RZ, R10 ;  /* 0x000000ffff107224 */ /* 0x000fe200078e000a */
[----:B------:R-:W0:Y:S01]  /*3900*/  LDCU.64 UR8, c[0x0][0x398] ;  /* 0x00007300ff0877ac */ /* 0x000e220008000a00 */
[----:B------:R-:W-:Y:S02]  /*3910*/  IMAD.MOV.U32 R19, RZ, RZ, R9 ;  /* 0x000000ffff137224 */ /* 0x000fe400078e0009 */
[----:B------:R-:W-:Y:S01]  /*3920*/  IMAD.MOV.U32 R6, RZ, RZ, R8 ;  /* 0x000000ffff067224 */ /* 0x000fe200078e0008 */
[----:B------:R-:W1:Y:S06]  /*3930*/  LDCU.128 UR12, c[0x0][0x380] ;  /* 0x00007000ff0c77ac */ /* 0x000e6c0008000c00 */
.L_x_420:
[----:B------:R-:W-:Y:S01]  /*3940*/  IADD3 R9, P0, PT, R11, R4, RZ ;  /* 0x000000040b097210 */ /* 0x000fe20007f1e0ff */
[----:B-1----:R-:W-:Y:S02]  /*3950*/  IMAD.U32 R12, RZ, RZ, UR12 ;  /* 0x0000000cff0c7e24 */ /* 0x002fe4000f8e00ff */
[----:B------:R-:W-:Y:S02]  /*3960*/  IMAD.U32 R13, RZ, RZ, UR13 ;  /* 0x0000000dff0d7e24 */ /* 0x000fe4000f8e00ff */
[----:B------:R-:W-:Y:S01]  /*3970*/  IMAD.X R8, RZ, RZ, R5, P0 ;  /* 0x000000ffff087224 */ /* 0x000fe200000e0605 */
[----:B------:R-:W-:-:S04]  /*3980*/  LEA R4, P0, R9, R12, 0x2 ;  /* 0x0000000c09047211 */ /* 0x000fc800078010ff */
[----:B------:R-:W-:-:S05]  /*3990*/  LEA.HI.X R5, R9, R13, R8, 0x2, P0 ;  /* 0x0000000d09057211 */ /* 0x000fca00000f1408 */
[----:B------:R-:W2:Y:S04]  /*39a0*/  LDG.E R7, desc[UR10][R4.64] ;  /* 0x0000000a04077981 */ /* 0x000ea8000c1e1900 */
[----:B------:R-:W3:Y:S04]  /*39b0*/  LDG.E R24, desc[UR10][R4.64+0x400] ;  /* 0x0004000a04187981 */ /* 0x000ee8000c1e1900 */
[----:B------:R-:W4:Y:S04]  /*39c0*/  LDG.E R18, desc[UR10][R4.64+0x800] ;  /* 0x0008000a04127981 */ /* 0x000f28000c1e1900 */
[----:B------:R-:W4:Y:S01]  /*39d0*/  LDG.E R17, desc[UR10][R4.64+0xc00] ;  /* 0x000c000a04117981 */ /* 0x000f22000c1e1900 */
[----:B------:R-:W-:-:S02]  /*39e0*/  IMAD.U32 R14, RZ, RZ, UR14 ;  /* 0x0000000eff0e7e24 */ /* 0x000fc4000f8e00ff */
[----:B------:R-:W-:Y:S01]  /*39f0*/  IMAD.U32 R15, RZ, RZ, UR15 ;  /* 0x0000000fff0f7e24 */ /* 0x000fe2000f8e00ff */
[----:B------:R1:W5:Y:S01]  /*3a00*/  LDG.E R10, desc[UR10][R4.64+0x1000] ;  /* 0x0010000a040a7981 */ /* 0x000362000c1e1900 */
[----:B------:R-:W-:Y:S01]  /*3a10*/  BSSY.RECONVERGENT B2, `(.L_x_418) ;  /* 0x000002c000027945 */ /* 0x000fe20003800200 */
[----:B------:R-:W-:Y:S01]  /*3a20*/  BAR.SYNC.DEFER_BLOCKING 0x0 ;  /* 0x0000000000007b1d */ /* 0x000fe20000010000 */
[----:B------:R-:W-:-:S04]  /*3a30*/  IADD3 R26, P0, PT, R9, R14, RZ ;  /* 0x0000000e091a7210 */ /* 0x000fc80007f1e0ff */
[----:B------:R-:W-:Y:S01]  /*3a40*/  IADD3 R20, P3, PT, R26, 0x100, RZ ;  /* 0x000001001a147810 */ /* 0x000fe20007f7e0ff */
[----:B------:R-:W-:Y:S01]  /*3a50*/  IMAD.X R27, R8, 0x1, R15, P0 ;  /* 0x00000001081b7824 */ /* 0x000fe200000e060f */
[C---:B------:R-:W-:Y:S02]  /*3a60*/  IADD3 R21, P4, PT, R26.reuse, 0x200, RZ ;  /* 0x000002001a157810 */ /* 0x040fe40007f9e0ff */
[----:B------:R-:W-:Y:S01]  /*3a70*/  IADD3 R9, P6, PT, R26, 0x400, RZ ;  /* 0x000004001a097810 */ /* 0x000fe20007fde0ff */
[--C-:B------:R-:W-:Y:S01]  /*3a80*/  IMAD.X R25, RZ, RZ, R27.reuse, P3 ;  /* 0x000000ffff197224 */ /* 0x100fe200018e061b */
[----:B------:R-:W-:Y:S01]  /*3a90*/  ISETP.NE.AND P3, PT, R11, RZ, PT ;  /* 0x000000ff0b00720c */ /* 0x000fe20003f65270 */
[--C-:B------:R-:W-:Y:S02]  /*3aa0*/  IMAD.X R22, RZ, RZ, R27.reuse, P4 ;  /* 0x000000ffff167224 */ /* 0x100fe400020e061b */
[----:B------:R-:W-:Y:S01]  /*3ab0*/  IMAD.X R8, RZ, RZ, R27, P6 ;  /* 0x000000ffff087224 */ /* 0x000fe200030e061b */
[----:B--2---:R-:W-:-:S13]  /*3ac0*/  FSETP.GEU.AND P2, PT, R16, R7, PT ;  /* 0x000000071000720b */ /* 0x004fda0003f4e000 */
[----:B------:R-:W-:-:S04]  /*3ad0*/  @P2 ISETP.GE.U32.AND P0, PT, R19, R26, PT ;  /* 0x0000001a1300220c */ /* 0x000fc80003f06070 */
[----:B------:R-:W-:-:S04]  /*3ae0*/  @P2 ISETP.GE.AND.EX P0, PT, R6, R27, PT, P0 ;  /* 0x0000001b0600220c */ /* 0x000fc80003f06300 */
[----:B------:R-:W-:-:S04]  /*3af0*/  @P2 FSETP.LT.OR P0, PT, R7, R16, !P0 ;  /* 0x000000100700220b */ /* 0x000fc80004701400 */
[----:B------:R-:W-:Y:S02]  /*3b00*/  @P2 FSEL R7, R16, R7, P0 ;  /* 0x0000000710072208 */ /* 0x000fe40000000000 */
[----:B------:R-:W-:Y:S02]  /*3b10*/  IADD3 R16, P5, PT, R26, 0x300, RZ ;  /* 0x000003001a107810 */ /* 0x000fe40007fbe0ff */
[----:B---3--:R-:W-:Y:S02]  /*3b20*/  FSETP.GEU.AND P1, PT, R7, R24, PT ;  /* 0x000000180700720b */ /* 0x008fe40003f2e000 */
[----:B------:R-:W-:Y:S01]  /*3b30*/  @P2 SEL R26, R19, R26, P0 ;  /* 0x0000001a131a2207 */ /* 0x000fe20000000000 */
[----:B------:R-:W-:Y:S01]  /*3b40*/  IMAD.X R19, RZ, RZ, R27, P5 ;  /* 0x000000ffff137224 */ /* 0x000fe200028e061b */
[----:B------:R-:W-:-:S09]  /*3b50*/  @P2 SEL R27, R6, R27, P0 ;  /* 0x0000001b061b2207 */ /* 0x000fd20000000000 */
[----:B------:R-:W-:-:S04]  /*3b60*/  @P1 ISETP.GE.U32.AND P0, PT, R26, R20, PT ;  /* 0x000000141a00120c */ /* 0x000fc80003f06070 */
[----:B------:R-:W-:-:S04]  /*3b70*/  @P1 ISETP.GE.AND.EX P0, PT, R27, R25, PT, P0 ;  /* 0x000000191b00120c */ /* 0x000fc80003f06300 */
[----:B------:R-:W-:-:S04]  /*3b80*/  @P1 FSETP.LT.OR P0, PT, R24, R7, !P0 ;  /* 0x000000071800120b */ /* 0x000fc80004701400 */
[----:B------:R-:W-:Y:S02]  /*3b90*/  @P1 FSEL R24, R7, R24, P0 ;  /* 0x0000001807181208 */ /* 0x000fe40000000000 */
[----:B------:R-:W-:Y:S02]  /*3ba0*/  @P1 SEL R20, R26, R20, P0 ;  /* 0x000000141a141207 */ /* 0x000fe40000000000 */
[----:B----4-:R-:W-:Y:S02]  /*3bb0*/  FSETP.GEU.AND P2, PT, R24, R18, PT ;  /* 0x000000121800720b */ /* 0x010fe40003f4e000 */
[----:B------:R-:W-:-:S11]  /*3bc0*/  @P1 SEL R25, R27, R25, P0 ;  /* 0x000000191b191207 */ /* 0x000fd60000000000 */
[----:B------:R-:W-:-:S04]  /*3bd0*/  @P2 ISETP.GE.U32.AND P0, PT, R20, R21, PT ;  /* 0x000000151400220c */ /* 0x000fc80003f06070 */
[----:B------:R-:W-:-:S04]  /*3be0*/  @P2 ISETP.GE.AND.EX P0, PT, R25, R22, PT, P0 ;  /* 0x000000161900220c */ /* 0x000fc80003f06300 */
[----:B------:R-:W-:-:S04]  /*3bf0*/  @P2 FSETP.LT.OR P0, PT, R18, R24, !P0 ;  /* 0x000000181200220b */ /* 0x000fc80004701400 */
[----:B------:R-:W-:-:S04]  /*3c00*/  @P2 FSEL R18, R24, R18, P0 ;  /* 0x0000001218122208 */ /* 0x000fc80000000000 */
[----:B------:R-:W-:Y:S01]  /*3c10*/  FSETP.GEU.AND P1, PT, R18, R17, PT ;  /* 0x000000111200720b */ /* 0x000fe20003f2e000 */
[----:B-1----:R-:W-:-:S12]  /*3c20*/  @P3 BRA `(.L_x_419) ;  /* 0x0000000000283947 */ /* 0x002fd80003800000 */
[----:B------:R-:W-:Y:S02]  /*3c30*/  IMAD.MOV.U32 R4, RZ, RZ, 0x500 ;  /* 0x00000500ff047424 */ /* 0x000fe400078e00ff */
[----:B------:R-:W-:-:S06]  /*3c40*/  IMAD.MOV.U32 R5, RZ, RZ, 0x0 ;  /* 0x00000000ff057424 */ /* 0x000fcc00078e00ff */
[----:B------:R-:W2:Y:S01]  /*3c50*/  ATOMG.E.ADD.64.STRONG.GPU PT, R4, desc[UR10][R2.64], R4 ;  /* 0x80000004020479a8 */ /* 0x000ea200081ef50a */
[----:B------:R-:W1:Y:S01]  /*3c60*/  S2UR UR5, SR_CgaCtaId ;  /* 0x00000000000579c3 */ /* 0x000e620000008800 */
[----:B------:R-:W-:Y:S02]  /*3c70*/  UMOV UR4, 0x400 ;  /* 0x0000040000047882 */ /* 0x000fe40000000000 */
[----:B-1----:R-:W-:-:S06]  /*3c80*/  ULEA UR4, UR5, UR4, 0x18 ;  /* 0x0000000405047291 */ /* 0x002fcc000f8ec0ff */
[----:B------:R-:W-:Y:S01]  /*3c90*/  IMAD.U32 R23, RZ, RZ, UR4 ;  /* 0x00000004ff177e24 */ /* 0x000fe2000f8e00ff */
[----:B--2---:R-:W-:-:S05]  /*3ca0*/  IADD3 R6, P3, PT, R4, UR6, RZ ;  /* 0x0000000604067c10 */ /* 0x004fca000ff7e0ff */
[----:B------:R-:W-:-:S05]  /*3cb0*/  IMAD.X R7, RZ, RZ, R5, P3 ;  /* 0x000000ffff077224 */ /* 0x000fca00018e0605 */
[----:B------:R1:W-:Y:S03]  /*3cc0*/  STS.64 [R23+0x98], R6 ;  /* 0x0000980617007388 */ /* 0x0003e60000000a00 */
.L_x_419:
[----:B0-----:R-:W-:Y:S05]  /*3cd0*/  BSYNC.RECONVERGENT B2 ;  /* 0x0000000000027941 */ /* 0x001fea0003800200 */
.L_x_418:
[----:B------:R-:W-:Y:S01]  /*3ce0*/  BAR.SYNC.DEFER_BLOCKING 0x0 ;  /* 0x0000000000007b1d */ /* 0x000fe20000010000 */
[----:B------:R-:W-:Y:S01]  /*3cf0*/  @P2 SEL R21, R20, R21, P0 ;  /* 0x0000001514152207 */ /* 0x000fe20000000000 */
[----:B-1----:R-:W-:Y:S01]  /*3d00*/  IMAD.U32 R7, RZ, RZ, UR8 ;  /* 0x00000008ff077e24 */ /* 0x002fe2000f8e00ff */
[----:B------:R-:W-:Y:S02]  /*3d10*/  @P2 SEL R22, R25, R22, P0 ;  /* 0x0000001619162207 */ /* 0x000fe40000000000 */
[----:B------:R-:W-:-:S04]  /*3d20*/  @P1 ISETP.GE.U32.AND P0, PT, R21, R16, PT ;  /* 0x000000101500120c */ /* 0x000fc80003f06070 */
[----:B------:R-:W-:-:S04]  /*3d30*/  @P1 ISETP.GE.AND.EX P0, PT, R22, R19, PT, P0 ;  /* 0x000000131600120c */ /* 0x000fc80003f06300 */
[----:B------:R-:W-:-:S04]  /*3d40*/  @P1 FSETP.LT.OR P0, PT, R17, R18, !P0 ;  /* 0x000000121100120b */ /* 0x000fc80004701400 */
[----:B------:R-:W-:Y:S01]  /*3d50*/  @P1 FSEL R17, R18, R17, P0 ;  /* 0x0000001112111208 */ /* 0x000fe20000000000 */
[----:B------:R-:W-:Y:S01]  /*3d60*/  IMAD.U32 R18, RZ, RZ, UR9 ;  /* 0x00000009ff127e24 */ /* 0x000fe2000f8e00ff */
[----:B------:R-:W-:Y:S02]  /*3d70*/  @P1 SEL R16, R21, R16, P0 ;  /* 0x0000001015101207 */ /* 0x000fe40000000000 */
[----:B-----5:R-:W-:Y:S02]  /*3d80*/  FSETP.GEU.AND P2, PT, R17, R10, PT ;  /* 0x0000000a1100720b */ /* 0x020fe40003f4e000 */
[----:B------:R-:W-:Y:S01]  /*3d90*/  @P1 SEL R19, R22, R19, P0 ;  /* 0x0000001316131207 */ /* 0x000fe20000000000 */
[----:B------:R-:W0:Y:S10]  /*3da0*/  LDS.64 R4, [R23+0x98] ;  /* 0x0000980017047984 */ /* 0x000e340000000a00 */
[----:B------:R-:W-:-:S04]  /*3db0*/  @P2 ISETP.GE.U32.AND P0, PT, R16, R9, PT ;  /* 0x000000091000220c */ /* 0x000fc80003f06070 */
[----:B------:R-:W-:-:S04]  /*3dc0*/  @P2 ISETP.GE.AND.EX P0, PT, R19, R8, PT, P0 ;  /* 0x000000081300220c */ /* 0x000fc80003f06300 */
[----:B------:R-:W-:-:S04]  /*3dd0*/  @P2 FSETP.LT.OR P0, PT, R10, R17, !P0 ;  /* 0x000000110a00220b */ /* 0x000fc80004701400 */
[----:B------:R-:W-:Y:S02]  /*3de0*/  @P2 FSEL R10, R17, R10, P0 ;  /* 0x0000000a110a2208 */ /* 0x000fe40000000000 */
[----:B------:R-:W-:Y:S02]  /*3df0*/  @P2 SEL R9, R16, R9, P0 ;  /* 0x0000000910092207 */ /* 0x000fe40000000000 */
[----:B------:R-:W-:Y:S01]  /*3e00*/  @P2 SEL R8, R19, R8, P0 ;  /* 0x0000000813082207 */ /* 0x000fe20000000000 */
[----:B------:R-:W-:Y:S02]  /*3e10*/  IMAD.MOV.U32 R16, RZ, RZ, R10 ;  /* 0x000000ffff107224 */ /* 0x000fe400078e000a */
[----:B------:R-:W-:Y:S01]  /*3e20*/  IMAD.MOV.U32 R19, RZ, RZ, R9 ;  /* 0x000000ffff137224 */ /* 0x000fe200078e0009 */
[----:B0-----:R-:W-:-:S04]  /*3e30*/  IADD3 R6, P3, PT, R4, 0x500, RZ ;  /* 0x0000050004067810 */ /* 0x001fc80007f7e0ff */
[----:B------:R-:W-:Y:S01]  /*3e40*/  ISETP.GT.U32.AND P1, PT, R6, R7, PT ;  /* 0x000000070600720c */ /* 0x000fe20003f24070 */
[----:B------:R-:W-:Y:S02]  /*3e50*/  IMAD.X R21, RZ, RZ, R5, P3 ;  /* 0x000000ffff157224 */ /* 0x000fe400018e0605 */
[----:B------:R-:W-:-:S03]  /*3e60*/  IMAD.MOV.U32 R6, RZ, RZ, R8 ;  /* 0x000000ffff067224 */ /* 0x000fc600078e0008 */
[----:B------:R-:W-:-:S13]  /*3e70*/  ISETP.GT.AND.EX P0, PT, R21, R18, PT, P1 ;  /* 0x000000121500720c */ /* 0x000fda0003f04310 */
[----:B------:R-:W-:Y:S05]  /*3e80*/  @!P0 BRA `(.L_x_420) ;  /* 0xfffffff800ac8947 */ /* 0x000fea000383ffff */
[----:B------:R-:W-:Y:S05]  /*3e90*/  BSYNC.RECONVERGENT B1 ;  /* 0x0000000000017941 */ /* 0x000fea0003800200 */
.L_x_417:
[----:B------:R-:W-:Y:S01]  /*3ea0*/  ISETP.GE.U32.AND P0, PT, R4, R7, PT ;  /* 0x000000070400720c */ /* 0x000fe20003f06070 */
[----:B------:R-:W-:Y:S03]  /*3eb0*/  BSSY.RECONVERGENT B1, `(.L_x_414) ;  /* 0x000009b000017945 */ /* 0x000fe60003800200 */
[----:B------:R-:W-:-:S13]  /*3ec0*/  ISETP.GE.AND.EX P0, PT, R5, R18, PT, P0 ;  /* 0x000000120500720c */ /* 0x000fda0003f06300 */
[----:B------:R-:W-:Y:S05]  /*3ed0*/  @P0 BRA `(.L_x_421) ;  /* 0x0000000800600947 */ /* 0x000fea0003800000 */
[----:B------:R-:W-:-:S05]  /*3ee0*/  IMAD.IADD R16, R7, 0x1, -R4 ;  /* 0x0000000107107824 */ /* 0x000fca00078e0a04 */
[----:B------:R-:W-:-:S13]  /*3ef0*/  ISETP.GE.AND P0, PT, R11, R16, PT ;  /* 0x000000100b00720c */ /* 0x000fda0003f06270 */
[----:B------:R-:W-:Y:S05]  /*3f00*/  @P0 BRA `(.L_x_421) ;  /* 0x0000000800540947 */ /* 0x000fea0003800000 */
[----:B------:R-:W-:Y:S01]  /*3f10*/  LOP3.LUT R2, RZ, R11, RZ, 0x33, !PT ;  /* 0x0000000bff027212 */ /* 0x000fe200078e33ff */
[----:B------:R-:W-:Y:S01]  /*3f20*/  BSSY.RECONVERGENT B2, `(.L_x_422) ;  /* 0x000002f000027945 */ /* 0x000fe20003800200 */
[----:B------:R-:W-:Y:S02]  /*3f30*/  IMAD.MOV.U32 R17, RZ, RZ, R11 ;  /* 0x000000ffff117224 */ /* 0x000fe400078e000b */
[----:B------:R-:W-:-:S04]  /*3f40*/  IADD3 R7, PT, PT, -R4, R7, R2 ;  /* 0x0000000704077210 */ /* 0x000fc80007ffe102 */
[----:B------:R-:W-:-:S04]  /*3f50*/  LOP3.LUT R2, R7, 0x300, RZ, 0xc0, !PT ;  /* 0x0000030007027812 */ /* 0x000fc800078ec0ff */
[----:B------:R-:W-:-:S13]  /*3f60*/  ISETP.NE.AND P0, PT, R2, 0x300, PT ;  /* 0x000003000200780c */ /* 0x000fda0003f05270 */
[----:B------:R-:W-:Y:S05]  /*3f70*/  @!P0 BRA `(.L_x_423) ;  /* 0x0000000000a48947 */ /* 0x000fea0003800000 */
[----:B------:R-:W-:Y:S01]  /*3f80*/  IADD3 R3, P0, PT, R11, R4, RZ ;  /* 0x000000040b037210 */ /* 0x000fe20007f1e0ff */
[----:B------:R-:W-:Y:S01]  /*3f90*/  IMAD.MOV.U32 R17, RZ, RZ, R11 ;  /* 0x000000ffff117224 */ /* 0x000fe200078e000b */
[----:B------:R-:W-:Y:S02]  /*3fa0*/  LEA.HI R2, R7, 0x1, RZ, 0x18 ;  /* 0x0000000107027811 */ /* 0x000fe400078fc0ff */
[C---:B------:R-:W-:Y:S01]  /*3fb0*/  LEA R12, P1, R3.reuse, R12, 0x2 ;  /* 0x0000000c030c7211 */ /* 0x040fe200078210ff */
[----:B------:R-:W-:Y:S01]  /*3fc0*/  IMAD.X R6, RZ, RZ, R5, P0 ;  /* 0x000000ffff067224 */ /* 0x000fe200000e0605 */
[C---:B------:R-:W-:Y:S02]  /*3fd0*/  IADD3 R14, P0, PT, R3.reuse, R14, RZ ;  /* 0x0000000e030e7210 */ /* 0x040fe40007f1e0ff */
[----:B------:R-:W-:Y:S02]  /*3fe0*/  LOP3.LUT R2, R2, 0x3, RZ, 0xc0, !PT ;  /* 0x0000000302027812 */ /* 0x000fe400078ec0ff */
[----:B------:R-:W-:Y:S01]  /*3ff0*/  LEA.HI.X R3, R3, R13, R6, 0x2, P1 ;  /* 0x0000000d03037211 */ /* 0x000fe200008f1406 */
[----:B------:R-:W-:-:S02]  /*4000*/  IMAD.X R15, R6, 0x1, R15, P0 ;  /* 0x00000001060f7824 */ /* 0x000fc400000e060f */
[----:B------:R-:W-:-:S07]  /*4010*/  IMAD.MOV R6, RZ, RZ, -R2 ;  /* 0x000000ffff067224 */ /* 0x000fce00078e0a02 */
.L_x_426:
[----:B------:R-:W-:-:S06]  /*4020*/  IMAD.MOV.U32 R2, RZ, RZ, R12 ;  /* 0x000000ffff027224 */ /* 0x000fcc00078e000c */
[----:B------:R-:W2:Y:S01]  /*4030*/  LDG.E R2, desc[UR10][R2.64] ;  /* 0x0000000a02027981 */ /* 0x000ea2000c1e1900 */
[----:B------:R-:W-:Y:S01]  /*4040*/  VIADD R6, R6, 0x1 ;  /* 0x0000000106067836 */ /* 0x000fe20000000000 */
[----:B------:R-:W-:Y:S01]  /*4050*/  BSSY.RECONVERGENT B3, `(.L_x_424) ;  /* 0x0000016000037945 */ /* 0x000fe20003800200 */
[----:B------:R-:W-:Y:S01]  /*4060*/  IMAD.MOV.U32 R13, RZ, RZ, R9 ;  /* 0x000000ffff0d7224 */ /* 0x000fe200078e0009 */
[----:B------:R-:W-:Y:S01]  /*4070*/  IADD3 R12, P3, PT, R12, 0x400, RZ ;  /* 0x000004000c0c7810 */ /* 0x000fe20007f7e0ff */
[----:B------:R-:W-:Y:S01]  /*4080*/  IMAD.MOV.U32 R18, RZ, RZ, R8 ;  /* 0x000000ffff127224 */ /* 0x000fe200078e0008 */
[----:B------:R-:W-:Y:S01]  /*4090*/  ISETP.NE.AND P2, PT, R6, RZ, PT ;  /* 0x000000ff0600720c */ /* 0x000fe20003f45270 */
[----:B------:R-:W-:Y:S02]  /*40a0*/  IMAD.MOV.U32 R19, RZ, RZ, R10 ;  /* 0x000000ffff137224 */ /* 0x000fe400078e000a */
        /* <DEDUP_REMOVED lines=16> */
.L_x_425:
[----:B------:R-:W-:Y:S05]  /*41b0*/  BSYNC.RECONVERGENT B3 ;  /* 0x0000000000037941 */ /* 0x000fea0003800200 */
.L_x_424:
[----:B------:R-:W-:Y:S01]  /*41c0*/  IADD3 R14, P0, PT, R14, 0x100, RZ ;  /* 0x000001000e0e7810 */ /* 0x000fe20007f1e0ff */
[----:B------:R-:W-:Y:S02]  /*41d0*/  VIADD R17, R17, 0x100 ;  /* 0x0000010011117836 */ /* 0x000fe40000000000 */
[----:B------:R-:W-:Y:S02]  /*41e0*/  IMAD.X R3, RZ, RZ, R3, P3 ;  /* 0x000000ffff037224 */ /* 0x000fe400018e0603 */
[----:B------:R-:W-:Y:S01]  /*41f0*/  IMAD.X R15, RZ, RZ, R15, P0 ;  /* 0x000000ffff0f7224 */ /* 0x000fe200000e060f */
[----:B------:R-:W-:Y:S07]  /*4200*/  @P2 BRA `(.L_x_426) ;  /* 0xfffffffc00842947 */ /* 0x000fee000383ffff */
.L_x_423:
[----:B------:R-:W-:Y:S05]  /*4210*/  BSYNC.RECONVERGENT B2 ;  /* 0x0000000000027941 */ /* 0x000fea0003800200 */
.L_x_422:
[----:B------:R-:W-:-:S13]  /*4220*/  ISETP.GE.U32.AND P0, PT, R7, 0x300, PT ;  /* 0x000003000700780c */ /* 0x000fda0003f06070 */
[----:B------:R-:W-:Y:S05]  /*4230*/  @!P0 BRA `(.L_x_421) ;  /* 0x0000000400888947 */ /* 0x000fea0003800000 */
[----:B------:R-:W0:Y:S01]  /*4240*/  LDC.64 R6, c[0x0][0x380] ;  /* 0x0000e000ff067b82 */ /* 0x000e220000000a00 */
[----:B------:R-:W-:-:S07]  /*4250*/  VIADD R13, R17, 0x200 ;  /* 0x00000200110d7836 */ /* 0x000fce0000000000 */
[----:B------:R-:W1:Y:S02]  /*4260*/  LDC.64 R2, c[0x0][0x388] ;  /* 0x0000e200ff027b82 */ /* 0x000e640000000a00 */
.L_x_435:
[----:B------:R-:W-:-:S05]  /*4270*/  VIADD R15, R13, 0xfffffe00 ;  /* 0xfffffe000d0f7836 */ /* 0x000fca0000000000 */
[----:B------:R-:W-:-:S05]  /*4280*/  IADD3 R19, P0, PT, R15, R4, RZ ;  /* 0x000000040f137210 */ /* 0x000fca0007f1e0ff */
[----:B------:R-:W-:Y:S01]  /*4290*/  IMAD.X R20, RZ, RZ, R5, P0 ;  /* 0x000000ffff147224 */ /* 0x000fe200000e0605 */
[----:B0-----:R-:W-:-:S04]  /*42a0*/  LEA R14, P0, R19, R6, 0x2 ;  /* 0x00000006130e7211 */ /* 0x001fc800078010ff */
[----:B------:R-:W-:-:S05]  /*42b0*/  LEA.HI.X R15, R19, R7, R20, 0x2, P0 ;  /* 0x00000007130f7211 */ /* 0x000fca00000f1414 */
[----:B------:R-:W2:Y:S04]  /*42c0*/  LDG.E R25, desc[UR10][R14.64] ;  /* 0x0000000a0e197981 */ /* 0x000ea8000c1e1900 */
[----:B------:R0:W5:Y:S04]  /*42d0*/  LDG.E R18, desc[UR10][R14.64+0x400] ;  /* 0x0004000a0e127981 */ /* 0x000168000c1e1900 */
        /* <DEDUP_REMOVED lines=22> */
.L_x_428:
[----:B------:R-:W-:Y:S05]  /*4440*/  BSYNC.RECONVERGENT B2 ;  /* 0x0000000000027941 */ /* 0x000fea0003800200 */
.L_x_427:
[----:B-----5:R-:W-:Y:S01]  /*4450*/  FSETP.GEU.AND P0, PT, R19, R18, PT ;  /* 0x000000121300720b */ /* 0x020fe20003f0e000 */
[----:B------:R-:W-:Y:S01]  /*4460*/  BSSY.RECONVERGENT B2, `(.L_x_429) ;  /* 0x0000013000027945 */ /* 0x000fe20003800200 */
[----:B------:R-:W-:Y:S01]  /*4470*/  IADD3 R21, P1, P2, R4, R2, R21 ;  /* 0x0000000204157210 */ /* 0x000fe20007a3e015 */
[----:B------:R-:W-:Y:S02]  /*4480*/  VIADD R15, R13, 0x100 ;  /* 0x000001000d0f7836 */ /* 0x000fe40000000000 */
[----:B------:R-:W-:Y:S01]  /*4490*/  IMAD.MOV.U32 R9, RZ, RZ, R18 ;  /* 0x000000ffff097224 */ /* 0x000fe200078e0012 */
[----:B------:R-:W-:Y:S01]  /*44a0*/  IADD3.X R23, PT, PT, R5, R3, RZ, P1, P2 ;  /* 0x0000000305177210 */ /* 0x000fe20000fe44ff */
[----:B------:R-:W-:-:S04]  /*44b0*/  IMAD.MOV.U32 R8, RZ, RZ, R21 ;  /* 0x000000ffff087224 */ /* 0x000fc800078e0015 */
[----:B------:R-:W-:Y:S02]  /*44c0*/  IMAD.MOV.U32 R10, RZ, RZ, R23 ;  /* 0x000000ffff0a7224 */ /* 0x000fe400078e0017 */
        /* <DEDUP_REMOVED lines=12> */
.L_x_430:
[----:B------:R-:W-:Y:S05]  /*4590*/  BSYNC.RECONVERGENT B2 ;  /* 0x0000000000027941 */ /* 0x000fea0003800200 */
.L_x_429:
[----:B------:R-:W-:Y:S01]  /*45a0*/  FSETP.GEU.AND P0, PT, R9, R12, PT ;  /* 0x0000000c0900720b */ /* 0x000fe20003f0e000 */
[----:B------:R-:W-:Y:S01]  /*45b0*/  BSSY.RECONVERGENT B2, `(.L_x_431) ;  /* 0x0000013000027945 */ /* 0x000fe20003800200 */
[CC--:B------:R-:W-:Y:S01]  /*45c0*/  IADD3 R19, P1, P4, R4.reuse, R2.reuse, R13 ;  /* 0x0000000204137210 */ /* 0x0c0fe20007c3e00d */
[----:B------:R-:W-:Y:S01]  /*45d0*/  IMAD.MOV.U32 R14, RZ, RZ, R12 ;  /* 0x000000ffff0e7224 */ /* 0x000fe200078e000c */
[----:B------:R-:W-:Y:S02]  /*45e0*/  IADD3 R20, P2, P3, R4, R2, R15 ;  /* 0x0000000204147210 */ /* 0x000fe40007b5e00f */
        /* <DEDUP_REMOVED lines=15> */
.L_x_432:
[----:B------:R-:W-:Y:S05]  /*46e0*/  BSYNC.RECONVERGENT B2 ;  /* 0x0000000000027941 */ /* 0x000fea0003800200 */
.L_x_431:
        /* <DEDUP_REMOVED lines=18> */
.L_x_434:
[----:B------:R-:W-:Y:S05]  /*4810*/  BSYNC.RECONVERGENT B2 ;  /* 0x0000000000027941 */ /* 0x000fea0003800200 */
.L_x_433:
[C---:B------:R-:W-:Y:S02]  /*4820*/  VIADD R15, R13.reuse, 0x200 ;  /* 0x000002000d0f7836 */ /* 0x040fe40000000000 */
[----:B------:R-:W-:-:S03]  /*4830*/  VIADD R13, R13, 0x400 ;  /* 0x000004000d0d7836 */ /* 0x000fc60000000000 */
[----:B------:R-:W-:-:S13]  /*4840*/  ISETP.GE.AND P0, PT, R15, R16, PT ;  /* 0x000000100f00720c */ /* 0x000fda0003f06270 */
[----:B------:R-:W-:Y:S05]  /*4850*/  @!P0 BRA `(.L_x_435) ;  /* 0xfffffff800848947 */ /* 0x000fea000383ffff */
.L_x_421:
[----:B------:R-:W-:Y:S05]  /*4860*/  BSYNC.RECONVERGENT B1 ;  /* 0x0000000000017941 */ /* 0x000fea0003800200 */
.L_x_414:
        /* <DEDUP_REMOVED lines=31> */
.L_x_437:
[----:B------:R-:W-:Y:S05]  /*4a60*/  BSYNC.RECONVERGENT B1 ;  /* 0x0000000000017941 */ /* 0x000fea0003800200 */
.L_x_436:
        /* <DEDUP_REMOVED lines=24> */
.L_x_439:
[----:B------:R-:W-:Y:S05]  /*4bf0*/  BSYNC.RECONVERGENT B1 ;  /* 0x0000000000017941 */ /* 0x000fea0003800200 */
.L_x_438:
        /* <DEDUP_REMOVED lines=24> */
.L_x_441:
[----:B------:R-:W-:Y:S05]  /*4d80*/  BSYNC.RECONVERGENT B1 ;  /* 0x0000000000017941 */ /* 0x000fea0003800200 */
.L_x_440:
        /* <DEDUP_REMOVED lines=24> */
.L_x_443:
[----:B------:R-:W-:Y:S05]  /*4f10*/  BSYNC.RECONVERGENT B1 ;  /* 0x0000000000017941 */ /* 0x000fea0003800200 */
.L_x_442:
[----:B0-----:R0:W0:Y:S01]  /*4f20*/  SHFL.DOWN PT, R2, R3, 0x10, 0x1f ;  /* 0x0a001f0003027f89 */ /* 0x00102200000e0000 */
[----:B------:R-:W-:Y:S01]  /*4f30*/  BSSY.RECONVERGENT B1, `(.L_x_444) ;  /* 0x0000017000017945 */ /* 0x000fe20003800200 */
[----:B--2---:R-:W-:Y:S02]  /*4f40*/  IMAD.MOV.U32 R6, RZ, RZ, R3 ;  /* 0x000000ffff067224 */ /* 0x004fe400078e0003 */
[----:B------:R2:W0:Y:S01]  /*4f50*/  SHFL.DOWN PT, R9, R4, 0x10, 0x1f ;  /* 0x0a001f0004097f89 */ /* 0x00042200000e0000 */
[----:B------:R-:W-:Y:S02]  /*4f60*/  IMAD.MOV.U32 R7, RZ, RZ, R4 ;  /* 0x000000ffff077224 */ /* 0x000fe400078e0004 */
[----:B----4-:R-:W-:Y:S01]  /*4f70*/  IMAD.MOV.U32 R8, RZ, RZ, R5 ;  /* 0x000000ffff087224 */ /* 0x010fe200078e0005 */
        /* <DEDUP_REMOVED lines=18> */
.L_x_445:
[----:B------:R-:W-:Y:S05]  /*50a0*/  BSYNC.RECONVERGENT B1 ;  /* 0x0000000000017941 */ /* 0x000fea0003800200 */
.L_x_444:
        /* <DEDUP_REMOVED lines=12> */
.L_x_447:
[----:B------:R-:W-:Y:S05]  /*5170*/  BSYNC.RECONVERGENT B1 ;  /* 0x0000000000017941 */ /* 0x000fea0003800200 */
.L_x_446:
[----:B------:R-:W-:Y:S01]  /*5180*/  BAR.SYNC.DEFER_BLOCKING 0x0 ;  /* 0x0000000000007b1d */ /* 0x000fe20000010000 */
[----:B------:R-:W-:-:S13]  /*5190*/  ISETP.NE.AND P2, PT, R11, RZ, PT ;  /* 0x000000ff0b00720c */ /* 0x000fda0003f45270 */
[----:B------:R-:W-:Y:S05]  /*51a0*/  @P2 BRA `(.L_x_377) ;  /* 0x0000000800342947 */ /* 0x000fea0003800000 */
[----:B0---4-:R-:W0:Y:S01]  /*51b0*/  S2R R3, SR_CgaCtaId ;  /* 0x0000000000037919 */ /* 0x011e220000008800 */
[----:B------:R-:W-:Y:S01]  /*51c0*/  MOV R2, 0x400 ;  /* 0x0000040000027802 */ /* 0x000fe20000000f00 */
[----:B------:R-:W-:Y:S03]  /*51d0*/  BSSY.RECONVERGENT B1, `(.L_x_448) ;  /* 0x0000016000017945 */ /* 0x000fe60003800200 */
[----:B0-----:R-:W-:-:S05]  /*51e0*/  LEA R25, R3, R2, 0x18 ;  /* 0x0000000203197211 */ /* 0x001fca00078ec0ff */
[----:B------:R-:W0:Y:S04]  /*51f0*/  LDS R3, [R25+0x18] ;  /* 0x0000180019037984 */ /* 0x000e280000000800 */
[----:B--2---:R-:W2:Y:S04]  /*5200*/  LDS.64 R4, [R25+0x20] ;  /* 0x0000200019047984 */ /* 0x004ea80000000a00 */
        /* <DEDUP_REMOVED lines=18> */
.L_x_449:
[----:B------:R-:W-:Y:S05]  /*5330*/  BSYNC.RECONVERGENT B1 ;  /* 0x0000000000017941 */ /* 0x000fea0003800200 */
.L_x_448:
        /* <DEDUP_REMOVED lines=10> */
[----:B------:R0:W1:Y:S04]  /*53e0*/  LDS.64 R10, [R25+0x60] ;  /* 0x00006000190a7984 */ /* 0x0000680000000a00 */
[----:B---3--:R3:W1:Y:S04]  /*53f0*/  LDS.64 R12, [R25+0x70] ;  /* 0x00007000190c7984 */ /* 0x0086680000000a00 */
        /* <DEDUP_REMOVED lines=15> */
.L_x_451:
[----:B------:R-:W-:Y:S05]  /*54f0*/  BSYNC.RECONVERGENT B1 ;  /* 0x0000000000017941 */ /* 0x000fea0003800200 */
.L_x_450:
        /* <DEDUP_REMOVED lines=17> */
.L_x_453:
[----:B------:R-:W-:Y:S05]  /*5610*/  BSYNC.RECONVERGENT B1 ;  /* 0x0000000000017941 */ /* 0x000fea0003800200 */
.L_x_452:
        /* <DEDUP_REMOVED lines=17> */
.L_x_455:
[----:B------:R-:W-:Y:S05]  /*5730*/  BSYNC.RECONVERGENT B1 ;  /* 0x0000000000017941 */ /* 0x000fea0003800200 */
.L_x_454:
        /* <DEDUP_REMOVED lines=17> */
.L_x_457:
[----:B------:R-:W-:Y:S05]  /*5850*/  BSYNC.RECONVERGENT B1 ;  /* 0x0000000000017941 */ /* 0x000fea0003800200 */
.L_x_456:
        /* <DEDUP_REMOVED lines=17> */
.L_x_459:
[----:B------:R-:W-:Y:S05]  /*5970*/  BSYNC.RECONVERGENT B1 ;  /* 0x0000000000017941 */ /* 0x000fea0003800200 */
.L_x_458:
        /* <DEDUP_REMOVED lines=16> */
.L_x_377:
[----:B------:R-:W-:Y:S05]  /*5a80*/  BSYNC.RECONVERGENT B0 ;  /* 0x0000000000007941 */ /* 0x000fea0003800200 */
.L_x_344:
[----:B------:R-:W-:Y:S05]  /*5a90*/  @P2 EXIT ;  /* 0x000000000000294d */ /* 0x000fea0003800000 */
[----:B0-234-:R-:W0:Y:S01]  /*5aa0*/  LDC.64 R2, c[0x0][0x390] ;  /* 0x0000e400ff027b82 */ /* 0x01de220000000a00 */
[----:B------:R-:W-:Y:S02]  /*5ab0*/  IMAD.MOV.U32 R9, RZ, RZ, R8 ;  /* 0x000000ffff097224 */ /* 0x000fe400078e0008 */
[----:B------:R-:W-:Y:S02]  /*5ac0*/  IMAD.MOV.U32 R8, RZ, RZ, R7 ;  /* 0x000000ffff087224 */ /* 0x000fe400078e0007 */
[----:B0-----:R-:W-:-:S05]  /*5ad0*/  IMAD.WIDE.U32 R2, R0, 0x10, R2 ;  /* 0x0000001000027825 */ /* 0x001fca00078e0002 */
[----:B------:R-:W-:Y:S04]  /*5ae0*/  STG.E.64 desc[UR10][R2.64+0x8], R8 ;  /* 0x0000080802007986 */ /* 0x000fe8000c101b0a */
[----:B------:R-:W-:Y:S01]  /*5af0*/  STG.E desc[UR10][R2.64], R6 ;  /* 0x0000000602007986 */ /* 0x000fe2000c10190a */
[----:B------:R-:W-:Y:S05]  /*5b00*/  EXIT ;  /* 0x000000000000794d */ /* 0x000fea0003800000 */
.L_x_460:
        /* <DEDUP_REMOVED lines=15> */
.L_x_928:


//--------------------- .text._ZN6thrust24THRUST_300001_SM_1000_NS8cuda_cub4core6detail13_kernel_agentINS1_8__reduce11ReduceAgentINS0_12zip_iteratorIN4cuda3std3__45tupleIJNS0_6detail15normal_iteratorINS0_10device_ptrIfEEEENS0_17counting_iteratorIlNS0_11use_defaultESI_SI_EEEEEEEPNSB_IJflEEESM_lNS1_9__extrema9arg_max_fIflNSA_4lessIfEEEEEEJSL_SN_lSS_EEEvDpT0_ --------------------------
	.section	.text._ZN6thrust24THRUST_300001_SM_1000_NS8cuda_cub4core6detail13_kernel_agentINS1_8__reduce11ReduceAgentINS0_12zip_iteratorIN4cuda3std3__45tupleIJNS0_6detail15normal_iteratorINS0_10device_ptrIfEEEENS0_17counting_iteratorIlNS0_11use_defaultESI_SI_EEEEEEEPNSB_IJflEEESM_lNS1_9__extrema9arg_max_fIflNSA_4lessIfEEEEEEJSL_SN_lSS_EEEvDpT0_,"ax",@progbits
	.align	128
        .global         _ZN6thrust24THRUST_300001_SM_1000_NS8cuda_cub4core6detail13_kernel_agentINS1_8__reduce11ReduceAgentINS0_12zip_iteratorIN4cuda3std3__45tupleIJNS0_6detail15normal_iteratorINS0_10device_ptrIfEEEENS0_17counting_iteratorIlNS0_11use_defaultESI_SI_EEEEEEEPNSB_IJflEEESM_lNS1_9__extrema9arg_max_fIflNSA_4lessIfEEEEEEJSL_SN_lSS_EEEvDpT0_
        .type           _ZN6thrust24THRUST_300001_SM_1000_NS8cuda_cub4core6detail13_kernel_agentINS1_8__reduce11ReduceAgentINS0_12zip_iteratorIN4cuda3std3__45tupleIJNS0_6detail15normal_iteratorINS0_10device_ptrIfEEEENS0_17counting_iteratorIlNS0_11use_defaultESI_SI_EEEEEEEPNSB_IJflEEESM_lNS1_9__extrema9arg_max_fIflNSA_4lessIfEEEEEEJSL_SN_lSS_EEEvDpT0_,@function
        .size           _ZN6thrust24THRUST_300001_SM_1000_NS8cuda_cub4core6detail13_kernel_agentINS1_8__reduce11ReduceAgentINS0_12zip_iteratorIN4cuda3std3__45tupleIJNS0_6detail15normal_iteratorINS0_10device_ptrIfEEEENS0_17counting_iteratorIlNS0_11use_defaultESI_SI_EEEEEEEPNSB_IJflEEESM_lNS1_9__extrema9arg_max_fIflNSA_4lessIfEEEEEEJSL_SN_lSS_EEEvDpT0_,(.L_x_929 - _ZN6thrust24THRUST_300001_SM_1000_NS8cuda_cub4core6detail13_kernel_agentINS1_8__reduce11ReduceAgentINS0_12zip_iteratorIN4cuda3std3__45tupleIJNS0_6detail15normal_iteratorINS0_10device_ptrIfEEEENS0_17counting_iteratorIlNS0_11use_defaultESI_SI_EEEEEEEPNSB_IJflEEESM_lNS1_9__extrema9arg_max_fIflNSA_4lessIfEEEEEEJSL_SN_lSS_EEEvDpT0_)
        .other          _ZN6thrust24THRUST_300001_SM_1000_NS8cuda_cub4core6detail13_kernel_agentINS1_8__reduce11ReduceAgentINS0_12zip_iteratorIN4cuda3std3__45tupleIJNS0_6detail15normal_iteratorINS0_10device_ptrIfEEEENS0_17counting_iteratorIlNS0_11use_defaultESI_SI_EEEEEEEPNSB_IJflEEESM_lNS1_9__extrema9arg_max_fIflNSA_4lessIfEEEEEEJSL_SN_lSS_EEEvDpT0_,@"STO_CUDA_ENTRY STV_DEFAULT"
_ZN6thrust24THRUST_300001_SM_1000_NS8cuda_cub4core6detail13_kernel_agentINS1_8__reduce11ReduceAgentINS0_12zip_iteratorIN4cuda3std3__45tupleIJNS0_6detail15normal_iteratorINS0_10device_ptrIfEEEENS0_17counting_iteratorIlNS0_11use_defaultESI_SI_EEEEEEEPNSB_IJflEEESM_lNS1_9__extrema9arg_max_fIflNSA_4lessIfEEEEEEJSL_SN_lSS_EEEvDpT0_:
.text._ZN6thrust24THRUST_300001_SM_1000_NS8cuda_cub4core6detail13_kernel_agentINS1_8__reduce11ReduceAgentINS0_12zip_iteratorIN4cuda3std3__45tupleIJNS0_6detail15normal_iteratorINS0_10device_ptrIfEEEENS0_17counting_iteratorIlNS0_11use_defaultESI_SI_EEEEEEEPNSB_IJflEEESM_lNS1_9__extrema9arg_max_fIflNSA_4lessIfEEEEEEJSL_SN_lSS_EEEvDpT0_:
[----:B------:R-:W-:Y:S01]  /*0000*/  LDC R1, c[0x0][0x37c] ;  /* 0x0000df00ff017b82 */ /* 0x000fe20000000800 */
[----:B------:R-:W0:Y:S02]  /*0010*/  LDCU.64 UR4, c[0x0][0x398] ;  /* 0x00007300ff0477ac */ /* 0x000e240008000a00 */
[----:B0-----:R-:W-:-:S04]  /*0020*/  ISETP.NE.U32.AND P0, PT, RZ, UR4, PT ;  /* 0x00000004ff007c0c */ /* 0x001fc8000bf05070 */
[----:B------:R-:W-:-:S13]  /*0030*/  ISETP.NE.AND.EX P0, PT, RZ, UR5, PT, P0 ;  /* 0x00000005ff007c0c */ /* 0x000fda000bf05300 */
[----:B------:R-:W-:Y:S05]  /*0040*/  @!P0 EXIT ;  /* 0x000000000000894d */ /* 0x000fea0003800000 */
[----:B------:R-:W-:Y:S01]  /*0050*/  UISETP.GT.U32.AND UP0, UPT, UR4, 0x4ff, UPT ;  /* 0x000004ff0400788c */ /* 0x000fe2000bf04070 */
[----:B------:R-:W-:Y:S01]  /*0060*/  BSSY.RECONVERGENT B0, `(.L_x_461) ;  /* 0x0000558000007945 */ /* 0x000fe20003800200 */
[----:B------:R-:W0:Y:S02]  /*0070*/  LDCU.64 UR8, c[0x0][0x358] ;  /* 0x00006b00ff0877ac */ /* 0x000e240008000a00 */
[----:B------:R-:W-:-:S09]  /*0080*/  UISETP.GT.AND.EX UP0, UPT, UR5, URZ, UPT, UP0 ;  /* 0x000000ff0500728c */ /* 0x000fd2000bf04300 */
[----:B------:R-:W-:Y:S05]  /*0090*/  BRA.U UP0, `(.L_x_462) ;  /* 0x0000003100a87547 */ /* 0x000fea000b800000 */
[----:B------:R-:W1:Y:S01]  /*00a0*/  S2R R0, SR_TID.X ;  /* 0x0000000000007919 */ /* 0x000e620000002100 */
[----:B------:R-:W2:Y:S01]  /*00b0*/  LDCU UR5, c[0x0][0x398] ;  /* 0x00007300ff0577ac */ /* 0x000ea20008000800 */
[----:B------:R-:W-:Y:S01]  /*00c0*/  BSSY.RECONVERGENT B1, `(.L_x_463) ;  /* 0x000000d000017945 */ /* 0x000fe20003800200 */
[----:B------:R-:W-:Y:S01]  /*00d0*/  CS2R R6, SRZ ;  /* 0x0000000000067805 */ /* 0x000fe2000001ff00 */
[----:B------:R-:W-:Y:S01]  /*00e0*/  IMAD.MOV.U32 R8, RZ, RZ, RZ ;  /* 0x000000ffff087224 */ /* 0x000fe200078e00ff */
[----:B-1----:R-:W-:Y:S01]  /*00f0*/  ISETP.GE.AND P0, PT, R0, UR4, PT ;  /* 0x0000000400007c0c */ /* 0x002fe2000bf06270 */
[----:B------:R-:W-:-:S12]  /*0100*/  IMAD.MOV.U32 R9, RZ, RZ, R0 ;  /* 0x000000ffff097224 */ /* 0x000fd800078e0000 */
[----:B--2---:R-:W-:Y:S05]  /*0110*/  @P0 BRA `(.L_x_464) ;  /* 0x00000000001c0947 */ /* 0x004fea0003800000 */
[----:B------:R-:W1:Y:S01]  /*0120*/  LDC.64 R2, c[0x0][0x380] ;  /* 0x0000e000ff027b82 */ /* 0x000e620000000a00 */
[----:B------:R-:W2:Y:S01]  /*0130*/  LDCU.64 UR6, c[0x0][0x388] ;  /* 0x00007100ff0677ac */ /* 0x000ea20008000a00 */
[----:B-1----:R-:W-:-:S05]  /*0140*/  IMAD.WIDE.U32 R2, R0, 0x4, R2 ;  /* 0x0000000400027825 */ /* 0x002fca00078e0002 */
[----:B0-----:R1:W5:Y:S01]  /*0150*/  LDG.E R6, desc[UR8][R2.64] ;  /* 0x0000000802067981 */ /* 0x001362000c1e1900 */
[C---:B--2---:R-:W-:Y:S01]  /*0160*/  IADD3 R7, P0, PT, R0.reuse, UR6, RZ ;  /* 0x0000000600077c10 */ /* 0x044fe2000ff1e0ff */
[----:B------:R-:W-:-:S04]  /*0170*/  VIADD R9, R0, 0x100 ;  /* 0x0000010000097836 */ /* 0x000fc80000000000 */
[----:B------:R-:W-:-:S08]  /*0180*/  IMAD.X R8, RZ, RZ, UR7, P0 ;  /* 0x00000007ff087e24 */ /* 0x000fd000080e06ff */
.L_x_464:
[----:B0-----:R-:W-:Y:S05]  /*0190*/  BSYNC.RECONVERGENT B1 ;  /* 0x0000000000017941 */ /* 0x001fea0003800200 */
.L_x_463:
        /* <DEDUP_REMOVED lines=10> */
[----:B------:R-:W1:Y:S01]  /*0240*/  LDCU.64 UR6, c[0x0][0x388] ;  /* 0x00007100ff0677ac */ /* 0x000e620008000a00 */
[----:B------:R-:W-:-:S04]  /*0250*/  LEA.HI R4, R11, 0x1, RZ, 0x18 ;  /* 0x000000010b047811 */ /* 0x000fc800078fc0ff */
[----:B------:R-:W-:-:S05]  /*0260*/  LOP3.LUT R4, R4, 0x3, RZ, 0xc0, !PT ;  /* 0x0000000304047812 */ /* 0x000fca00078ec0ff */
[----:B------:R-:W-:Y:S01]  /*0270*/  IMAD.MOV R4, RZ, RZ, -R4 ;  /* 0x000000ffff047224 */ /* 0x000fe200078e0a04 */
[C---:B-1----:R-:W-:Y:S01]  /*0280*/  IADD3 R5, P0, PT, R9.reuse, UR6, RZ ;  /* 0x0000000609057c10 */ /* 0x042fe2000ff1e0ff */
[----:B0-----:R-:W-:-:S04]  /*0290*/  IMAD.WIDE.U32 R2, R9, 0x4, R2 ;  /* 0x0000000409027825 */ /* 0x001fc800078e0002 */
[----:B------:R-:W-:-:S08]  /*02a0*/  IMAD.X R10, RZ, RZ, UR7, P0 ;  /* 0x00000007ff0a7e24 */ /* 0x000fd000080e06ff */
.L_x_471:
[----:B------:R0:W2:Y:S01]  /*02b0*/  LDG.E R15, desc[UR8][R2.64] ;  /* 0x00000008020f7981 */ /* 0x0000a2000c1e1900 */
[----:B------:R-:W-:Y:S01]  /*02c0*/  VIADD R4, R4, 0x1 ;  /* 0x0000000104047836 */ /* 0x000fe20000000000 */
[----:B------:R-:W-:Y:S01]  /*02d0*/  BSSY.RECONVERGENT B3, `(.L_x_469) ;  /* 0x0000016000037945 */ /* 0x000fe20003800200 */
[----:B------:R-:W-:Y:S02]  /*02e0*/  IMAD.MOV.U32 R14, RZ, RZ, R7 ;  /* 0x000000ffff0e7224 */ /* 0x000fe400078e0007 */
[----:B------:R-:W-:Y:S01]  /*02f0*/  IMAD.MOV.U32 R13, RZ, RZ, R8 ;  /* 0x000000ffff0d7224 */ /* 0x000fe200078e0008 */
[----:B------:R-:W-:Y:S01]  /*0300*/  ISETP.NE.AND P2, PT, R4, RZ, PT ;  /* 0x000000ff0400720c */ /* 0x000fe20003f45270 */
[----:B-----5:R-:W-:Y:S02]  /*0310*/  IMAD.MOV.U32 R12, RZ, RZ, R6 ;  /* 0x000000ffff0c7224 */ /* 0x020fe400078e0006 */
[----:B------:R-:W-:Y:S01]  /*0320*/  IMAD.MOV.U32 R7, RZ, RZ, R5 ;  /* 0x000000ffff077224 */ /* 0x000fe200078e0005 */
[----:B0-----:R-:W-:Y:S01]  /*0330*/  IADD3 R2, P3, PT, R2, 0x400, RZ ;  /* 0x0000040002027810 */ /* 0x001fe20007f7e0ff */
        /* <DEDUP_REMOVED lines=15> */
.L_x_470:
[----:B------:R-:W-:Y:S05]  /*0430*/  BSYNC.RECONVERGENT B3 ;  /* 0x0000000000037941 */ /* 0x000fea0003800200 */
.L_x_469:
[----:B------:R-:W-:Y:S01]  /*0440*/  IADD3 R5, P0, PT, R5, 0x100, RZ ;  /* 0x0000010005057810 */ /* 0x000fe20007f1e0ff */
[----:B------:R-:W-:Y:S02]  /*0450*/  VIADD R9, R9, 0x100 ;  /* 0x0000010009097836 */ /* 0x000fe40000000000 */
[----:B------:R-:W-:Y:S02]  /*0460*/  IMAD.X R3, RZ, RZ, R3, P3 ;  /* 0x000000ffff037224 */ /* 0x000fe400018e0603 */
[----:B------:R-:W-:Y:S01]  /*0470*/  IMAD.X R10, RZ, RZ, R10, P0 ;  /* 0x000000ffff0a7224 */ /* 0x000fe200000e060a */
[----:B------:R-:W-:Y:S07]  /*0480*/  @P2 BRA `(.L_x_471) ;  /* 0xfffffffc00882947 */ /* 0x000fee000383ffff */
.L_x_468:
[----:B------:R-:W-:Y:S05]  /*0490*/  BSYNC.RECONVERGENT B2 ;  /* 0x0000000000027941 */ /* 0x000fea0003800200 */
.L_x_467:
[----:B------:R-:W-:-:S13]  /*04a0*/  ISETP.GE.U32.AND P0, PT, R11, 0x300, PT ;  /* 0x000003000b00780c */ /* 0x000fda0003f06070 */
[----:B------:R-:W-:Y:S05]  /*04b0*/  @!P0 BRA `(.L_x_466) ;  /* 0x00000004007c8947 */ /* 0x000fea0003800000 */
[----:B------:R-:W0:Y:S01]  /*04c0*/  LDC.64 R4, c[0x0][0x380] ;  /* 0x0000e000ff047b82 */ /* 0x000e220000000a00 */
[----:B------:R-:W-:-:S07]  /*04d0*/  VIADD R10, R9, 0x200 ;  /* 0x00000200090a7836 */ /* 0x000fce0000000000 */
[----:B------:R-:W1:Y:S02]  /*04e0*/  LDC.64 R2, c[0x0][0x388] ;  /* 0x0000e200ff027b82 */ /* 0x000e640000000a00 */
.L_x_480:
[----:B------:R-:W-:-:S04]  /*04f0*/  VIADD R15, R10, 0xfffffe00 ;  /* 0xfffffe000a0f7836 */ /* 0x000fc80000000000 */
[----:B0-----:R-:W-:-:S05]  /*0500*/  IMAD.WIDE R12, R15, 0x4, R4 ;  /* 0x000000040f0c7825 */ /* 0x001fca00078e0204 */
[----:B------:R-:W2:Y:S04]  /*0510*/  LDG.E R21, desc[UR8][R12.64] ;  /* 0x000000080c157981 */ /* 0x000ea8000c1e1900 */
[----:B-----5:R0:W5:Y:S04]  /*0520*/  LDG.E R23, desc[UR8][R12.64+0x400] ;  /* 0x000400080c177981 */ /* 0x020168000c1e1900 */
[----:B------:R0:W5:Y:S04]  /*0530*/  LDG.E R9, desc[UR8][R12.64+0x800] ;  /* 0x000800080c097981 */ /* 0x000168000c1e1900 */
[----:B------:R0:W5:Y:S01]  /*0540*/  LDG.E R11, desc[UR8][R12.64+0xc00] ;  /* 0x000c00080c0b7981 */ /* 0x000162000c1e1900 */
[C---:B-1----:R-:W-:Y:S01]  /*0550*/  IADD3 R18, P1, PT, R15.reuse, R2, RZ ;  /* 0x000000020f127210 */ /* 0x042fe20007f3e0ff */
[----:B------:R-:W-:Y:S03]  /*0560*/  BSSY.RECONVERGENT B2, `(.L_x_472) ;  /* 0x0000013000027945 */ /* 0x000fe60003800200 */
[----:B------:R-:W-:Y:S01]  /*0570*/  LEA.HI.X.SX32 R19, R15, R3, 0x1, P1 ;  /* 0x000000030f137211 */ /* 0x000fe200008f0eff */
[----:B------:R-:W-:-:S02]  /*0580*/  VIADD R15, R10, 0xffffff00 ;  /* 0xffffff000a0f7836 */ /* 0x000fc40000000000 */
        /* <DEDUP_REMOVED lines=16> */
.L_x_473:
[----:B------:R-:W-:Y:S05]  /*0690*/  BSYNC.RECONVERGENT B2 ;  /* 0x0000000000027941 */ /* 0x000fea0003800200 */
.L_x_472:
[----:B-----5:R-:W-:Y:S01]  /*06a0*/  FSETP.GEU.AND P0, PT, R14, R23, PT ;  /* 0x000000170e00720b */ /* 0x020fe20003f0e000 */
[----:B------:R-:W-:Y:S01]  /*06b0*/  BSSY.RECONVERGENT B2, `(.L_x_474) ;  /* 0x0000013000027945 */ /* 0x000fe20003800200 */
[C---:B------:R-:W-:Y:S01]  /*06c0*/  IADD3 R13, P1, PT, R15.reuse, R2, RZ ;  /* 0x000000020f0d7210 */ /* 0x040fe20007f3e0ff */
[----:B------:R-:W-:Y:S02]  /*06d0*/  VIADD R7, R10, 0x100 ;  /* 0x000001000a077836 */ /* 0x000fe40000000000 */
[----:B------:R-:W-:Y:S01]  /*06e0*/  IMAD.MOV.U32 R6, RZ, RZ, R23 ;  /* 0x000000ffff067224 */ /* 0x000fe200078e0017 */
[----:B------:R-:W-:Y:S01]  /*06f0*/  LEA.HI.X.SX32 R12, R15, R3, 0x1, P1 ;  /* 0x000000030f0c7211 */ /* 0x000fe200008f0eff */
        /* <DEDUP_REMOVED lines=14> */
.L_x_475:
[----:B------:R-:W-:Y:S05]  /*07e0*/  BSYNC.RECONVERGENT B2 ;  /* 0x0000000000027941 */ /* 0x000fea0003800200 */
.L_x_474:
[----:B------:R-:W-:Y:S01]  /*07f0*/  FSETP.GEU.AND P0, PT, R6, R9, PT ;  /* 0x000000090600720b */ /* 0x000fe20003f0e000 */
[----:B------:R-:W-:Y:S01]  /*0800*/  BSSY.RECONVERGENT B2, `(.L_x_476) ;  /* 0x0000013000027945 */ /* 0x000fe20003800200 */
[CC--:B------:R-:W-:Y:S01]  /*0810*/  IADD3 R17, P1, PT, R10.reuse, R2.reuse, RZ ;  /* 0x000000020a117210 */ /* 0x0c0fe20007f3e0ff */
[----:B------:R-:W-:Y:S01]  /*0820*/  IMAD.MOV.U32 R12, RZ, RZ, R9 ;  /* 0x000000ffff0c7224 */ /* 0x000fe200078e0009 */
[----:B------:R-:W-:Y:S02]  /*0830*/  IADD3 R18, P2, PT, R7, R2, RZ ;  /* 0x0000000207127210 */ /* 0x000fe40007f5e0ff */
        /* <DEDUP_REMOVED lines=15> */
.L_x_477:
[----:B------:R-:W-:Y:S05]  /*0930*/  BSYNC.RECONVERGENT B2 ;  /* 0x0000000000027941 */ /* 0x000fea0003800200 */
.L_x_476:
[----:B------:R-:W-:Y:S01]  /*0940*/  FSETP.GEU.AND P0, PT, R12, R11, PT ;  /* 0x0000000b0c00720b */ /* 0x000fe20003f0e000 */
[----:B------:R-:W-:Y:S01]  /*0950*/  BSSY.RECONVERGENT B2, `(.L_x_478) ;  /* 0x0000011000027945 */ /* 0x000fe20003800200 */
[----:B------:R-:W-:Y:S01]  /*0960*/  LEA.HI.X.SX32 R9, R7, R3, 0x1, P2 ;  /* 0x0000000307097211 */ /* 0x000fe200010f0eff */
        /* <DEDUP_REMOVED lines=15> */
.L_x_479:
[----:B------:R-:W-:Y:S05]  /*0a60*/  BSYNC.RECONVERGENT B2 ;  /* 0x0000000000027941 */ /* 0x000fea0003800200 */
.L_x_478:
[C---:B------:R-:W-:Y:S02]  /*0a70*/  VIADD R9, R10.reuse, 0x200 ;  /* 0x000002000a097836 */ /* 0x040fe40000000000 */
[----:B------:R-:W-:-:S03]  /*0a80*/  VIADD R10, R10, 0x400 ;  /* 0x000004000a0a7836 */ /* 0x000fc60000000000 */
[----:B------:R-:W-:-:S13]  /*0a90*/  ISETP.GE.AND P0, PT, R9, UR5, PT ;  /* 0x0000000509007c0c */ /* 0x000fda000bf06270 */
[----:B------:R-:W-:Y:S05]  /*0aa0*/  @!P0 BRA `(.L_x_480) ;  /* 0xfffffff800908947 */ /* 0x000fea000383ffff */
.L_x_466:
[----:B------:R-:W-:Y:S05]  /*0ab0*/  BSYNC.RECONVERGENT B1 ;  /* 0x0000000000017941 */ /* 0x000fea0003800200 */
.L_x_465:
[----:B------:R-:W0:Y:S02]  /*0ac0*/  LDCU UR6, c[0x0][0x398] ;  /* 0x00007300ff0677ac */ /* 0x000e240008000800 */
[----:B0-----:R-:W-:-:S09]  /*0ad0*/  UISETP.GE.AND UP0, UPT, UR6, 0x100, UPT ;  /* 0x000001000600788c */ /* 0x001fd2000bf06270 */
[----:B------:R-:W-:Y:S05]  /*0ae0*/  BRA.U !UP0, `(.L_x_481) ;  /* 0x00000011088c7547 */ /* 0x000fea000b800000 */
[----:B------:R-:W0:Y:S01]  /*0af0*/  S2R R11, SR_LANEID ;  /* 0x00000000000b7919 */ /* 0x000e220000000000 */
[----:B------:R-:W-:Y:S01]  /*0b00*/  BSSY.RECONVERGENT B1, `(.L_x_482) ;  /* 0x000001b000017945 */ /* 0x000fe20003800200 */
[----:B------:R-:W-:Y:S01]  /*0b10*/  IMAD.MOV.U32 R9, RZ, RZ, R7 ;  /* 0x000000ffff097224 */ /* 0x000fe200078e0007 */
[----:B-1---5:R1:W2:Y:S01]  /*0b20*/  SHFL.DOWN PT, R3, R6, 0x1, 0x1f ;  /* 0x08201f0006037f89 */ /* 0x0222a200000e0000 */
        /* <DEDUP_REMOVED lines=24> */
.L_x_483:
[----:B------:R-:W-:Y:S05]  /*0cb0*/  BSYNC.RECONVERGENT B1 ;  /* 0x0000000000017941 */ /* 0x000fea0003800200 */
.L_x_482:
[C---:B------:R-:W-:Y:S01]  /*0cc0*/  ISETP.GT.AND P5, PT, R11.reuse, 0x17, PT ;  /* 0x000000170b00780c */ /* 0x040fe20003fa4270 */
[----:B------:R0:W1:Y:S01]  /*0cd0*/  SHFL.DOWN PT, R7, R2, 0x2, 0x1f ;  /* 0x08401f0002077f89 */ /* 0x00006200000e0000 */
[C---:B------:R-:W-:Y:S01]  /*0ce0*/  ISETP.GT.AND P4, PT, R11.reuse, 0xf, PT ;  /* 0x0000000f0b00780c */ /* 0x040fe20003f84270 */
[----:B------:R-:W-:Y:S01]  /*0cf0*/  BSSY.RECONVERGENT B1, `(.L_x_484) ;  /* 0x0000018000017945 */ /* 0x000fe20003800200 */
[----:B------:R-:W-:Y:S01]  /*0d00*/  ISETP.NE.AND P2, PT, R11, RZ, PT ;  /* 0x000000ff0b00720c */ /* 0x000fe20003f45270 */
[----:B------:R0:W2:Y:S01]  /*0d10*/  SHFL.DOWN PT, R6, R9, 0x2, 0x1f ;  /* 0x08401f0009067f89 */ /* 0x0000a200000e0000 */
[----:B------:R-:W-:Y:S02]  /*0d20*/  IMAD.MOV.U32 R4, RZ, RZ, R9 ;  /* 0x000000ffff047224 */ /* 0x000fe400078e0009 */
[----:B------:R-:W-:Y:S01]  /*0d30*/  IMAD.MOV.U32 R5, RZ, RZ, R10 ;  /* 0x000000ffff057224 */ /* 0x000fe200078e000a */
[----:B------:R0:W3:Y:S01]  /*0d40*/  SHFL.DOWN PT, R11, R10, 0x2, 0x1f ;  /* 0x08401f000a0b7f89 */ /* 0x0000e200000e0000 */
[----:B------:R-:W-:Y:S01]  /*0d50*/  IMAD.MOV.U32 R3, RZ, RZ, R2 ;  /* 0x000000ffff037224 */ /* 0x000fe200078e0002 */
[----:B------:R-:W-:Y:S06]  /*0d60*/  @P1 BRA `(.L_x_485) ;  /* 0x0000000000401947 */ /* 0x000fec0003800000 */
        /* <DEDUP_REMOVED lines=16> */
.L_x_485:
[----:B------:R-:W-:Y:S05]  /*0e70*/  BSYNC.RECONVERGENT B1 ;  /* 0x0000000000017941 */ /* 0x000fea0003800200 */
.L_x_484:
[----:B------:R4:W3:Y:S01]  /*0e80*/  SHFL.DOWN PT, R8, R3, 0x4, 0x1f ;  /* 0x08801f0003087f89 */ /* 0x0008e200000e0000 */
[----:B------:R-:W-:Y:S01]  /*0e90*/  BSSY.RECONVERGENT B1, `(.L_x_486) ;  /* 0x0000017000017945 */ /* 0x000fe20003800200 */
[----:B--2---:R-:W-:Y:S02]  /*0ea0*/  IMAD.MOV.U32 R6, RZ, RZ, R4 ;  /* 0x000000ffff067224 */ /* 0x004fe400078e0004 */
[----:B0-----:R4:W0:Y:S01]  /*0eb0*/  SHFL.DOWN PT, R9, R4, 0x4, 0x1f ;  /* 0x08801f0004097f89 */ /* 0x00182200000e0000 */
[----:B-1----:R-:W-:Y:S02]  /*0ec0*/  IMAD.MOV.U32 R7, RZ, RZ, R5 ;  /* 0x000000ffff077224 */ /* 0x002fe400078e0005 */
[----:B------:R-:W-:Y:S01]  /*0ed0*/  IMAD.MOV.U32 R2, RZ, RZ, R3 ;  /* 0x000000ffff027224 */ /* 0x000fe200078e0003 */
[----:B------:R4:W1:Y:S01]  /*0ee0*/  SHFL.DOWN PT, R10, R5, 0x4, 0x1f ;  /* 0x08801f00050a7f89 */ /* 0x00086200000e0000 */
[----:B------:R-:W-:Y:S05]  /*0ef0*/  @P3 BRA `(.L_x_487) ;  /* 0x0000000000403947 */ /* 0x000fea0003800000 */
[----:B---3--:R-:W-:Y:S01]  /*0f00*/  FSETP.GEU.AND P0, PT, R3, R8, PT ;  /* 0x000000080300720b */ /* 0x008fe20003f0e000 */
        /* <DEDUP_REMOVED lines=15> */
.L_x_487:
[----:B------:R-:W-:Y:S05]  /*1000*/  BSYNC.RECONVERGENT B1 ;  /* 0x0000000000017941 */ /* 0x000fea0003800200 */
.L_x_486:
[----:B0-----:R0:W2:Y:S01]  /*1010*/  SHFL.DOWN PT, R9, R2, 0x8, 0x1f ;  /* 0x09001f0002097f89 */ /* 0x0010a200000e0000 */
[----:B------:R-:W-:Y:S01]  /*1020*/  BSSY.RECONVERGENT B1, `(.L_x_488) ;  /* 0x0000017000017945 */ /* 0x000fe20003800200 */
[----:B----4-:R-:W-:Y:S02]  /*1030*/  IMAD.MOV.U32 R4, RZ, RZ, R6 ;  /* 0x000000ffff047224 */ /* 0x010fe400078e0006 */
[----:B---3--:R0:W3:Y:S01]  /*1040*/  SHFL.DOWN PT, R11, R6, 0x8, 0x1f ;  /* 0x09001f00060b7f89 */ /* 0x0080e200000e0000 */
[----:B------:R-:W-:Y:S02]  /*1050*/  IMAD.MOV.U32 R5, RZ, RZ, R7 ;  /* 0x000000ffff057224 */ /* 0x000fe400078e0007 */
[----:B------:R-:W-:Y:S01]  /*1060*/  IMAD.MOV.U32 R3, RZ, RZ, R2 ;  /* 0x000000ffff037224 */ /* 0x000fe200078e0002 */
[----:B------:R0:W4:Y:S01]  /*1070*/  SHFL.DOWN PT, R8, R7, 0x8, 0x1f ;  /* 0x09001f0007087f89 */ /* 0x00012200000e0000 */
[----:B------:R-:W-:Y:S05]  /*1080*/  @P5 BRA `(.L_x_489) ;  /* 0x0000000000405947 */ /* 0x000fea0003800000 */
[----:B--2---:R-:W-:Y:S01]  /*1090*/  FSETP.GEU.AND P0, PT, R2, R9, PT ;  /* 0x000000090200720b */ /* 0x004fe20003f0e000 */
        /* <DEDUP_REMOVED lines=15> */
.L_x_489:
[----:B------:R-:W-:Y:S05]  /*1190*/  BSYNC.RECONVERGENT B1 ;  /* 0x0000000000017941 */ /* 0x000fea0003800200 */
.L_x_488:
[----:B0-----:R0:W0:Y:S01]  /*11a0*/  SHFL.DOWN PT, R2, R3, 0x10, 0x1f ;  /* 0x0a001f0003027f89 */ /* 0x00102200000e0000 */
[----:B------:R-:W-:Y:S01]  /*11b0*/  BSSY.RECONVERGENT B1, `(.L_x_490) ;  /* 0x0000017000017945 */ /* 0x000fe20003800200 */
[----:B------:R-:W-:Y:S02]  /*11c0*/  IMAD.MOV.U32 R7, RZ, RZ, R4 ;  /* 0x000000ffff077224 */ /* 0x000fe400078e0004 */
[----:B--2---:R2:W0:Y:S01]  /*11d0*/  SHFL.DOWN PT, R9, R4, 0x10, 0x1f ;  /* 0x0a001f0004097f89 */ /* 0x00442200000e0000 */
[----:B------:R-:W-:Y:S02]  /*11e0*/  IMAD.MOV.U32 R6, RZ, RZ, R5 ;  /* 0x000000ffff067224 */ /* 0x000fe400078e0005 */
[----:B----4-:R-:W-:Y:S01]  /*11f0*/  IMAD.MOV.U32 R8, RZ, RZ, R3 ;  /* 0x000000ffff087224 */ /* 0x010fe200078e0003 */
        /* <DEDUP_REMOVED lines=18> */
.L_x_491:
[----:B------:R-:W-:Y:S05]  /*1320*/  BSYNC.RECONVERGENT B1 ;  /* 0x0000000000017941 */ /* 0x000fea0003800200 */
.L_x_490:
        /* <DEDUP_REMOVED lines=12> */
.L_x_493:
[----:B------:R-:W-:Y:S05]  /*13f0*/  BSYNC.RECONVERGENT B1 ;  /* 0x0000000000017941 */ /* 0x000fea0003800200 */
.L_x_492:
        /* <DEDUP_REMOVED lines=27> */
.L_x_496:
[----:B------:R-:W-:Y:S05]  /*15b0*/  BSYNC.RECONVERGENT B1 ;  /* 0x0000000000017941 */ /* 0x000fea0003800200 */
.L_x_495:
        /* <DEDUP_REMOVED lines=9> */
[----:B---3--:R3:W1:Y:S04]  /*1650*/  LDS.64 R10, [R24+0x50] ;  /* 0x00005000180a7984 */ /* 0x0086680000000a00 */
        /* <DEDUP_REMOVED lines=17> */
.L_x_498:
[----:B------:R-:W-:Y:S05]  /*1770*/  BSYNC.RECONVERGENT B1 ;  /* 0x0000000000017941 */ /* 0x000fea0003800200 */
.L_x_497:
        /* <DEDUP_REMOVED lines=17> */
.L_x_500:
[----:B------:R-:W-:Y:S05]  /*1890*/  BSYNC.RECONVERGENT B1 ;  /* 0x0000000000017941 */ /* 0x000fea0003800200 */
.L_x_499:
        /* <DEDUP_REMOVED lines=17> */
.L_x_502:
[----:B------:R-:W-:Y:S05]  /*19b0*/  BSYNC.RECONVERGENT B1 ;  /* 0x0000000000017941 */ /* 0x000fea0003800200 */
.L_x_501:
        /* <DEDUP_REMOVED lines=17> */
.L_x_504:
[----:B------:R-:W-:Y:S05]  /*1ad0*/  BSYNC.RECONVERGENT B1 ;  /* 0x0000000000017941 */ /* 0x000fea0003800200 */
.L_x_503:
        /* <DEDUP_REMOVED lines=17> */
.L_x_506:
[----:B------:R-:W-:Y:S05]  /*1bf0*/  BSYNC.RECONVERGENT B1 ;  /* 0x0000000000017941 */ /* 0x000fea0003800200 */
.L_x_505:
        /* <DEDUP_REMOVED lines=18> */
.L_x_481:
[----:B------:R-:W0:Y:S01]  /*1d20*/  S2R R12, SR_LANEID ;  /* 0x00000000000c7919 */ /* 0x000e220000000000 */
[----:B-1----:R-:W-:Y:S01]  /*1d30*/  LOP3.LUT R2, R0, 0x3e0, RZ, 0xc0, !PT ;  /* 0x000003e000027812 */ /* 0x002fe200078ec0ff */
[----:B------:R-:W-:Y:S01]  /*1d40*/  BSSY.RECONVERGENT B1, `(.L_x_507) ;  /* 0x0000027000017945 */ /* 0x000fe20003800200 */
[----:B------:R-:W-:Y:S02]  /*1d50*/  IMAD.MOV.U32 R14, RZ, RZ, R7 ;  /* 0x000000ffff0e7224 */ /* 0x000fe400078e0007 */
[----:B------:R-:W-:Y:S02]  /*1d60*/  IMAD.MOV.U32 R16, RZ, RZ, R8 ;  /* 0x000000ffff107224 */ /* 0x000fe400078e0008 */
[----:B------:R-:W-:Y:S01]  /*1d70*/  VIADD R3, R2, 0x20 ;  /* 0x0000002002037836 */ /* 0x000fe20000000000 */
[----:B------:R-:W-:-:S04]  /*1d80*/  LOP3.LUT R2, RZ, R2, RZ, 0x33, !PT ;  /* 0x00000002ff027212 */ /* 0x000fc800078e33ff */
[----:B------:R-:W-:Y:S01]  /*1d90*/  ISETP.GT.AND P0, PT, R3, UR6, PT ;  /* 0x0000000603007c0c */ /* 0x000fe2000bf04270 */
[----:B------:R-:W-:-:S05]  /*1da0*/  VIADD R2, R2, UR6 ;  /* 0x0000000602027c36 */ /* 0x000fca0008000000 */
[----:B------:R-:W-:-:S05]  /*1db0*/  SEL R3, R2, 0x1f, P0 ;  /* 0x0000001f02037807 */ /* 0x000fca0000000000 */
[----:B-----5:R1:W2:Y:S04]  /*1dc0*/  SHFL.DOWN PT, R5, R6, 0x1, R3 ;  /* 0x0820000006057989 */ /* 0x0202a800000e0003 */
[----:B------:R1:W3:Y:S01]  /*1dd0*/  SHFL.DOWN PT, R9, R8, 0x1, R3 ;  /* 0x0820000008097989 */ /* 0x0002e200000e0003 */
[CC--:B0-----:R-:W-:Y:S01]  /*1de0*/  ISETP.GE.AND P0, PT, R12.reuse, R3.reuse, PT ;  /* 0x000000030c00720c */ /* 0x0c1fe20003f06270 */
[C---:B------:R-:W-:Y:S01]  /*1df0*/  VIADD R4, R12.reuse, 0x4 ;  /* 0x000000040c047836 */ /* 0x040fe20000000000 */
[C---:B------:R-:W-:Y:S01]  /*1e00*/  ISETP.NE.AND P2, PT, R12.reuse, RZ, PT ;  /* 0x000000ff0c00720c */ /* 0x040fe20003f45270 */
[C---:B------:R-:W-:Y:S02]  /*1e10*/  VIADD R2, R12.reuse, 0x2 ;  /* 0x000000020c027836 */ /* 0x040fe40000000000 */
[----:B------:R-:W-:Y:S01]  /*1e20*/  VIADD R10, R12, 0x8 ;  /* 0x000000080c0a7836 */ /* 0x000fe20000000000 */
[-C--:B------:R-:W-:Y:S01]  /*1e30*/  ISETP.GT.AND P5, PT, R4, R3.reuse, PT ;  /* 0x000000030400720c */ /* 0x080fe20003fa4270 */
[----:B------:R-:W-:Y:S01]  /*1e40*/  VIADD R12, R12, 0x10 ;  /* 0x000000100c0c7836 */ /* 0x000fe20000000000 */
[----:B------:R1:W0:Y:S01]  /*1e50*/  SHFL.DOWN PT, R4, R7, 0x1, R3 ;  /* 0x0820000007047989 */ /* 0x00022200000e0003 */
[-C--:B------:R-:W-:Y:S01]  /*1e60*/  ISETP.GT.AND P1, PT, R2, R3.reuse, PT ;  /* 0x000000030200720c */ /* 0x080fe20003f24270 */
[----:B------:R-:W-:Y:S01]  /*1e70*/  IMAD.MOV.U32 R2, RZ, RZ, R6 ;  /* 0x000000ffff027224 */ /* 0x000fe200078e0006 */
[----:B------:R-:W-:-:S02]  /*1e80*/  ISETP.GT.AND P4, PT, R10, R3, PT ;  /* 0x000000030a00720c */ /* 0x000fc40003f84270 */
[----:B------:R-:W-:Y:S01]  /*1e90*/  ISETP.GT.AND P3, PT, R12, R3, PT ;  /* 0x000000030c00720c */ /* 0x000fe20003f64270 */
[----:B------:R-:W-:-:S12]  /*1ea0*/  @P0 BRA `(.L_x_508) ;  /* 0x0000000000400947 */ /* 0x000fd80003800000 */
[----:B--2---:R-:W-:Y:S01]  /*1eb0*/  FSETP.GEU.AND P0, PT, R6, R5, PT ;  /* 0x000000050600720b */ /* 0x004fe20003f0e000 */
[----:B------:R-:W-:Y:S02]  /*1ec0*/  IMAD.MOV.U32 R2, RZ, RZ, R5 ;  /* 0x000000ffff027224 */ /* 0x000fe400078e0005 */
[----:B0-----:R-:W-:Y:S02]  /*1ed0*/  IMAD.MOV.U32 R14, RZ, RZ, R4 ;  /* 0x000000ffff0e7224 */ /* 0x001fe400078e0004 */
        /* <DEDUP_REMOVED lines=13> */
.L_x_508:
[----:B------:R-:W-:Y:S05]  /*1fb0*/  BSYNC.RECONVERGENT B1 ;  /* 0x0000000000017941 */ /* 0x000fea0003800200 */
.L_x_507:
[----:B--2---:R2:W4:Y:S01]  /*1fc0*/  SHFL.DOWN PT, R5, R2, 0x2, R3 ;  /* 0x0840000002057989 */ /* 0x00452200000e0003 */
[----:B------:R-:W-:Y:S01]  /*1fd0*/  BSSY.RECONVERGENT B1, `(.L_x_509) ;  /* 0x0000017000017945 */ /* 0x000fe20003800200 */
[----:B0-----:R-:W-:Y:S02]  /*1fe0*/  IMAD.MOV.U32 R4, RZ, RZ, R2 ;  /* 0x000000ffff047224 */ /* 0x001fe400078e0002 */
[----:B-1----:R2:W0:Y:S01]  /*1ff0*/  SHFL.DOWN PT, R7, R14, 0x2, R3 ;  /* 0x084000000e077989 */ /* 0x00242200000e0003 */
[----:B------:R-:W-:Y:S02]  /*2000*/  IMAD.MOV.U32 R10, RZ, RZ, R14 ;  /* 0x000000ffff0a7224 */ /* 0x000fe400078e000e */
[----:B------:R-:W-:Y:S01]  /*2010*/  IMAD.MOV.U32 R12, RZ, RZ, R16 ;  /* 0x000000ffff0c7224 */ /* 0x000fe200078e0010 */
[----:B---3--:R2:W1:Y:S01]  /*2020*/  SHFL.DOWN PT, R9, R16, 0x2, R3 ;  /* 0x0840000010097989 */ /* 0x00846200000e0003 */
        /* <DEDUP_REMOVED lines=17> */
.L_x_510:
[----:B------:R-:W-:Y:S05]  /*2140*/  BSYNC.RECONVERGENT B1 ;  /* 0x0000000000017941 */ /* 0x000fea0003800200 */
.L_x_509:
[----:B----4-:R3:W4:Y:S01]  /*2150*/  SHFL.DOWN PT, R5, R4, 0x4, R3 ;  /* 0x0880000004057989 */ /* 0x01072200000e0003 */
[----:B------:R-:W-:Y:S01]  /*2160*/  BSSY.RECONVERGENT B1, `(.L_x_511) ;  /* 0x0000017000017945 */ /* 0x000fe20003800200 */
[----:B--2---:R-:W-:Y:S02]  /*2170*/  IMAD.MOV.U32 R2, RZ, RZ, R4 ;  /* 0x000000ffff027224 */ /* 0x004fe400078e0004 */
[----:B0-----:R3:W0:Y:S01]  /*2180*/  SHFL.DOWN PT, R7, R10, 0x4, R3 ;  /* 0x088000000a077989 */ /* 0x00162200000e0003 */
[----:B------:R-:W-:Y:S02]  /*2190*/  IMAD.MOV.U32 R6, RZ, RZ, R10 ;  /* 0x000000ffff067224 */ /* 0x000fe400078e000a */
[----:B------:R-:W-:Y:S01]  /*21a0*/  IMAD.MOV.U32 R8, RZ, RZ, R12 ;  /* 0x000000ffff087224 */ /* 0x000fe200078e000c */
[----:B-1----:R3:W1:Y:S01]  /*21b0*/  SHFL.DOWN PT, R9, R12, 0x4, R3 ;  /* 0x088000000c097989 */ /* 0x00266200000e0003 */
        /* <DEDUP_REMOVED lines=17> */
.L_x_512:
[----:B------:R-:W-:Y:S05]  /*22d0*/  BSYNC.RECONVERGENT B1 ;  /* 0x0000000000017941 */ /* 0x000fea0003800200 */
.L_x_511:
[----:B----4-:R2:W4:Y:S01]  /*22e0*/  SHFL.DOWN PT, R5, R2, 0x8, R3 ;  /* 0x0900000002057989 */ /* 0x01052200000e0003 */
[----:B------:R-:W-:Y:S01]  /*22f0*/  BSSY.RECONVERGENT B1, `(.L_x_513) ;  /* 0x0000017000017945 */ /* 0x000fe20003800200 */
[----:B---3--:R-:W-:Y:S02]  /*2300*/  IMAD.MOV.U32 R4, RZ, RZ, R2 ;  /* 0x000000ffff047224 */ /* 0x008fe400078e0002 */
        /* <DEDUP_REMOVED lines=21> */
.L_x_514:
[----:B------:R-:W-:Y:S05]  /*2460*/  BSYNC.RECONVERGENT B1 ;  /* 0x0000000000017941 */ /* 0x000fea0003800200 */
.L_x_513:
[----:B----4-:R3:W4:Y:S01]  /*2470*/  SHFL.DOWN PT, R5, R4, 0x10, R3 ;  /* 0x0a00000004057989 */ /* 0x01072200000e0003 */
[----:B------:R-:W-:Y:S01]  /*2480*/  BSSY.RECONVERGENT B1, `(.L_x_515) ;  /* 0x0000017000017945 */ /* 0x000fe20003800200 */
[----:B--2---:R-:W-:Y:S02]  /*2490*/  IMAD.MOV.U32 R8, RZ, RZ, R4 ;  /* 0x000000ffff087224 */ /* 0x004fe400078e0004 */
[----:B-1----:R3:W1:Y:S01]  /*24a0*/  SHFL.DOWN PT, R9, R10, 0x10, R3 ;  /* 0x0a0000000a097989 */ /* 0x00266200000e0003 */
        /* <DEDUP_REMOVED lines=20> */
.L_x_516:
[----:B------:R-:W-:Y:S05]  /*25f0*/  BSYNC.RECONVERGENT B1 ;  /* 0x0000000000017941 */ /* 0x000fea0003800200 */
.L_x_515:
        /* <DEDUP_REMOVED lines=12> */
.L_x_518:
[----:B------:R-:W-:Y:S05]  /*26c0*/  BSYNC.RECONVERGENT B1 ;  /* 0x0000000000017941 */ /* 0x000fea0003800200 */
.L_x_517:
[----:B------:R-:W-:Y:S01]  /*26d0*/  BAR.SYNC.DEFER_BLOCKING 0x0 ;  /* 0x0000000000007b1d */ /* 0x000fe20000010000 */
[----:B------:R-:W-:-:S13]  /*26e0*/  ISETP.NE.AND P1, PT, R0, RZ, PT ;  /* 0x000000ff0000720c */ /* 0x000fda0003f25270 */
[----:B------:R-:W-:Y:S05]  /*26f0*/  @P1 BRA `(.L_x_494) ;  /* 0x0000002c00b81947 */ /* 0x000fea0003800000 */
[----:B------:R-:W-:Y:S01]  /*2700*/  UISETP.GE.AND UP0, UPT, UR6, 0x21, UPT ;  /* 0x000000210600788c */ /* 0x000fe2000bf06270 */
[----:B------:R-:W-:Y:S02]  /*2710*/  IMAD.MOV.U32 R0, RZ, RZ, R8 ;  /* 0x000000ffff007224 */ /* 0x000fe400078e0008 */
[----:B-1----:R-:W-:Y:S02]  /*2720*/  IMAD.MOV.U32 R9, RZ, RZ, R7 ;  /* 0x000000ffff097224 */ /* 0x002fe400078e0007 */
[----:B---3--:R-:W-:-:S04]  /*2730*/  IMAD.MOV.U32 R10, RZ, RZ, R6 ;  /* 0x000000ffff0a7224 */ /* 0x008fc800078e0006 */
[----:B------:R-:W-:Y:S05]  /*2740*/  BRA.U !UP0, `(.L_x_519) ;  /* 0x00000001085c7547 */ /* 0x000fea000b800000 */
[----:B------:R-:W1:Y:S01]  /*2750*/  S2UR UR5, SR_CgaCtaId ;  /* 0x00000000000579c3 */ /* 0x000e620000008800 */
[----:B------:R-:W-:Y:S01]  /*2760*/  UMOV UR4, 0x400 ;  /* 0x0000040000047882 */ /* 0x000fe20000000000 */
[----:B------:R-:W-:Y:S01]  /*2770*/  BSSY.RECONVERGENT B1, `(.L_x_519) ;  /* 0x0000014000017945 */ /* 0x000fe20003800200 */
[----:B-1----:R-:W-:-:S09]  /*2780*/  ULEA UR4, UR5, UR4, 0x18 ;  /* 0x0000000405047291 */ /* 0x002fd2000f8ec0ff */
[----:B--2---:R-:W1:Y:S04]  /*2790*/  LDS R3, [UR4+0x18] ;  /* 0x00001804ff037984 */ /* 0x004e680008000800 */
[----:B----4-:R-:W2:Y:S01]  /*27a0*/  LDS.64 R4, [UR4+0x20] ;  /* 0x00002004ff047984 */ /* 0x010ea20008000a00 */
[----:B-1----:R-:W-:Y:S01]  /*27b0*/  FSETP.GEU.AND P0, PT, R8, R3, PT ;  /* 0x000000030800720b */ /* 0x002fe20003f0e000 */
        /* <DEDUP_REMOVED lines=15> */
.L_x_520:
[----:B------:R-:W-:Y:S05]  /*28b0*/  BSYNC.RECONVERGENT B1 ;  /* 0x0000000000017941 */ /* 0x000fea0003800200 */
.L_x_519:
[----:B------:R-:W-:Y:S01]  /*28c0*/  UISETP.GE.AND UP0, UPT, UR6, 0x41, UPT ;  /* 0x000000410600788c */ /* 0x000fe2000bf06270 */
[----:B--2---:R-:W-:Y:S02]  /*28d0*/  IMAD.MOV.U32 R2, RZ, RZ, R0 ;  /* 0x000000ffff027224 */ /* 0x004fe400078e0000 */
[----:B----4-:R-:W-:Y:S02]  /*28e0*/  IMAD.MOV.U32 R5, RZ, RZ, R9 ;  /* 0x000000ffff057224 */ /* 0x010fe400078e0009 */
[----:B------:R-:W-:-:S04]  /*28f0*/  IMAD.MOV.U32 R4, RZ, RZ, R10 ;  /* 0x000000ffff047224 */ /* 0x000fc800078e000a */
[----:B------:R-:W-:Y:S05]  /*2900*/  BRA.U !UP0, `(.L_x_521) ;  /* 0x00000001085c7547 */ /* 0x000fea000b800000 */
[----:B------:R-:W1:Y:S01]  /*2910*/  S2UR UR5, SR_CgaCtaId ;  /* 0x00000000000579c3 */ /* 0x000e620000008800 */
[----:B------:R-:W-:Y:S01]  /*2920*/  UMOV UR4, 0x400 ;  /* 0x0000040000047882 */ /* 0x000fe20000000000 */
[----:B------:R-:W-:Y:S01]  /*2930*/  BSSY.RECONVERGENT B1, `(.L_x_521) ;  /* 0x0000014000017945 */ /* 0x000fe20003800200 */
[----:B-1----:R-:W-:-:S09]  /*2940*/  ULEA UR4, UR5, UR4, 0x18 ;  /* 0x0000000405047291 */ /* 0x002fd2000f8ec0ff */
[----:B------:R-:W1:Y:S04]  /*2950*/  LDS R3, [UR4+0x28] ;  /* 0x00002804ff037984 */ /* 0x000e680008000800 */
[----:B------:R-:W2:Y:S01]  /*2960*/  LDS.64 R6, [UR4+0x30] ;  /* 0x00003004ff067984 */ /* 0x000ea20008000a00 */
        /* <DEDUP_REMOVED lines=16> */
.L_x_522:
[----:B------:R-:W-:Y:S05]  /*2a70*/  BSYNC.RECONVERGENT B1 ;  /* 0x0000000000017941 */ /* 0x000fea0003800200 */
.L_x_521:
[----:B------:R-:W-:Y:S01]  /*2a80*/  UISETP.GE.AND UP0, UPT, UR6, 0x61, UPT ;  /* 0x000000610600788c */ /* 0x000fe2000bf06270 */
[----:B------:R-:W-:Y:S02]  /*2a90*/  IMAD.MOV.U32 R0, RZ, RZ, R2 ;  /* 0x000000ffff007224 */ /* 0x000fe400078e0002 */
[----:B------:R-:W-:Y:S02]  /*2aa0*/  IMAD.MOV.U32 R7, RZ, RZ, R5 ;  /* 0x000000ffff077224 */ /* 0x000fe400078e0005 */
        /* <DEDUP_REMOVED lines=24> */
.L_x_524:
[----:B------:R-:W-:Y:S05]  /*2c30*/  BSYNC.RECONVERGENT B1 ;  /* 0x0000000000017941 */ /* 0x000fea0003800200 */
.L_x_523:
        /* <DEDUP_REMOVED lines=27> */
.L_x_526:
[----:B------:R-:W-:Y:S05]  /*2df0*/  BSYNC.RECONVERGENT B1 ;  /* 0x0000000000017941 */ /* 0x000fea0003800200 */
.L_x_525:
        /* <DEDUP_REMOVED lines=27> */
.L_x_528:
[----:B------:R-:W-:Y:S05]  /*2fb0*/  BSYNC.RECONVERGENT B1 ;  /* 0x0000000000017941 */ /* 0x000fea0003800200 */
.L_x_527:
        /* <DEDUP_REMOVED lines=27> */
.L_x_530:
[----:B------:R-:W-:Y:S05]  /*3170*/  BSYNC.RECONVERGENT B1 ;  /* 0x0000000000017941 */ /* 0x000fea0003800200 */
.L_x_529:
[----:B------:R-:W-:Y:S01]  /*3180*/  UISETP.GE.AND UP0, UPT, UR6, 0xe1, UPT ;  /* 0x000000e10600788c */ /* 0x000fe2000bf06270 */
[----:B------:R-:W-:Y:S02]  /*3190*/  IMAD.MOV.U32 R8, RZ, RZ, R2 ;  /* 0x000000ffff087224 */ /* 0x000fe400078e0002 */
[----:B------:R-:W-:Y:S02]  /*31a0*/  IMAD.MOV.U32 R7, RZ, RZ, R5 ;  /* 0x000000ffff077224 */ /* 0x000fe400078e0005 */
[----:B------:R-:W-:-:S04]  /*31b0*/  IMAD.MOV.U32 R6, RZ, RZ, R4 ;  /* 0x000000ffff067224 */ /* 0x000fc800078e0004 */
[----:B------:R-:W-:Y:S05]  /*31c0*/  BRA.U !UP0, `(.L_x_494) ;  /* 0x0000002508047547 */ /* 0x000fea000b800000 */
[----:B------:R-:W1:Y:S01]  /*31d0*/  S2UR UR5, SR_CgaCtaId ;  /* 0x00000000000579c3 */ /* 0x000e620000008800 */
[----:B------:R-:W-:Y:S02]  /*31e0*/  UMOV UR4, 0x400 ;  /* 0x0000040000047882 */ /* 0x000fe40000000000 */
[----:B-1----:R-:W-:-:S09]  /*31f0*/  ULEA UR4, UR5, UR4, 0x18 ;  /* 0x0000000405047291 */ /* 0x002fd2000f8ec0ff */
[----:B------:R-:W1:Y:S04]  /*3200*/  LDS R3, [UR4+0x78] ;  /* 0x00007804ff037984 */ /* 0x000e680008000800 */
[----:B0-----:R-:W0:Y:S01]  /*3210*/  LDS.64 R10, [UR4+0x80] ;  /* 0x00008004ff0a7984 */ /* 0x001e220008000a00 */
[----:B-1----:R-:W-:Y:S01]  /*3220*/  FSETP.GEU.AND P0, PT, R2, R3, PT ;  /* 0x000000030200720b */ /* 0x002fe20003f0e000 */
[----:B------:R-:W-:Y:S02]  /*3230*/  IMAD.MOV.U32 R8, RZ, RZ, R3 ;  /* 0x000000ffff087224 */ /* 0x000fe400078e0003 */
[----:B0-----:R-:W-:Y:S02]  /*3240*/  IMAD.MOV.U32 R7, RZ, RZ, R10 ;  /* 0x000000ffff077224 */ /* 0x001fe400078e000a */
        /* <DEDUP_REMOVED lines=15> */
.L_x_462:
[----:B------:R-:W1:Y:S01]  /*3340*/  S2R R0, SR_TID.X ;  /* 0x0000000000007919 */ /* 0x000e620000002100 */
[----:B------:R-:W1:Y:S01]  /*3350*/  LDC.64 R2, c[0x0][0x380] ;  /* 0x0000e000ff027b82 */ /* 0x000e620000000a00 */
[----:B------:R-:W2:Y:S01]  /*3360*/  LDCU.64 UR6, c[0x0][0x388] ;  /* 0x00007100ff0677ac */ /* 0x000ea20008000a00 */
[----:B-1----:R-:W-:-:S05]  /*3370*/  IMAD.WIDE.U32 R2, R0, 0x4, R2 ;  /* 0x0000000400027825 */ /* 0x002fca00078e0002 */
[----:B0-----:R-:W3:Y:S04]  /*3380*/  LDG.E R5, desc[UR8][R2.64] ;  /* 0x0000000802057981 */ /* 0x001ee8000c1e1900 */
[----:B------:R-:W3:Y:S04]  /*3390*/  LDG.E R6, desc[UR8][R2.64+0x400] ;  /* 0x0004000802067981 */ /* 0x000ee8000c1e1900 */
[----:B------:R-:W4:Y:S04]  /*33a0*/  LDG.E R7, desc[UR8][R2.64+0x800] ;  /* 0x0008000802077981 */ /* 0x000f28000c1e1900 */
[----:B------:R-:W5:Y:S04]  /*33b0*/  LDG.E R8, desc[UR8][R2.64+0xc00] ;  /* 0x000c000802087981 */ /* 0x000f68000c1e1900 */
[----:B------:R-:W2:Y:S01]  /*33c0*/  LDG.E R4, desc[UR8][R2.64+0x1000] ;  /* 0x0010000802047981 */ /* 0x000ea2000c1e1900 */
[----:B------:R-:W-:Y:S01]  /*33d0*/  UISETP.GE.U32.AND UP0, UPT, UR4, 0xa00, UPT ;  /* 0x00000a000400788c */ /* 0x000fe2000bf06070 */
[----:B------:R-:W-:-:S03]  /*33e0*/  IMAD.MOV.U32 R10, RZ, RZ, RZ ;  /* 0x000000ffff0a7224 */ /* 0x000fc600078e00ff */
[----:B------:R-:W-:Y:S01]  /*33f0*/  UISETP.GE.U32.AND.EX UP0, UPT, UR5, URZ, UPT, UP0 ;  /* 0x000000ff0500728c */ /* 0x000fe2000bf06100 */
[----:B---3--:R-:W-:-:S04]  /*3400*/  FSETP.GEU.AND P0, PT, R5, R6, PT ;  /* 0x000000060500720b */ /* 0x008fc80003f0e000 */
[----:B------:R-:W-:Y:S01]  /*3410*/  FSEL R6, R5, R6, P0 ;  /* 0x0000000605067208 */ /* 0x000fe20000000000 */
[----:B------:R-:W-:-:S03]  /*3420*/  VIADD R5, R0, 0x100 ;  /* 0x0000010000057836 */ /* 0x000fc60000000000 */
[----:B----4-:R-:W-:-:S04]  /*3430*/  FSETP.GEU.AND P2, PT, R6, R7, PT ;  /* 0x000000070600720b */ /* 0x010fc80003f4e000 */
[----:B------:R-:W-:-:S04]  /*3440*/  FSEL R7, R6, R7, P2 ;  /* 0x0000000706077208 */ /* 0x000fc80001000000 */
[----:B-----5:R-:W-:-:S04]  /*3450*/  FSETP.GEU.AND P3, PT, R7, R8, PT ;  /* 0x000000080700720b */ /* 0x020fc80003f6e000 */
[----:B------:R-:W-:Y:S01]  /*3460*/  FSEL R7, R7, R8, P3 ;  /* 0x0000000807077208 */ /* 0x000fe20001800000 */
[C---:B------:R-:W-:Y:S01]  /*3470*/  VIADD R8, R0.reuse, 0x200 ;  /* 0x0000020000087836 */ /* 0x040fe20000000000 */
[C---:B------:R-:W-:Y:S02]  /*3480*/  @P2 SEL R8, R0.reuse, R5, P0 ;  /* 0x0000000500082207 */ /* 0x040fe40000000000 */
[----:B--2---:R-:W-:Y:S02]  /*3490*/  FSETP.GEU.AND P1, PT, R7, R4, PT ;  /* 0x000000040700720b */ /* 0x004fe40003f2e000 */
[----:B------:R-:W-:-:S03]  /*34a0*/  LOP3.LUT R5, R0, 0x400, RZ, 0xfc, !PT ;  /* 0x0000040000057812 */ /* 0x000fc600078efcff */
[----:B------:R-:W-:-:S08]  /*34b0*/  @!P3 VIADD R8, R0, 0x300 ;  /* 0x000003000008b836 */ /* 0x000fd00000000000 */
[C---:B------:R-:W-:Y:S02]  /*34c0*/  @P1 ISETP.GE.U32.AND P0, PT, R8.reuse, R5, PT ;  /* 0x000000050800120c */ /* 0x040fe40003f06070 */
[----:B------:R-:W-:Y:S02]  /*34d0*/  IADD3 R5, P2, PT, R5, UR6, RZ ;  /* 0x0000000605057c10 */ /* 0x000fe4000ff5e0ff */
[----:B------:R-:W-:Y:S02]  /*34e0*/  @P1 IADD3 R8, P3, PT, R8, UR6, RZ ;  /* 0x0000000608081c10 */ /* 0x000fe4000ff7e0ff */
[----:B------:R-:W-:Y:S01]  /*34f0*/  @P1 ISETP.GE.U32.AND.EX P0, PT, RZ, RZ, PT, P0 ;  /* 0x000000ffff00120c */ /* 0x000fe20003f06100 */
[----:B------:R-:W-:Y:S02]  /*3500*/  IMAD.X R6, RZ, RZ, UR7, P2 ;  /* 0x00000007ff067e24 */ /* 0x000fe400090e06ff */
[----:B------:R-:W-:Y:S01]  /*3510*/  @P1 IMAD.X R9, RZ, RZ, UR7, P3 ;  /* 0x00000007ff091e24 */ /* 0x000fe200098e06ff */
[----:B------:R-:W-:-:S04]  /*3520*/  @P1 FSETP.LT.OR P0, PT, R4, R7, !P0 ;  /* 0x000000070400120b */ /* 0x000fc80004701400 */
[----:B------:R-:W-:Y:S01]  /*3530*/  @P1 FSEL R4, R7, R4, P0 ;  /* 0x0000000407041208 */ /* 0x000fe20000000000 */
[----:B------:R-:W-:Y:S01]  /*3540*/  IMAD.MOV.U32 R7, RZ, RZ, 0x500 ;  /* 0x00000500ff077424 */ /* 0x000fe200078e00ff */
[----:B------:R-:W-:Y:S02]  /*3550*/  @P1 SEL R5, R8, R5, P0 ;  /* 0x0000000508051207 */ /* 0x000fe40000000000 */
[----:B------:R-:W-:Y:S01]  /*3560*/  @P1 SEL R6, R9, R6, P0 ;  /* 0x0000000609061207 */ /* 0x000fe20000000000 */
[----:B------:R-:W-:Y:S06]  /*3570*/  BRA.U !UP0, `(.L_x_531) ;  /* 0x00000005081c7547 */ /* 0x000fec000b800000 */
[----:B------:R-:W-:Y:S01]  /*3580*/  IMAD.MOV.U32 R7, RZ, RZ, R4 ;  /* 0x000000ffff077224 */ /* 0x000fe200078e0004 */
[----:B------:R-:W0:Y:S01]  /*3590*/  LDCU.64 UR6, c[0x0][0x388] ;  /* 0x00007100ff0677ac */ /* 0x000e220008000a00 */
[----:B------:R-:W-:Y:S02]  /*35a0*/  IMAD.MOV.U32 R15, RZ, RZ, 0x500 ;  /* 0x00000500ff0f7424 */ /* 0x000fe400078e00ff */
[----:B------:R-:W-:Y:S01]  /*35b0*/  IMAD.MOV.U32 R16, RZ, RZ, RZ ;  /* 0x000000ffff107224 */ /* 0x000fe200078e00ff */
[----:B------:R-:W1:Y:S01]  /*35c0*/  LDCU.64 UR4, c[0x0][0x398] ;  /* 0x00007300ff0477ac */ /* 0x000e620008000a00 */
[----:B------:R-:W-:-:S05]  /*35d0*/  NOP ;  /* 0x0000000000007918 */ /* 0x000fca0000000000 */
.L_x_532:
[----:B------:R-:W-:-:S04]  /*35e0*/  LEA R8, P0, R15, R2, 0x2 ;  /* 0x000000020f087211 */ /* 0x000fc800078010ff */
[----:B------:R-:W-:-:S05]  /*35f0*/  LEA.HI.X R9, R15, R3, R16, 0x2, P0 ;  /* 0x000000030f097211 */ /* 0x000fca00000f1410 */
[----:B------:R-:W2:Y:S04]  /*3600*/  LDG.E R10, desc[UR8][R8.64] ;  /* 0x00000008080a7981 */ /* 0x000ea8000c1e1900 */
[----:B------:R-:W3:Y:S04]  /*3610*/  LDG.E R11, desc[UR8][R8.64+0x400] ;  /* 0x00040008080b7981 */ /* 0x000ee8000c1e1900 */
[----:B------:R-:W4:Y:S04]  /*3620*/  LDG.E R12, desc[UR8][R8.64+0x800] ;  /* 0x00080008080c7981 */ /* 0x000f28000c1e1900 */
[----:B------:R-:W5:Y:S04]  /*3630*/  LDG.E R13, desc[UR8][R8.64+0xc00] ;  /* 0x000c0008080d7981 */ /* 0x000f68000c1e1900 */
[----:B------:R1:W5:Y:S01]  /*3640*/  LDG.E R4, desc[UR8][R8.64+0x1000] ;  /* 0x0010000808047981 */ /* 0x000362000c1e1900 */
[----:B0-----:R-:W-:-:S04]  /*3650*/  IADD3 R18, P0, P2, R15, UR6, R0 ;  /* 0x000000060f127c10 */ /* 0x001fc8000fa1e000 */
[----:B------:R-:W-:Y:S01]  /*3660*/  IADD3.X R17, PT, PT, R16, UR7, RZ, P0, P2 ;  /* 0x0000000710117c10 */ /* 0x000fe200087e44ff */
[----:B-1----:R-:W-:Y:S01]  /*3670*/  IMAD.MOV.U32 R8, RZ, RZ, R18 ;  /* 0x000000ffff087224 */ /* 0x002fe200078e0012 */
[----:B------:R-:W-:-:S03]  /*3680*/  IADD3 R9, P4, PT, R15, 0xa00, RZ ;  /* 0x00000a000f097810 */ /* 0x000fc60007f9e0ff */
[----:B------:R-:W-:Y:S01]  /*3690*/  IMAD.MOV.U32 R14, RZ, RZ, R17 ;  /* 0x000000ffff0e7224 */ /* 0x000fe200078e0011 */
        /* <DEDUP_REMOVED lines=9> */
[----:B------:R-:W-:Y:S02]  /*3730*/  @P1 SEL R14, R6, R17, P0 ;  /* 0x00000011060e1207 */ /* 0x000fe40000000000 */
[----:B------:R-:W-:-:S07]  /*3740*/  IADD3 R6, P3, PT, R18, 0x200, RZ ;  /* 0x0000020012067810 */ /* 0x000fce0007f7e0ff */
[----:B------:R-:W-:-:S04]  /*3750*/  @P2 ISETP.GE.U32.AND P0, PT, R8, R7, PT ;  /* 0x000000070800220c */ /* 0x000fc80003f06070 */
[----:B------:R-:W-:-:S04]  /*3760*/  @P2 ISETP.GE.AND.EX P0, PT, R14, R5, PT, P0 ;  /* 0x000000050e00220c */ /* 0x000fc80003f06300 */
[----:B------:R-:W-:-:S04]  /*3770*/  @P2 FSETP.LT.OR P0, PT, R11, R10, !P0 ;  /* 0x0000000a0b00220b */ /* 0x000fc80004701400 */
[----:B------:R-:W-:Y:S02]  /*3780*/  @P2 FSEL R11, R10, R11, P0 ;  /* 0x0000000b0a0b2208 */ /* 0x000fe40000000000 */
[----:B------:R-:W-:Y:S01]  /*3790*/  @P2 SEL R7, R8, R7, P0 ;  /* 0x0000000708072207 */ /* 0x000fe20000000000 */
[----:B------:R-:W-:Y:S01]  /*37a0*/  IMAD.X R8, RZ, RZ, R17, P3 ;  /* 0x000000ffff087224 */ /* 0x000fe200018e0611 */
[----:B----4-:R-:W-:Y:S02]  /*37b0*/  FSETP.GEU.AND P1, PT, R11, R12, PT ;  /* 0x0000000c0b00720b */ /* 0x010fe40003f2e000 */
[----:B------:R-:W-:Y:S02]  /*37c0*/  @P2 SEL R5, R14, R5, P0 ;  /* 0x000000050e052207 */ /* 0x000fe40000000000 */
[----:B------:R-:W-:-:S09]  /*37d0*/  IADD3 R14, P2, PT, R18, 0x300, RZ ;  /* 0x00000300120e7810 */ /* 0x000fd20007f5e0ff */
[----:B------:R-:W-:-:S04]  /*37e0*/  @P1 ISETP.GE.U32.AND P0, PT, R7, R6, PT ;  /* 0x000000060700120c */ /* 0x000fc80003f06070 */
[----:B------:R-:W-:-:S04]  /*37f0*/  @P1 ISETP.GE.AND.EX P0, PT, R5, R8, PT, P0 ;  /* 0x000000080500120c */ /* 0x000fc80003f06300 */
[----:B------:R-:W-:-:S04]  /*3800*/  @P1 FSETP.LT.OR P0, PT, R12, R11, !P0 ;  /* 0x0000000b0c00120b */ /* 0x000fc80004701400 */
[----:B------:R-:W-:Y:S02]  /*3810*/  @P1 FSEL R12, R11, R12, P0 ;  /* 0x0000000c0b0c1208 */ /* 0x000fe40000000000 */
[----:B------:R-:W-:Y:S01]  /*3820*/  @P1 SEL R6, R7, R6, P0 ;  /* 0x0000000607061207 */ /* 0x000fe20000000000 */
[----:B------:R-:W-:Y:S01]  /*3830*/  IMAD.X R7, RZ, RZ, R17, P2 ;  /* 0x000000ffff077224 */ /* 0x000fe200010e0611 */
[----:B-----5:R-:W-:Y:S02]  /*3840*/  FSETP.GEU.AND P3, PT, R12, R13, PT ;  /* 0x0000000d0c00720b */ /* 0x020fe40003f6e000 */
        /* <DEDUP_REMOVED lines=8> */
[----:B------:R-:W-:Y:S02]  /*38d0*/  FSETP.GEU.AND P2, PT, R13, R4, PT ;  /* 0x000000040d00720b */ /* 0x000fe40003f4e000 */
[----:B------:R-:W-:Y:S01]  /*38e0*/  ISETP.GT.U32.AND P1, PT, R9, UR4, PT ;  /* 0x0000000409007c0c */ /* 0x000fe2000bf24070 */
[----:B------:R-:W-:Y:S01]  /*38f0*/  IMAD.X R9, RZ, RZ, R16, P4 ;  /* 0x000000ffff097224 */ /* 0x000fe200020e0610 */
[----:B------:R-:W-:Y:S02]  /*3900*/  @P3 SEL R7, R8, R7, P0 ;  /* 0x0000000708073207 */ /* 0x000fe40000000000 */
[----:B------:R-:W-:-:S02]  /*3910*/  IADD3 R8, P3, PT, R15, 0x500, RZ ;  /* 0x000005000f087810 */ /* 0x000fc40007f7e0ff */
[----:B------:R-:W-:-:S03]  /*3920*/  ISETP.GT.AND.EX P1, PT, R9, UR5, PT, P1 ;  /* 0x0000000509007c0c */ /* 0x000fc6000bf24310 */
[----:B------:R-:W-:Y:S02]  /*3930*/  IMAD.X R10, RZ, RZ, R16, P3 ;  /* 0x000000ffff0a7224 */ /* 0x000fe400018e0610 */
[----:B------:R-:W-:Y:S01]  /*3940*/  @P2 ISETP.GE.U32.AND P0, PT, R14, R5, PT ;  /* 0x000000050e00220c */ /* 0x000fe20003f06070 */
[----:B------:R-:W-:Y:S02]  /*3950*/  IMAD.MOV.U32 R15, RZ, RZ, R8 ;  /* 0x000000ffff0f7224 */ /* 0x000fe400078e0008 */
[----:B------:R-:W-:Y:S01]  /*3960*/  IMAD.MOV.U32 R16, RZ, RZ, R10 ;  /* 0x000000ffff107224 */ /* 0x000fe200078e000a */
[----:B------:R-:W-:-:S04]  /*3970*/  @P2 ISETP.GE.AND.EX P0, PT, R7, R6, PT, P0 ;  /* 0x000000060700220c */ /* 0x000fc80003f06300 */
[----:B------:R-:W-:-:S04]  /*3980*/  @P2 FSETP.LT.OR P0, PT, R4, R13, !P0 ;  /* 0x0000000d0400220b */ /* 0x000fc80004701400 */
[----:B------:R-:W-:Y:S02]  /*3990*/  @P2 FSEL R4, R13, R4, P0 ;  /* 0x000000040d042208 */ /* 0x000fe40000000000 */
[----:B------:R-:W-:Y:S02]  /*39a0*/  @P2 SEL R6, R7, R6, P0 ;  /* 0x0000000607062207 */ /* 0x000fe40000000000 */
[----:B------:R-:W-:Y:S01]  /*39b0*/  @P2 SEL R5, R14, R5, P0 ;  /* 0x000000050e052207 */ /* 0x000fe20000000000 */
[----:B------:R-:W-:Y:S01]  /*39c0*/  IMAD.MOV.U32 R7, RZ, RZ, R4 ;  /* 0x000000ffff077224 */ /* 0x000fe200078e0004 */
[----:B------:R-:W-:Y:S06]  /*39d0*/  @!P1 BRA `(.L_x_532) ;  /* 0xfffffffc00009947 */ /* 0x000fec000383ffff */
[----:B------:R-:W-:-:S07]  /*39e0*/  IMAD.MOV.U32 R7, RZ, RZ, R8 ;  /* 0x000000ffff077224 */ /* 0x000fce00078e0008 */
.L_x_531:
        /* <DEDUP_REMOVED lines=8> */
[----:B------:R-:W-:Y:S01]  /*3a70*/  BSSY.RECONVERGENT B2, `(.L_x_535) ;  /* 0x0000030000027945 */ /* 0x000fe20003800200 */
[----:B------:R-:W-:Y:S02]  /*3a80*/  IMAD.MOV.U32 R12, RZ, RZ, R0 ;  /* 0x000000ffff0c7224 */ /* 0x000fe400078e0000 */
[----:B------:R-:W-:-:S04]  /*3a90*/  IADD3 R15, PT, PT, -R7, UR4, R2 ;  /* 0x00000004070f7c10 */ /* 0x000fc8000fffe102 */
[----:B------:R-:W-:-:S04]  /*3aa0*/  LOP3.LUT R2, R15, 0x300, RZ, 0xc0, !PT ;  /* 0x000003000f027812 */ /* 0x000fc800078ec0ff */
[----:B------:R-:W-:-:S13]  /*3ab0*/  ISETP.NE.AND P0, PT, R2, 0x300, PT ;  /* 0x000003000200780c */ /* 0x000fda0003f05270 */
[----:B------:R-:W-:Y:S05]  /*3ac0*/  @!P0 BRA `(.L_x_536) ;  /* 0x0000000000a88947 */ /* 0x000fea0003800000 */
[----:B------:R-:W0:Y:S01]  /*3ad0*/  LDCU.64 UR10, c[0x0][0x380] ;  /* 0x00007000ff0a77ac */ /* 0x000e220008000a00 */
[----:B------:R-:W-:Y:S01]  /*3ae0*/  IADD3 R3, P0, PT, R0, R7, RZ ;  /* 0x0000000700037210 */ /* 0x000fe20007f1e0ff */
[----:B------:R-:W-:Y:S01]  /*3af0*/  IMAD.MOV.U32 R12, RZ, RZ, R0 ;  /* 0x000000ffff0c7224 */ /* 0x000fe200078e0000 */
[----:B------:R-:W-:-:S03]  /*3b00*/  LEA.HI R2, R15, 0x1, RZ, 0x18 ;  /* 0x000000010f027811 */ /* 0x000fc600078fc0ff */
[----:B------:R-:W-:Y:S01]  /*3b10*/  IMAD.X R14, RZ, RZ, R10, P0 ;  /* 0x000000ffff0e7224 */ /* 0x000fe200000e060a */
[----:B------:R-:W-:Y:S02]  /*3b20*/  LOP3.LUT R2, R2, 0x3, RZ, 0xc0, !PT ;  /* 0x0000000302027812 */ /* 0x000fe400078ec0ff */
[----:B------:R-:W-:-:S03]  /*3b30*/  IADD3 R13, P0, PT, R3, UR6, RZ ;  /* 0x00000006030d7c10 */ /* 0x000fc6000ff1e0ff */
[----:B------:R-:W-:Y:S01]  /*3b40*/  IMAD.MOV R8, RZ, RZ, -R2 ;  /* 0x000000ffff087224 */ /* 0x000fe200078e0a02 */
[----:B0-----:R-:W-:-:S04]  /*3b50*/  LEA R9, P1, R3, UR10, 0x2 ;  /* 0x0000000a03097c11 */ /* 0x001fc8000f8210ff */
[----:B------:R-:W-:Y:S02]  /*3b60*/  LEA.HI.X R3, R3, UR11, R14, 0x2, P1 ;  /* 0x0000000b03037c11 */ /* 0x000fe400088f140e */
[----:B------:R-:W-:-:S07]  /*3b70*/  IADD3.X R14, PT, PT, R14, UR7, RZ, P0, !PT ;  /* 0x000000070e0e7c10 */ /* 0x000fce00087fe4ff */
.L_x_539:
        /* <DEDUP_REMOVED lines=25> */
.L_x_538:
[----:B------:R-:W-:Y:S05]  /*3d10*/  BSYNC.RECONVERGENT B3 ;  /* 0x0000000000037941 */ /* 0x000fea0003800200 */
.L_x_537:
[----:B------:R-:W-:Y:S01]  /*3d20*/  IADD3 R13, P0, PT, R13, 0x100, RZ ;  /* 0x000001000d0d7810 */ /* 0x000fe20007f1e0ff */
[----:B------:R-:W-:Y:S02]  /*3d30*/  VIADD R12, R12, 0x100 ;  /* 0x000001000c0c7836 */ /* 0x000fe40000000000 */
[----:B------:R-:W-:Y:S02]  /*3d40*/  IMAD.X R3, RZ, RZ, R3, P3 ;  /* 0x000000ffff037224 */ /* 0x000fe400018e0603 */
[----:B------:R-:W-:Y:S01]  /*3d50*/  IMAD.X R14, RZ, RZ, R14, P0 ;  /* 0x000000ffff0e7224 */ /* 0x000fe200000e060e */
[----:B------:R-:W-:Y:S07]  /*3d60*/  @P2 BRA `(.L_x_539) ;  /* 0xfffffffc00842947 */ /* 0x000fee000383ffff */
.L_x_536:
[----:B------:R-:W-:Y:S05]  /*3d70*/  BSYNC.RECONVERGENT B2 ;  /* 0x0000000000027941 */ /* 0x000fea0003800200 */
.L_x_535:
[----:B------:R-:W-:-:S13]  /*3d80*/  ISETP.GE.U32.AND P0, PT, R15, 0x300, PT ;  /* 0x000003000f00780c */ /* 0x000fda0003f06070 */
[----:B------:R-:W-:Y:S05]  /*3d90*/  @!P0 BRA `(.L_x_534) ;  /* 0x0000000400888947 */ /* 0x000fea0003800000 */
[----:B------:R-:W0:Y:S01]  /*3da0*/  LDC.64 R2, c[0x0][0x380] ;  /* 0x0000e000ff027b82 */ /* 0x000e220000000a00 */
[----:B------:R-:W-:-:S07]  /*3db0*/  VIADD R12, R12, 0x200 ;  /* 0x000002000c0c7836 */ /* 0x000fce0000000000 */
[----:B------:R-:W1:Y:S02]  /*3dc0*/  LDC.64 R8, c[0x0][0x388] ;  /* 0x0000e200ff087b82 */ /* 0x000e640000000a00 */
.L_x_548:
        /* <DEDUP_REMOVED lines=29> */
.L_x_541:
[----:B------:R-:W-:Y:S05]  /*3fa0*/  BSYNC.RECONVERGENT B2 ;  /* 0x0000000000027941 */ /* 0x000fea0003800200 */
.L_x_540:
        /* <DEDUP_REMOVED lines=20> */
.L_x_543:
[----:B------:R-:W-:Y:S05]  /*40f0*/  BSYNC.RECONVERGENT B2 ;  /* 0x0000000000027941 */ /* 0x000fea0003800200 */
.L_x_542:
        /* <DEDUP_REMOVED lines=20> */
.L_x_545:
[----:B------:R-:W-:Y:S05]  /*4240*/  BSYNC.RECONVERGENT B2 ;  /* 0x0000000000027941 */ /* 0x000fea0003800200 */
.L_x_544:
        /* <DEDUP_REMOVED lines=18> */
.L_x_547:
[----:B------:R-:W-:Y:S05]  /*4370*/  BSYNC.RECONVERGENT B2 ;  /* 0x0000000000027941 */ /* 0x000fea0003800200 */
.L_x_546:
[C---:B------:R-:W-:Y:S02]  /*4380*/  VIADD R14, R12.reuse, 0x200 ;  /* 0x000002000c0e7836 */ /* 0x040fe40000000000 */
[----:B------:R-:W-:-:S03]  /*4390*/  VIADD R12, R12, 0x400 ;  /* 0x000004000c0c7836 */ /* 0x000fc60000000000 */
[----:B------:R-:W-:-:S13]  /*43a0*/  ISETP.GE.AND P0, PT, R14, R11, PT ;  /* 0x0000000b0e00720c */ /* 0x000fda0003f06270 */
[----:B------:R-:W-:Y:S05]  /*43b0*/  @!P0 BRA `(.L_x_548) ;  /* 0xfffffff800848947 */ /* 0x000fea000383ffff */
.L_x_534:
[----:B------:R-:W-:Y:S05]  /*43c0*/  BSYNC.RECONVERGENT B1 ;  /* 0x0000000000017941 */ /* 0x000fea0003800200 */
.L_x_533:
        /* <DEDUP_REMOVED lines=31> */
.L_x_550:
[----:B------:R-:W-:Y:S05]  /*45c0*/  BSYNC.RECONVERGENT B1 ;  /* 0x0000000000017941 */ /* 0x000fea0003800200 */
.L_x_549:
        /* <DEDUP_REMOVED lines=24> */
.L_x_552:
[----:B------:R-:W-:Y:S05]  /*4750*/  BSYNC.RECONVERGENT B1 ;  /* 0x0000000000017941 */ /* 0x000fea0003800200 */
.L_x_551:
[----:B0-----:R0:W4:Y:S01]  /*4760*/  SHFL.DOWN PT, R8, R3, 0x4, 0x1f ;  /* 0x08801f0003087f89 */ /* 0x00112200000e0000 */
[----:B------:R-:W-:Y:S01]  /*4770*/  BSSY.RECONVERGENT B1, `(.L_x_553) ;  /* 0x0000017000017945 */ /* 0x000fe20003800200 */
[----:B------:R-:W-:Y:S02]  /*4780*/  IMAD.MOV.U32 R2, RZ, RZ, R3 ;  /* 0x000000ffff027224 */ /* 0x000fe400078e0003 */
[----:B-1----:R0:W1:Y:S01]  /*4790*/  SHFL.DOWN PT, R9, R4, 0x4, 0x1f ;  /* 0x08801f0004097f89 */ /* 0x00206200000e0000 */
[----:B--2---:R-:W-:Y:S02]  /*47a0*/  IMAD.MOV.U32 R6, RZ, RZ, R4 ;  /* 0x000000ffff067224 */ /* 0x004fe400078e0004 */
[----:B------:R-:W-:Y:S01]  /*47b0*/  IMAD.MOV.U32 R7, RZ, RZ, R5 ;  /* 0x000000ffff077224 */ /* 0x000fe200078e0005 */
[----:B------:R0:W2:Y:S01]  /*47c0*/  SHFL.DOWN PT, R10, R5, 0x4, 0x1f ;  /* 0x08801f00050a7f89 */ /* 0x0000a200000e0000 */
[----:B------:R-:W-:Y:S05]  /*47d0*/  @P5 BRA `(.L_x_554) ;  /* 0x0000000000405947 */ /* 0x000fea0003800000 */
[----:B----4-:R-:W-:Y:S01]  /*47e0*/  FSETP.GEU.AND P0, PT, R3, R8, PT ;  /* 0x000000080300720b */ /* 0x010fe20003f0e000 */
[----:B------:R-:W-:Y:S02]  /*47f0*/  IMAD.MOV.U32 R2, RZ, RZ, R8 ;  /* 0x000000ffff027224 */ /* 0x000fe400078e0008 */
[----:B-1----:R-:W-:Y:S02]  /*4800*/  IMAD.MOV.U32 R6, RZ, RZ, R9 ;  /* 0x000000ffff067224 */ /* 0x002fe400078e0009 */
[----:B--2---:R-:W-:-:S08]  /*4810*/  IMAD.MOV.U32 R7, RZ, RZ, R10 ;  /* 0x000000ffff077224 */ /* 0x004fd000078e000a */
        /* <DEDUP_REMOVED lines=12> */
.L_x_554:
[----:B------:R-:W-:Y:S05]  /*48e0*/  BSYNC.RECONVERGENT B1 ;  /* 0x0000000000017941 */ /* 0x000fea0003800200 */
.L_x_553:
[----:B-1----:R1:W1:Y:S01]  /*48f0*/  SHFL.DOWN PT, R9, R2, 0x8, 0x1f ;  /* 0x09001f0002097f89 */ /* 0x00226200000e0000 */
[----:B------:R-:W-:Y:S01]  /*4900*/  BSSY.RECONVERGENT B1, `(.L_x_555) ;  /* 0x0000017000017945 */ /* 0x000fe20003800200 */
[----:B0-----:R-:W-:Y:S02]  /*4910*/  IMAD.MOV.U32 R3, RZ, RZ, R2 ;  /* 0x000000ffff037224 */ /* 0x001fe400078e0002 */
[----:B---3--:R0:W3:Y:S01]  /*4920*/  SHFL.DOWN PT, R11, R6, 0x8, 0x1f ;  /* 0x09001f00060b7f89 */ /* 0x0080e200000e0000 */
[----:B------:R-:W-:Y:S02]  /*4930*/  IMAD.MOV.U32 R4, RZ, RZ, R6 ;  /* 0x000000ffff047224 */ /* 0x000fe400078e0006 */
[----:B------:R-:W-:Y:S01]  /*4940*/  IMAD.MOV.U32 R5, RZ, RZ, R7 ;  /* 0x000000ffff057224 */ /* 0x000fe200078e0007 */
[----:B----4-:R0:W4:Y:S01]  /*4950*/  SHFL.DOWN PT, R8, R7, 0x8, 0x1f ;  /* 0x09001f0007087f89 */ /* 0x01012200000e0000 */
[----:B------:R-:W-:Y:S05]  /*4960*/  @P4 BRA `(.L_x_556) ;  /* 0x0000000000404947 */ /* 0x000fea0003800000 */
[----:B-1----:R-:W-:Y:S01]  /*4970*/  FSETP.GEU.AND P0, PT, R2, R9, PT ;  /* 0x000000090200720b */ /* 0x002fe20003f0e000 */
        /* <DEDUP_REMOVED lines=15> */
.L_x_556:
[----:B------:R-:W-:Y:S05]  /*4a70*/  BSYNC.RECONVERGENT B1 ;  /* 0x0000000000017941 */ /* 0x000fea0003800200 */
.L_x_555:
[----:B-1----:R1:W1:Y:S01]  /*4a80*/  SHFL.DOWN PT, R2, R3, 0x10, 0x1f ;  /* 0x0a001f0003027f89 */ /* 0x00226200000e0000 */
[----:B------:R-:W-:Y:S01]  /*4a90*/  BSSY.RECONVERGENT B1, `(.L_x_557) ;  /* 0x0000017000017945 */ /* 0x000fe20003800200 */
[----:B----4-:R-:W-:Y:S02]  /*4aa0*/  IMAD.MOV.U32 R8, RZ, RZ, R3 ;  /* 0x000000ffff087224 */ /* 0x010fe400078e0003 */
[----:B------:R4:W1:Y:S01]  /*4ab0*/  SHFL.DOWN PT, R9, R4, 0x10, 0x1f ;  /* 0x0a001f0004097f89 */ /* 0x00086200000e0000 */
[----:B0-----:R-:W-:Y:S02]  /*4ac0*/  IMAD.MOV.U32 R7, RZ, RZ, R4 ;  /* 0x000000ffff077224 */ /* 0x001fe400078e0004 */
[----:B------:R-:W-:Y:S01]  /*4ad0*/  IMAD.MOV.U32 R6, RZ, RZ, R5 ;  /* 0x000000ffff067224 */ /* 0x000fe200078e0005 */
[----:B--2---:R4:W0:Y:S01]  /*4ae0*/  SHFL.DOWN PT, R10, R5, 0x10, 0x1f ;  /* 0x0a001f00050a7f89 */ /* 0x00482200000e0000 */
[----:B------:R-:W-:Y:S05]  /*4af0*/  @P3 BRA `(.L_x_558) ;  /* 0x0000000000403947 */ /* 0x000fea0003800000 */
[----:B-1----:R-:W-:Y:S01]  /*4b00*/  FSETP.GEU.AND P0, PT, R3, R2, PT ;  /* 0x000000020300720b */ /* 0x002fe20003f0e000 */
        /* <DEDUP_REMOVED lines=15> */
.L_x_558:
[----:B------:R-:W-:Y:S05]  /*4c00*/  BSYNC.RECONVERGENT B1 ;  /* 0x0000000000017941 */ /* 0x000fea0003800200 */
.L_x_557:
[----:B------:R-:W-:Y:S04]  /*4c10*/  BSSY.RECONVERGENT B1, `(.L_x_559) ;  /* 0x000000c000017945 */ /* 0x000fe80003800200 */
[----:B------:R-:W-:Y:S05]  /*4c20*/  @P2 BRA `(.L_x_560) ;  /* 0x0000000000282947 */ /* 0x000fea0003800000 */
[----:B----4-:R-:W2:Y:S01]  /*4c30*/  S2R R4, SR_CgaCtaId ;  /* 0x0000000000047919 */ /* 0x010ea20000008800 */
[----:B-1----:R-:W-:Y:S02]  /*4c40*/  MOV R3, 0x400 ;  /* 0x0000040000037802 */ /* 0x002fe40000000f00 */
        /* <DEDUP_REMOVED lines=8> */
.L_x_560:
[----:B------:R-:W-:Y:S05]  /*4cd0*/  BSYNC.RECONVERGENT B1 ;  /* 0x0000000000017941 */ /* 0x000fea0003800200 */
.L_x_559:
[----:B------:R-:W-:Y:S01]  /*4ce0*/  BAR.SYNC.DEFER_BLOCKING 0x0 ;  /* 0x0000000000007b1d */ /* 0x000fe20000010000 */
[----:B------:R-:W-:-:S13]  /*4cf0*/  ISETP.NE.AND P1, PT, R0, RZ, PT ;  /* 0x000000ff0000720c */ /* 0x000fda0003f25270 */
[----:B------:R-:W-:Y:S05]  /*4d00*/  @P1 BRA `(.L_x_494) ;  /* 0x0000000800341947 */ /* 0x000fea0003800000 */
[----:B-12---:R-:W1:Y:S01]  /*4d10*/  S2R R3, SR_CgaCtaId ;  /* 0x0000000000037919 */ /* 0x006e620000008800 */
[----:B------:R-:W-:Y:S01]  /*4d20*/  MOV R0, 0x400 ;  /* 0x0000040000007802 */ /* 0x000fe20000000f00 */
[----:B------:R-:W-:Y:S03]  /*4d30*/  BSSY.RECONVERGENT B1, `(.L_x_561) ;  /* 0x0000016000017945 */ /* 0x000fe60003800200 */
[----:B-1----:R-:W-:-:S05]  /*4d40*/  LEA R24, R3, R0, 0x18 ;  /* 0x0000000003187211 */ /* 0x002fca00078ec0ff */
[----:B------:R-:W1:Y:S04]  /*4d50*/  LDS R3, [R24+0x18] ;  /* 0x0000180018037984 */ /* 0x000e680000000800 */
[----:B----4-:R-:W2:Y:S04]  /*4d60*/  LDS.64 R4, [R24+0x20] ;  /* 0x0000200018047984 */ /* 0x010ea80000000a00 */
[----:B------:R4:W0:Y:S04]  /*4d70*/  LDS R18, [R24+0x28] ;  /* 0x0000280018127984 */ /* 0x0008280000000800 */
[----:B------:R4:W0:Y:S01]  /*4d80*/  LDS R16, [R24+0x38] ;  /* 0x0000380018107984 */ /* 0x0008220000000800 */
[----:B-1----:R-:W-:Y:S01]  /*4d90*/  FSETP.GEU.AND P0, PT, R8, R3, PT ;  /* 0x000000030800720b */ /* 0x002fe20003f0e000 */
[----:B------:R-:W-:-:S02]  /*4da0*/  IMAD.MOV.U32 R19, RZ, RZ, R3 ;  /* 0x000000ffff137224 */ /* 0x000fc400078e0003 */
[----:B--2---:R-:W-:Y:S02]  /*4db0*/  IMAD.MOV.U32 R21, RZ, RZ, R4 ;  /* 0x000000ffff157224 */ /* 0x004fe400078e0004 */
[----:B------:R-:W-:-:S08]  /*4dc0*/  IMAD.MOV.U32 R20, RZ, RZ, R5 ;  /* 0x000000ffff147224 */ /* 0x000fd000078e0005 */
[----:B0---4-:R-:W-:Y:S05]  /*4dd0*/  @!P0 BRA `(.L_x_562) ;  /* 0x00000000002c8947 */ /* 0x011fea0003800000 */
        /* <DEDUP_REMOVED lines=11> */
.L_x_562:
[----:B------:R-:W-:Y:S05]  /*4e90*/  BSYNC.RECONVERGENT B1 ;  /* 0x0000000000017941 */ /* 0x000fea0003800200 */
.L_x_561:
        /* <DEDUP_REMOVED lines=27> */
.L_x_564:
[----:B------:R-:W-:Y:S05]  /*5050*/  BSYNC.RECONVERGENT B1 ;  /* 0x0000000000017941 */ /* 0x000fea0003800200 */
.L_x_563:
        /* <DEDUP_REMOVED lines=17> */
.L_x_566:
[----:B------:R-:W-:Y:S05]  /*5170*/  BSYNC.RECONVERGENT B1 ;  /* 0x0000000000017941 */ /* 0x000fea0003800200 */
.L_x_565:
        /* <DEDUP_REMOVED lines=17> */
.L_x_568:
[----:B------:R-:W-:Y:S05]  /*5290*/  BSYNC.RECONVERGENT B1 ;  /* 0x0000000000017941 */ /* 0x000fea0003800200 */
.L_x_567:
        /* <DEDUP_REMOVED lines=17> */
.L_x_570:
[----:B------:R-:W-:Y:S05]  /*53b0*/  BSYNC.RECONVERGENT B1 ;  /* 0x0000000000017941 */ /* 0x000fea0003800200 */
.L_x_569:
        /* <DEDUP_REMOVED lines=17> */
.L_x_572:
[----:B------:R-:W-:Y:S05]  /*54d0*/  BSYNC.RECONVERGENT B1 ;  /* 0x0000000000017941 */ /* 0x000fea0003800200 */
.L_x_571:
        /* <DEDUP_REMOVED lines=16> */
.L_x_494:
[----:B------:R-:W-:Y:S05]  /*55e0*/  BSYNC.RECONVERGENT B0 ;  /* 0x0000000000007941 */ /* 0x000fea0003800200 */
.L_x_461:
[----:B------:R-:W-:Y:S05]  /*55f0*/  @P1 EXIT ;  /* 0x000000000000194d */ /* 0x000fea0003800000 */
[----:B01234-:R-:W0:Y:S01]  /*5600*/  LDC.64 R2, c[0x0][0x390] ;  /* 0x0000e400ff027b82 */ /* 0x01fe220000000a00 */
[----:B------:R-:W-:-:S04]  /*5610*/  LOP3.LUT R7, R7, R6, RZ, 0x3c, !PT ;  /* 0x0000000607077212 */ /* 0x000fc800078e3cff */
[----:B------:R-:W-:-:S04]  /*5620*/  LOP3.LUT R6, R7, R6, RZ, 0x3c, !PT ;  /* 0x0000000607067212 */ /* 0x000fc800078e3cff */
[----:B------:R-:W-:-:S05]  /*5630*/  LOP3.LUT R7, R7, R6, RZ, 0x3c, !PT ;  /* 0x0000000607077212 */ /* 0x000fca00078e3cff */
[----:B0-----:R-:W-:Y:S04]  /*5640*/  STG.E.64 desc[UR8][R2.64+0x8], R6 ;  /* 0x0000080602007986 */ /* 0x001fe8000c101b08 */
[----:B------:R-:W-:Y:S01]  /*5650*/  STG.E desc[UR8][R2.64], R8 ;  /* 0x0000000802007986 */ /* 0x000fe2000c101908 */
[----:B------:R-:W-:Y:S05]  /*5660*/  EXIT ;  /* 0x000000000000794d */ /* 0x000fea0003800000 */
.L_x_573:
        /* <DEDUP_REMOVED lines=9> */
.L_x_929:


//--------------------- .text._ZN6thrust24THRUST_300001_SM_1000_NS8cuda_cub4core6detail13_kernel_agentINS1_8__reduce11ReduceAgentIPN4cuda3std3__45tupleIJflEEESC_SB_iNS1_9__extrema9arg_max_fIflNS9_4lessIfEEEEEEJSC_SC_iSH_EEEvDpT0_ --------------------------
	.section	.text._ZN6thrust24THRUST_300001_SM_1000_NS8cuda_cub4core6detail13_kernel_agentINS1_8__reduce11ReduceAgentIPN4cuda3std3__45tupleIJflEEESC_SB_iNS1_9__extrema9arg_max_fIflNS9_4lessIfEEEEEEJSC_SC_iSH_EEEvDpT0_,"ax",@progbits
	.align	128
        .global         _ZN6thrust24THRUST_300001_SM_1000_NS8cuda_cub4core6detail13_kernel_agentINS1_8__reduce11ReduceAgentIPN4cuda3std3__45tupleIJflEEESC_SB_iNS1_9__extrema9arg_max_fIflNS9_4lessIfEEEEEEJSC_SC_iSH_EEEvDpT0_
        .type           _ZN6thrust24THRUST_300001_SM_1000_NS8cuda_cub4core6detail13_kernel_agentINS1_8__reduce11ReduceAgentIPN4cuda3std3__45tupleIJflEEESC_SB_iNS1_9__extrema9arg_max_fIflNS9_4lessIfEEEEEEJSC_SC_iSH_EEEvDpT0_,@function
        .size           _ZN6thrust24THRUST_300001_SM_1000_NS8cuda_cub4core6detail13_kernel_agentINS1_8__reduce11ReduceAgentIPN4cuda3std3__45tupleIJflEEESC_SB_iNS1_9__extrema9arg_max_fIflNS9_4lessIfEEEEEEJSC_SC_iSH_EEEvDpT0_,(.L_x_930 - _ZN6thrust24THRUST_300001_SM_1000_NS8cuda_cub4core6detail13_kernel_agentINS1_8__reduce11ReduceAgentIPN4cuda3std3__45tupleIJflEEESC_SB_iNS1_9__extrema9arg_max_fIflNS9_4lessIfEEEEEEJSC_SC_iSH_EEEvDpT0_)
        .other          _ZN6thrust24THRUST_300001_SM_1000_NS8cuda_cub4core6detail13_kernel_agentINS1_8__reduce11ReduceAgentIPN4cuda3std3__45tupleIJflEEESC_SB_iNS1_9__extrema9arg_max_fIflNS9_4lessIfEEEEEEJSC_SC_iSH_EEEvDpT0_,@"STO_CUDA_ENTRY STV_DEFAULT"
_ZN6thrust24THRUST_300001_SM_1000_NS8cuda_cub4core6detail13_kernel_agentINS1_8__reduce11ReduceAgentIPN4cuda3std3__45tupleIJflEEESC_SB_iNS1_9__extrema9arg_max_fIflNS9_4lessIfEEEEEEJSC_SC_iSH_EEEvDpT0_:
.text._ZN6thrust24THRUST_300001_SM_1000_NS8cuda_cub4core6detail13_kernel_agentINS1_8__reduce11ReduceAgentIPN4cuda3std3__45tupleIJflEEESC_SB_iNS1_9__extrema9arg_max_fIflNS9_4lessIfEEEEEEJSC_SC_iSH_EEEvDpT0_:
        /* <DEDUP_REMOVED lines=21> */
.L_x_577:
[----:B0-----:R-:W-:Y:S05]  /*0150*/  BSYNC.RECONVERGENT B1 ;  /* 0x0000000000017941 */ /* 0x001fea0003800200 */
.L_x_576:
        /* <DEDUP_REMOVED lines=15> */
.L_x_584:
        /* <DEDUP_REMOVED lines=28> */
.L_x_583:
[----:B------:R-:W-:Y:S05]  /*0410*/  BSYNC.RECONVERGENT B3 ;  /* 0x0000000000037941 */ /* 0x000fea0003800200 */
.L_x_582:
[----:B------:R-:W-:Y:S02]  /*0420*/  IMAD.X R7, RZ, RZ, R7, P3 ;  /* 0x000000ffff077224 */ /* 0x000fe400018e0607 */
[----:B------:R-:W-:Y:S01]  /*0430*/  VIADD R5, R5, 0x100 ;  /* 0x0000010005057836 */ /* 0x000fe20000000000 */
[----:B------:R-:W-:Y:S06]  /*0440*/  @P2 BRA `(.L_x_584) ;  /* 0xfffffffc00802947 */ /* 0x000fec000383ffff */
.L_x_581:
[----:B------:R-:W-:Y:S05]  /*0450*/  BSYNC.RECONVERGENT B2 ;  /* 0x0000000000027941 */ /* 0x000fea0003800200 */
.L_x_580:
[----:B------:R-:W0:Y:S01]  /*0460*/  LDC.64 R8, c[0x0][0x380] ;  /* 0x0000e000ff087b82 */ /* 0x000e220000000a00 */
[----:B------:R-:W-:-:S13]  /*0470*/  ISETP.GE.U32.AND P0, PT, R12, 0x300, PT ;  /* 0x000003000c00780c */ /* 0x000fda0003f06070 */
[----:B------:R-:W-:Y:S05]  /*0480*/  @!P0 BRA `(.L_x_579) ;  /* 0x0000000400588947 */ /* 0x000fea0003800000 */
.L_x_593:
        /* <DEDUP_REMOVED lines=26> */
.L_x_586:
[----:B------:R-:W-:Y:S05]  /*0630*/  BSYNC.RECONVERGENT B2 ;  /* 0x0000000000027941 */ /* 0x000fea0003800200 */
.L_x_585:
        /* <DEDUP_REMOVED lines=17> */
.L_x_588:
[----:B------:R-:W-:Y:S05]  /*0750*/  BSYNC.RECONVERGENT B2 ;  /* 0x0000000000027941 */ /* 0x000fea0003800200 */
.L_x_587:
        /* <DEDUP_REMOVED lines=17> */
.L_x_590:
[----:B------:R-:W-:Y:S05]  /*0870*/  BSYNC.RECONVERGENT B2 ;  /* 0x0000000000027941 */ /* 0x000fea0003800200 */
.L_x_589:
        /* <DEDUP_REMOVED lines=19> */
.L_x_592:
[----:B------:R-:W-:Y:S05]  /*09b0*/  BSYNC.RECONVERGENT B2 ;  /* 0x0000000000027941 */ /* 0x000fea0003800200 */
.L_x_591:
[----:B------:R-:W-:-:S05]  /*09c0*/  VIADD R5, R5, 0x400 ;  /* 0x0000040005057836 */ /* 0x000fca0000000000 */
[----:B------:R-:W-:-:S13]  /*09d0*/  ISETP.GE.AND P0, PT, R5, UR5, PT ;  /* 0x0000000505007c0c */ /* 0x000fda000bf06270 */
[----:B------:R-:W-:Y:S05]  /*09e0*/  @!P0 BRA `(.L_x_593) ;  /* 0xfffffff800a88947 */ /* 0x000fea000383ffff */
.L_x_579:
[----:B------:R-:W-:Y:S05]  /*09f0*/  BSYNC.RECONVERGENT B1 ;  /* 0x0000000000017941 */ /* 0x000fea0003800200 */
.L_x_578:
        /* <DEDUP_REMOVED lines=31> */
.L_x_596:
[----:B------:R-:W-:Y:S05]  /*0bf0*/  BSYNC.RECONVERGENT B1 ;  /* 0x0000000000017941 */ /* 0x000fea0003800200 */
.L_x_595:
        /* <DEDUP_REMOVED lines=27> */
.L_x_598:
[----:B------:R-:W-:Y:S05]  /*0db0*/  BSYNC.RECONVERGENT B1 ;  /* 0x0000000000017941 */ /* 0x000fea0003800200 */
.L_x_597:
        /* <DEDUP_REMOVED lines=24> */
.L_x_600:
[----:B------:R-:W-:Y:S05]  /*0f40*/  BSYNC.RECONVERGENT B1 ;  /* 0x0000000000017941 */ /* 0x000fea0003800200 */
.L_x_599:
        /* <DEDUP_REMOVED lines=24> */
.L_x_602:
[----:B------:R-:W-:Y:S05]  /*10d0*/  BSYNC.RECONVERGENT B1 ;  /* 0x0000000000017941 */ /* 0x000fea0003800200 */
.L_x_601:
        /* <DEDUP_REMOVED lines=24> */
.L_x_604:
[----:B------:R-:W-:Y:S05]  /*1260*/  BSYNC.RECONVERGENT B1 ;  /* 0x0000000000017941 */ /* 0x000fea0003800200 */
.L_x_603:
        /* <DEDUP_REMOVED lines=12> */
.L_x_606:
[----:B------:R-:W-:Y:S05]  /*1330*/  BSYNC.RECONVERGENT B1 ;  /* 0x0000000000017941 */ /* 0x000fea0003800200 */
.L_x_605:
        /* <DEDUP_REMOVED lines=27> */
.L_x_609:
[----:B------:R-:W-:Y:S05]  /*14f0*/  BSYNC.RECONVERGENT B1 ;  /* 0x0000000000017941 */ /* 0x000fea0003800200 */
.L_x_608:
        /* <DEDUP_REMOVED lines=27> */
.L_x_611:
[----:B------:R-:W-:Y:S05]  /*16b0*/  BSYNC.RECONVERGENT B1 ;  /* 0x0000000000017941 */ /* 0x000fea0003800200 */
.L_x_610:
        /* <DEDUP_REMOVED lines=17> */
.L_x_613:
[----:B------:R-:W-:Y:S05]  /*17d0*/  BSYNC.RECONVERGENT B1 ;  /* 0x0000000000017941 */ /* 0x000fea0003800200 */
.L_x_612:
        /* <DEDUP_REMOVED lines=17> */
.L_x_615:
[----:B------:R-:W-:Y:S05]  /*18f0*/  BSYNC.RECONVERGENT B1 ;  /* 0x0000000000017941 */ /* 0x000fea0003800200 */
.L_x_614:
        /* <DEDUP_REMOVED lines=17> */
.L_x_617:
[----:B------:R-:W-:Y:S05]  /*1a10*/  BSYNC.RECONVERGENT B1 ;  /* 0x0000000000017941 */ /* 0x000fea0003800200 */
.L_x_616:
        /* <DEDUP_REMOVED lines=17> */
.L_x_619:
[----:B------:R-:W-:Y:S05]  /*1b30*/  BSYNC.RECONVERGENT B1 ;  /* 0x0000000000017941 */ /* 0x000fea0003800200 */
.L_x_618:
        /* <DEDUP_REMOVED lines=18> */
.L_x_594:
        /* <DEDUP_REMOVED lines=40> */
.L_x_621:
[----:B------:R-:W-:Y:S05]  /*1ee0*/  BSYNC.RECONVERGENT B1 ;  /* 0x0000000000017941 */ /* 0x000fea0003800200 */
.L_x_620:
        /* <DEDUP_REMOVED lines=25> */
.L_x_623:
[----:B------:R-:W-:Y:S05]  /*2080*/  BSYNC.RECONVERGENT B1 ;  /* 0x0000000000017941 */ /* 0x000fea0003800200 */
.L_x_622:
        /* <DEDUP_REMOVED lines=24> */
.L_x_625:
[----:B------:R-:W-:Y:S05]  /*2210*/  BSYNC.RECONVERGENT B1 ;  /* 0x0000000000017941 */ /* 0x000fea0003800200 */
.L_x_624:
        /* <DEDUP_REMOVED lines=24> */
.L_x_627:
[----:B------:R-:W-:Y:S05]  /*23a0*/  BSYNC.RECONVERGENT B1 ;  /* 0x0000000000017941 */ /* 0x000fea0003800200 */
.L_x_626:
        /* <DEDUP_REMOVED lines=24> */
.L_x_629:
[----:B------:R-:W-:Y:S05]  /*2530*/  BSYNC.RECONVERGENT B1 ;  /* 0x0000000000017941 */ /* 0x000fea0003800200 */
.L_x_628:
        /* <DEDUP_REMOVED lines=12> */
.L_x_631:
[----:B------:R-:W-:Y:S05]  /*2600*/  BSYNC.RECONVERGENT B1 ;  /* 0x0000000000017941 */ /* 0x000fea0003800200 */
.L_x_630:
        /* <DEDUP_REMOVED lines=30> */
.L_x_633:
[----:B------:R-:W-:Y:S05]  /*27f0*/  BSYNC.RECONVERGENT B1 ;  /* 0x0000000000017941 */ /* 0x000fea0003800200 */
.L_x_632:
        /* <DEDUP_REMOVED lines=27> */
.L_x_635:
[----:B------:R-:W-:Y:S05]  /*29b0*/  BSYNC.RECONVERGENT B1 ;  /* 0x0000000000017941 */ /* 0x000fea0003800200 */
.L_x_634:
        /* <DEDUP_REMOVED lines=27> */
.L_x_637:
[----:B------:R-:W-:Y:S05]  /*2b70*/  BSYNC.RECONVERGENT B1 ;  /* 0x0000000000017941 */ /* 0x000fea0003800200 */
.L_x_636:
        /* <DEDUP_REMOVED lines=27> */
.L_x_639:
[----:B------:R-:W-:Y:S05]  /*2d30*/  BSYNC.RECONVERGENT B1 ;  /* 0x0000000000017941 */ /* 0x000fea0003800200 */
.L_x_638:
        /* <DEDUP_REMOVED lines=27> */
.L_x_641:
[----:B------:R-:W-:Y:S05]  /*2ef0*/  BSYNC.RECONVERGENT B1 ;  /* 0x0000000000017941 */ /* 0x000fea0003800200 */
.L_x_640:
        /* <DEDUP_REMOVED lines=27> */
.L_x_643:
[----:B------:R-:W-:Y:S05]  /*30b0*/  BSYNC.RECONVERGENT B1 ;  /* 0x0000000000017941 */ /* 0x000fea0003800200 */
.L_x_642:
        /* <DEDUP_REMOVED lines=28> */
.L_x_575:
        /* <DEDUP_REMOVED lines=12> */
[----:B------:R-:W5:Y:S01]  /*3340*/  LDG.E.64.CONSTANT R2, desc[UR6][R6.64+0x4008] ;  /* 0x0040080606027981 */ /* 0x000f62000c1e9b00 */
[----:B------:R-:W-:Y:S01]  /*3350*/  UISETP.GE.U32.AND UP0, UPT, UR4, 0xa00, UPT ;  /* 0x00000a000400788c */ /* 0x000fe2000bf06070 */
[----:B------:R-:W-:Y:S01]  /*3360*/  IMAD.MOV.U32 R19, RZ, RZ, 0x500 ;  /* 0x00000500ff137424 */ /* 0x000fe200078e00ff */
        /* <DEDUP_REMOVED lines=29> */
[----:B------:R-:W0:Y:S01]  /*3540*/  LDC.64 R6, c[0x0][0x380] ;  /* 0x0000e000ff067b82 */ /* 0x000e220000000a00 */
[----:B------:R-:W-:Y:S01]  /*3550*/  IMAD.MOV.U32 R23, RZ, RZ, R2 ;  /* 0x000000ffff177224 */ /* 0x000fe200078e0002 */
[----:B------:R-:W1:Y:S01]  /*3560*/  LDCU UR4, c[0x0][0x390] ;  /* 0x00007200ff0477ac */ /* 0x000e620008000800 */
[----:B------:R-:W-:Y:S02]  /*3570*/  IMAD.MOV.U32 R24, RZ, RZ, R3 ;  /* 0x000000ffff187224 */ /* 0x000fe400078e0003 */
[----:B------:R-:W-:Y:S02]  /*3580*/  IMAD.MOV.U32 R18, RZ, RZ, R4 ;  /* 0x000000ffff127224 */ /* 0x000fe400078e0004 */
[----:B------:R-:W-:-:S07]  /*3590*/  IMAD.MOV.U32 R5, RZ, RZ, 0x500 ;  /* 0x00000500ff057424 */ /* 0x000fce00078e00ff */
.L_x_645:
[----:B------:R-:W-:-:S04]  /*35a0*/  IMAD.IADD R17, R0, 0x1, R5 ;  /* 0x0000000100117824 */ /* 0x000fc800078e0205 */
[----:B0-----:R-:W-:-:S05]  /*35b0*/  IMAD.WIDE.U32 R16, R17, 0x10, R6 ;  /* 0x0000001011107825 */ /* 0x001fca00078e0006 */
        /* <DEDUP_REMOVED lines=36> */
[----:B------:R-:W-:Y:S01]  /*3800*/  @P2 SEL R14, R8, R14, P0 ;  /* 0x0000000e080e2207 */ /* 0x000fe20000000000 */
[C---:B------:R-:W-:Y:S01]  /*3810*/  VIADD R8, R5.reuse, 0xa00 ;  /* 0x00000a0005087836 */ /* 0x040fe20000000000 */
[----:B------:R-:W-:Y:S01]  /*3820*/  FSETP.GEU.AND P1, PT, R22, R4, PT ;  /* 0x000000041600720b */ /* 0x000fe20003f2e000 */
[----:B------:R-:W-:Y:S01]  /*3830*/  VIADD R5, R5, 0x500 ;  /* 0x0000050005057836 */ /* 0x000fe20000000000 */
[----:B------:R-:W-:Y:S02]  /*3840*/  @P2 SEL R15, R9, R15, P0 ;  /* 0x0000000f090f2207 */ /* 0x000fe40000000000 */
[----:B-1----:R-:W-:-:S09]  /*3850*/  ISETP.GT.AND P2, PT, R8, UR4, PT ;  /* 0x0000000408007c0c */ /* 0x002fd2000bf44270 */
[----:B------:R-:W-:-:S04]  /*3860*/  @P1 ISETP.GE.U32.AND P0, PT, R14, R2, PT ;  /* 0x000000020e00120c */ /* 0x000fc80003f06070 */
[----:B------:R-:W-:-:S04]  /*3870*/  @P1 ISETP.GE.AND.EX P0, PT, R15, R3, PT, P0 ;  /* 0x000000030f00120c */ /* 0x000fc80003f06300 */
[----:B------:R-:W-:-:S04]  /*3880*/  @P1 FSETP.LT.OR P0, PT, R4, R22, !P0 ;  /* 0x000000160400120b */ /* 0x000fc80004701400 */
[----:B------:R-:W-:Y:S02]  /*3890*/  @P1 FSEL R4, R22, R4, P0 ;  /* 0x0000000416041208 */ /* 0x000fe40000000000 */
[----:B------:R-:W-:Y:S02]  /*38a0*/  @P1 SEL R2, R14, R2, P0 ;  /* 0x000000020e021207 */ /* 0x000fe40000000000 */
[----:B------:R-:W-:Y:S01]  /*38b0*/  @P1 SEL R3, R15, R3, P0 ;  /* 0x000000030f031207 */ /* 0x000fe20000000000 */
[----:B------:R-:W-:Y:S02]  /*38c0*/  IMAD.MOV.U32 R18, RZ, RZ, R4 ;  /* 0x000000ffff127224 */ /* 0x000fe400078e0004 */
[----:B------:R-:W-:Y:S02]  /*38d0*/  IMAD.MOV.U32 R23, RZ, RZ, R2 ;  /* 0x000000ffff177224 */ /* 0x000fe400078e0002 */
[----:B------:R-:W-:Y:S01]  /*38e0*/  IMAD.MOV.U32 R24, RZ, RZ, R3 ;  /* 0x000000ffff187224 */ /* 0x000fe200078e0003 */
[----:B------:R-:W-:Y:S06]  /*38f0*/  @!P2 BRA `(.L_x_645) ;  /* 0xfffffffc0028a947 */ /* 0x000fec000383ffff */
[----:B------:R-:W-:-:S07]  /*3900*/  IMAD.MOV.U32 R19, RZ, RZ, R5 ;  /* 0x000000ffff137224 */ /* 0x000fce00078e0005 */
.L_x_644:
[----:B------:R-:W-:-:S13]  /*3910*/  ISETP.GE.AND P0, PT, R19, UR4, PT ;  /* 0x0000000413007c0c */ /* 0x000fda000bf06270 */
        /* <DEDUP_REMOVED lines=12> */
[----:B------:R-:W0:Y:S01]  /*39e0*/  LDC.64 R6, c[0x0][0x380] ;  /* 0x0000e000ff067b82 */ /* 0x000e220000000a00 */
[----:B------:R-:W-:Y:S01]  /*39f0*/  LEA.HI R8, R14, 0x1, RZ, 0x18 ;  /* 0x000000010e087811 */ /* 0x000fe200078fc0ff */
[----:B------:R-:W-:Y:S02]  /*3a00*/  IMAD.IADD R13, R0, 0x1, R19 ;  /* 0x00000001000d7824 */ /* 0x000fe400078e0213 */
[----:B------:R-:W-:Y:S01]  /*3a10*/  IMAD.MOV.U32 R18, RZ, RZ, R0 ;  /* 0x000000ffff127224 */ /* 0x000fe200078e0000 */
[----:B------:R-:W-:-:S05]  /*3a20*/  LOP3.LUT R8, R8, 0x3, RZ, 0xc0, !PT ;  /* 0x0000000308087812 */ /* 0x000fca00078ec0ff */
[----:B------:R-:W-:-:S07]  /*3a30*/  IMAD.MOV R12, RZ, RZ, -R8 ;  /* 0x000000ffff0c7224 */ /* 0x000fce00078e0a08 */
.L_x_652:
[----:B0-----:R-:W-:-:S05]  /*3a40*/  IMAD.WIDE.U32 R10, R13, 0x10, R6 ;  /* 0x000000100d0a7825 */ /* 0x001fca00078e0006 */
[----:B------:R-:W2:Y:S04]  /*3a50*/  LDG.E.CONSTANT R16, desc[UR6][R10.64] ;  /* 0x000000060a107981 */ /* 0x000ea8000c1e9900 */
[----:B------:R-:W3:Y:S01]  /*3a60*/  LDG.E.64.CONSTANT R8, desc[UR6][R10.64+0x8] ;  /* 0x000008060a087981 */ /* 0x000ee2000c1e9b00 */
[----:B------:R-:W-:Y:S01]  /*3a70*/  VIADD R12, R12, 0x1 ;  /* 0x000000010c0c7836 */ /* 0x000fe20000000000 */
[----:B------:R-:W-:Y:S01]  /*3a80*/  BSSY.RECONVERGENT B3, `(.L_x_650) ;  /* 0x0000015000037945 */ /* 0x000fe20003800200 */
[----:B------:R-:W-:Y:S02]  /*3a90*/  IMAD.MOV.U32 R17, RZ, RZ, R2 ;  /* 0x000000ffff117224 */ /* 0x000fe400078e0002 */
        /* <DEDUP_REMOVED lines=19> */
.L_x_651:
[----:B------:R-:W-:Y:S05]  /*3bd0*/  BSYNC.RECONVERGENT B3 ;  /* 0x0000000000037941 */ /* 0x000fea0003800200 */
.L_x_650:
[----:B------:R-:W-:Y:S02]  /*3be0*/  VIADD R18, R18, 0x100 ;  /* 0x0000010012127836 */ /* 0x000fe40000000000 */
[----:B------:R-:W-:Y:S01]  /*3bf0*/  VIADD R13, R13, 0x100 ;  /* 0x000001000d0d7836 */ /* 0x000fe20000000000 */
[----:B------:R-:W-:Y:S06]  /*3c00*/  @P3 BRA `(.L_x_652) ;  /* 0xfffffffc008c3947 */ /* 0x000fec000383ffff */
.L_x_649:
[----:B------:R-:W-:Y:S05]  /*3c10*/  BSYNC.RECONVERGENT B2 ;  /* 0x0000000000027941 */ /* 0x000fea0003800200 */
.L_x_648:
[----:B------:R-:W-:-:S13]  /*3c20*/  ISETP.GE.U32.AND P0, PT, R14, 0x300, PT ;  /* 0x000003000e00780c */ /* 0x000fda0003f06070 */
[----:B------:R-:W-:Y:S05]  /*3c30*/  @!P0 BRA `(.L_x_647) ;  /* 0x0000000400888947 */ /* 0x000fea0003800000 */
[----:B------:R-:W0:Y:S01]  /*3c40*/  LDCU.64 UR8, c[0x0][0x380] ;  /* 0x00007000ff0877ac */ /* 0x000e220008000a00 */
[----:B------:R-:W1:Y:S01]  /*3c50*/  LDC.64 R6, c[0x0][0x380] ;  /* 0x0000e000ff067b82 */ /* 0x000e620000000a00 */
[C---:B------:R-:W-:Y:S01]  /*3c60*/  IADD3 R13, P0, PT, R18.reuse, R19, RZ ;  /* 0x00000013120d7210 */ /* 0x040fe20007f1e0ff */
[----:B------:R-:W-:-:S04]  /*3c70*/  IMAD.IADD R19, R18, 0x1, R19 ;  /* 0x0000000112137824 */ /* 0x000fc800078e0213 */
[----:B------:R-:W-:Y:S01]  /*3c80*/  IMAD.X R8, RZ, RZ, RZ, P0 ;  /* 0x000000ffff087224 */ /* 0x000fe200000e06ff */
[----:B0-----:R-:W-:-:S04]  /*3c90*/  LEA R12, P1, R13, UR8, 0x4 ;  /* 0x000000080d0c7c11 */ /* 0x001fc8000f8220ff */
[----:B------:R-:W-:Y:S02]  /*3ca0*/  IADD3 R12, P0, PT, R12, 0x3008, RZ ;  /* 0x000030080c0c7810 */ /* 0x000fe40007f1e0ff */
[----:B------:R-:W-:-:S05]  /*3cb0*/  LEA.HI.X R13, R13, UR9, R8, 0x4, P1 ;  /* 0x000000090d0d7c11 */ /* 0x000fca00088f2408 */
[----:B------:R-:W-:-:S07]  /*3cc0*/  IMAD.X R13, RZ, RZ, R13, P0 ;  /* 0x000000ffff0d7224 */ /* 0x000fce00000e060d */
.L_x_661:
[----:B-1----:R-:W-:-:S05]  /*3cd0*/  IMAD.WIDE.U32 R10, R19, 0x10, R6 ;  /* 0x00000010130a7825 */ /* 0x002fca00078e0006 */
[----:B------:R-:W2:Y:S04]  /*3ce0*/  LDG.E.CONSTANT R23, desc[UR6][R10.64] ;  /* 0x000000060a177981 */ /* 0x000ea8000c1e9900 */
[----:B------:R0:W3:Y:S02]  /*3cf0*/  LDG.E.64.CONSTANT R8, desc[UR6][R10.64+0x8] ;  /* 0x000008060a087981 */ /* 0x0000e4000c1e9b00 */
[----:B0-----:R-:W-:Y:S02]  /*3d00*/  IMAD.MOV.U32 R10, RZ, RZ, R12 ;  /* 0x000000ffff0a7224 */ /* 0x001fe400078e000c */
[----:B------:R-:W-:-:S05]  /*3d10*/  IMAD.MOV.U32 R11, RZ, RZ, R13 ;  /* 0x000000ffff0b7224 */ /* 0x000fca00078e000d */
        /* <DEDUP_REMOVED lines=16> */
[CC--:B------:R-:W-:Y:S02]  /*3e20*/  @P2 ISETP.LT.U32.AND P1, PT, R2.reuse, R8.reuse, PT ;  /* 0x000000080200220c */ /* 0x0c0fe40003f21070 */
[CC--:B------:R-:W-:Y:S02]  /*3e30*/  @P2 ISETP.GE.U32.AND P0, PT, R2.reuse, R8.reuse, PT ;  /* 0x000000080200220c */ /* 0x0c0fe40003f06070 */
[CC--:B------:R-:W-:Y:S02]  /*3e40*/  @P2 ISETP.LT.AND.EX P1, PT, R3.reuse, R9.reuse, PT, P1 ;  /* 0x000000090300220c */ /* 0x0c0fe40003f21310 */
[CC--:B------:R-:W-:Y:S02]  /*3e50*/  @P2 ISETP.GE.AND.EX P0, PT, R3.reuse, R9.reuse, PT, P0 ;  /* 0x000000090300220c */ /* 0x0c0fe40003f06300 */
[----:B------:R-:W-:Y:S02]  /*3e60*/  @P2 SEL R27, R2, R8, P1 ;  /* 0x00000008021b2207 */ /* 0x000fe40000800000 */
[----:B------:R-:W-:-:S02]  /*3e70*/  @P2 SEL R29, R3, R9, P1 ;  /* 0x00000009031d2207 */ /* 0x000fc40000800000 */
[----:B------:R-:W-:-:S07]  /*3e80*/  @P2 FSEL R22, R4, R23, !P0 ;  /* 0x0000001704162208 */ /* 0x000fce0004000000 */
.L_x_654:
[----:B------:R-:W-:Y:S05]  /*3e90*/  BSYNC.RECONVERGENT B2 ;  /* 0x0000000000027941 */ /* 0x000fea0003800200 */
.L_x_653:
        /* <DEDUP_REMOVED lines=17> */
.L_x_656:
[----:B------:R-:W-:Y:S05]  /*3fb0*/  BSYNC.RECONVERGENT B2 ;  /* 0x0000000000027941 */ /* 0x000fea0003800200 */
.L_x_655:
        /* <DEDUP_REMOVED lines=17> */
.L_x_658:
[----:B------:R-:W-:Y:S05]  /*40d0*/  BSYNC.RECONVERGENT B2 ;  /* 0x0000000000027941 */ /* 0x000fea0003800200 */
.L_x_657:
        /* <DEDUP_REMOVED lines=17> */
.L_x_660:
[----:B------:R-:W-:Y:S05]  /*41f0*/  BSYNC.RECONVERGENT B2 ;  /* 0x0000000000027941 */ /* 0x000fea0003800200 */
.L_x_659:
[----:B------:R-:W-:Y:S01]  /*4200*/  VIADD R18, R18, 0x400 ;  /* 0x0000040012127836 */ /* 0x000fe20000000000 */
[----:B------:R-:W-:Y:S01]  /*4210*/  IADD3 R12, P1, PT, R10, 0x4000, RZ ;  /* 0x000040000a0c7810 */ /* 0x000fe20007f3e0ff */
[----:B------:R-:W-:-:S03]  /*4220*/  VIADD R19, R19, 0x400 ;  /* 0x0000040013137836 */ /* 0x000fc60000000000 */
[----:B------:R-:W-:Y:S01]  /*4230*/  ISETP.GE.AND P0, PT, R18, R5, PT ;  /* 0x000000051200720c */ /* 0x000fe20003f06270 */
[----:B------:R-:W-:-:S12]  /*4240*/  IMAD.X R13, RZ, RZ, R11, P1 ;  /* 0x000000ffff0d7224 */ /* 0x000fd800008e060b */
[----:B------:R-:W-:Y:S05]  /*4250*/  @!P0 BRA `(.L_x_661) ;  /* 0xfffffff8009c8947 */ /* 0x000fea000383ffff */
.L_x_647:
[----:B------:R-:W-:Y:S05]  /*4260*/  BSYNC.RECONVERGENT B1 ;  /* 0x0000000000017941 */ /* 0x000fea0003800200 */
.L_x_646:
        /* <DEDUP_REMOVED lines=31> */
.L_x_663:
[----:B------:R-:W-:Y:S05]  /*4460*/  BSYNC.RECONVERGENT B1 ;  /* 0x0000000000017941 */ /* 0x000fea0003800200 */
.L_x_662:
        /* <DEDUP_REMOVED lines=24> */
.L_x_665:
[----:B------:R-:W-:Y:S05]  /*45f0*/  BSYNC.RECONVERGENT B1 ;  /* 0x0000000000017941 */ /* 0x000fea0003800200 */
.L_x_664:
[----:B0-----:R0:W4:Y:S01]  /*4600*/  SHFL.DOWN PT, R5, R2, 0x4, 0x1f ;  /* 0x08801f0002057f89 */ /* 0x00112200000e0000 */
[----:B------:R-:W-:Y:S01]  /*4610*/  BSSY.RECONVERGENT B1, `(.L_x_666) ;  /* 0x0000017000017945 */ /* 0x000fe20003800200 */
[----:B--2---:R-:W-:Y:S02]  /*4620*/  IMAD.MOV.U32 R3, RZ, RZ, R2 ;  /* 0x000000ffff037224 */ /* 0x004fe400078e0002 */
[----:B------:R0:W2:Y:S01]  /*4630*/  SHFL.DOWN PT, R9, R4, 0x4, 0x1f ;  /* 0x08801f0004097f89 */ /* 0x0000a200000e0000 */
[----:B------:R-:W-:Y:S02]  /*4640*/  IMAD.MOV.U32 R6, RZ, RZ, R4 ;  /* 0x000000ffff067224 */ /* 0x000fe400078e0004 */
[----:B------:R-:W-:Y:S01]  /*4650*/  IMAD.MOV.U32 R7, RZ, RZ, R8 ;  /* 0x000000ffff077224 */ /* 0x000fe200078e0008 */
[----:B------:R0:W0:Y:S01]  /*4660*/  SHFL.DOWN PT, R11, R8, 0x4, 0x1f ;  /* 0x08801f00080b7f89 */ /* 0x00002200000e0000 */
[----:B------:R-:W-:Y:S05]  /*4670*/  @P5 BRA `(.L_x_667) ;  /* 0x0000000000405947 */ /* 0x000fea0003800000 */
[----:B----4-:R-:W-:Y:S01]  /*4680*/  FSETP.GEU.AND P0, PT, R2, R5, PT ;  /* 0x000000050200720b */ /* 0x010fe20003f0e000 */
[----:B------:R-:W-:Y:S02]  /*4690*/  IMAD.MOV.U32 R3, RZ, RZ, R5 ;  /* 0x000000ffff037224 */ /* 0x000fe400078e0005 */
[----:B--2---:R-:W-:Y:S02]  /*46a0*/  IMAD.MOV.U32 R6, RZ, RZ, R9 ;  /* 0x000000ffff067224 */ /* 0x004fe400078e0009 */
        /* <DEDUP_REMOVED lines=13> */
.L_x_667:
[----:B------:R-:W-:Y:S05]  /*4780*/  BSYNC.RECONVERGENT B1 ;  /* 0x0000000000017941 */ /* 0x000fea0003800200 */
.L_x_666:
        /* <DEDUP_REMOVED lines=24> */
.L_x_669:
[----:B------:R-:W-:Y:S05]  /*4910*/  BSYNC.RECONVERGENT B1 ;  /* 0x0000000000017941 */ /* 0x000fea0003800200 */
.L_x_668:
[----:B0-----:R0:W4:Y:S01]  /*4920*/  SHFL.DOWN PT, R3, R2, 0x10, 0x1f ;  /* 0x0a001f0002037f89 */ /* 0x00112200000e0000 */
[----:B------:R-:W-:Y:S01]  /*4930*/  BSSY.RECONVERGENT B1, `(.L_x_670) ;  /* 0x0000017000017945 */ /* 0x000fe20003800200 */
[----:B------:R-:W-:Y:S02]  /*4940*/  IMAD.MOV.U32 R8, RZ, RZ, R2 ;  /* 0x000000ffff087224 */ /* 0x000fe400078e0002 */
[----:B------:R0:W0:Y:S01]  /*4950*/  SHFL.DOWN PT, R9, R4, 0x10, 0x1f ;  /* 0x0a001f0004097f89 */ /* 0x00002200000e0000 */
[----:B--2---:R-:W-:Y:S02]  /*4960*/  IMAD.MOV.U32 R7, RZ, RZ, R4 ;  /* 0x000000ffff077224 */ /* 0x004fe400078e0004 */
[----:B------:R-:W-:Y:S01]  /*4970*/  IMAD.MOV.U32 R6, RZ, RZ, R5 ;  /* 0x000000ffff067224 */ /* 0x000fe200078e0005 */
[----:B-1----:R1:W2:Y:S01]  /*4980*/  SHFL.DOWN PT, R10, R5, 0x10, 0x1f ;  /* 0x0a001f00050a7f89 */ /* 0x0022a200000e0000 */
[----:B------:R-:W-:Y:S05]  /*4990*/  @P3 BRA `(.L_x_671) ;  /* 0x0000000000403947 */ /* 0x000fea0003800000 */
[----:B----4-:R-:W-:Y:S01]  /*49a0*/  FSETP.GEU.AND P0, PT, R2, R3, PT ;  /* 0x000000030200720b */ /* 0x010fe20003f0e000 */
[----:B------:R-:W-:Y:S02]  /*49b0*/  IMAD.MOV.U32 R8, RZ, RZ, R3 ;  /* 0x000000ffff087224 */ /* 0x000fe400078e0003 */
[----:B0-----:R-:W-:Y:S02]  /*49c0*/  IMAD.MOV.U32 R7, RZ, RZ, R9 ;  /* 0x000000ffff077224 */ /* 0x001fe400078e0009 */
[----:B--2---:R-:W-:-:S08]  /*49d0*/  IMAD.MOV.U32 R6, RZ, RZ, R10 ;  /* 0x000000ffff067224 */ /* 0x004fd000078e000a */
        /* <DEDUP_REMOVED lines=12> */
.L_x_671:
[----:B------:R-:W-:Y:S05]  /*4aa0*/  BSYNC.RECONVERGENT B1 ;  /* 0x0000000000017941 */ /* 0x000fea0003800200 */
.L_x_670:
[----:B------:R-:W-:Y:S04]  /*4ab0*/  BSSY.RECONVERGENT B1, `(.L_x_672) ;  /* 0x000000c000017945 */ /* 0x000fe80003800200 */
[----:B------:R-:W-:Y:S05]  /*4ac0*/  @P2 BRA `(.L_x_673) ;  /* 0x0000000000282947 */ /* 0x000fea0003800000 */
[----:B0-----:R-:W0:Y:S01]  /*4ad0*/  S2R R4, SR_CgaCtaId ;  /* 0x0000000000047919 */ /* 0x001e220000008800 */
[----:B----4-:R-:W-:Y:S02]  /*4ae0*/  MOV R3, 0x400 ;  /* 0x0000040000037802 */ /* 0x010fe40000000f00 */
[----:B------:R-:W-:-:S04]  /*4af0*/  SHF.R.U32.HI R2, RZ, 0x1, R0 ;  /* 0x00000001ff027819 */ /* 0x000fc80000011600 */
[----:B------:R-:W-:Y:S02]  /*4b00*/  LOP3.LUT R2, R2, 0x1f0, RZ, 0xc0, !PT ;  /* 0x000001f002027812 */ /* 0x000fe400078ec0ff */
[----:B0-----:R-:W-:-:S05]  /*4b10*/  LEA R3, R4, R3, 0x18 ;  /* 0x0000000304037211 */ /* 0x001fca00078ec0ff */
[----:B-1----:R-:W-:Y:S02]  /*4b20*/  IMAD.IADD R5, R2, 0x1, R3 ;  /* 0x0000000102057824 */ /* 0x002fe400078e0203 */
[----:B------:R-:W-:Y:S02]  /*4b30*/  IMAD.MOV.U32 R2, RZ, RZ, R7 ;  /* 0x000000ffff027224 */ /* 0x000fe400078e0007 */
[----:B------:R-:W-:Y:S01]  /*4b40*/  IMAD.MOV.U32 R3, RZ, RZ, R6 ;  /* 0x000000ffff037224 */ /* 0x000fe200078e0006 */
[----:B------:R0:W-:Y:S04]  /*4b50*/  STS [R5+0x8], R8 ;  /* 0x0000080805007388 */ /* 0x0001e80000000800 */
[----:B------:R0:W-:Y:S02]  /*4b60*/  STS.64 [R5+0x10], R2 ;  /* 0x0000100205007388 */ /* 0x0001e40000000a00 */
.L_x_673:
[----:B------:R-:W-:Y:S05]  /*4b70*/  BSYNC.RECONVERGENT B1 ;  /* 0x0000000000017941 */ /* 0x000fea0003800200 */
.L_x_672:
        /* <DEDUP_REMOVED lines=8> */
[----:B-1----:R-:W1:Y:S04]  /*4c00*/  LDS.64 R4, [R24+0x20] ;  /* 0x0000200018047984 */ /* 0x002e680000000a00 */
[----:B------:R4:W2:Y:S04]  /*4c10*/  LDS R18, [R24+0x28] ;  /* 0x0000280018127984 */ /* 0x0008a80000000800 */
[----:B------:R4:W2:Y:S01]  /*4c20*/  LDS R16, [R24+0x38] ;  /* 0x0000380018107984 */ /* 0x0008a20000000800 */
[----:B0-----:R-:W-:Y:S01]  /*4c30*/  FSETP.GEU.AND P0, PT, R8, R3, PT ;  /* 0x000000030800720b */ /* 0x001fe20003f0e000 */
[----:B------:R-:W-:-:S02]  /*4c40*/  IMAD.MOV.U32 R19, RZ, RZ, R3 ;  /* 0x000000ffff137224 */ /* 0x000fc400078e0003 */
[----:B-1----:R-:W-:Y:S02]  /*4c50*/  IMAD.MOV.U32 R21, RZ, RZ, R4 ;  /* 0x000000ffff157224 */ /* 0x002fe400078e0004 */
[----:B------:R-:W-:-:S08]  /*4c60*/  IMAD.MOV.U32 R20, RZ, RZ, R5 ;  /* 0x000000ffff147224 */ /* 0x000fd000078e0005 */
[----:B--2-4-:R-:W-:Y:S05]  /*4c70*/  @!P0 BRA `(.L_x_675) ;  /* 0x00000000002c8947 */ /* 0x014fea0003800000 */
        /* <DEDUP_REMOVED lines=11> */
.L_x_675:
[----:B------:R-:W-:Y:S05]  /*4d30*/  BSYNC.RECONVERGENT B1 ;  /* 0x0000000000017941 */ /* 0x000fea0003800200 */
.L_x_674:
        /* <DEDUP_REMOVED lines=27> */
.L_x_677:
[----:B------:R-:W-:Y:S05]  /*4ef0*/  BSYNC.RECONVERGENT B1 ;  /* 0x0000000000017941 */ /* 0x000fea0003800200 */
.L_x_676:
        /* <DEDUP_REMOVED lines=17> */
.L_x_679:
[----:B------:R-:W-:Y:S05]  /*5010*/  BSYNC.RECONVERGENT B1 ;  /* 0x0000000000017941 */ /* 0x000fea0003800200 */
.L_x_678:
        /* <DEDUP_REMOVED lines=17> */
.L_x_681:
[----:B------:R-:W-:Y:S05]  /*5130*/  BSYNC.RECONVERGENT B1 ;  /* 0x0000000000017941 */ /* 0x000fea0003800200 */
.L_x_680:
        /* <DEDUP_REMOVED lines=17> */
.L_x_683:
[----:B------:R-:W-:Y:S05]  /*5250*/  BSYNC.RECONVERGENT B1 ;  /* 0x0000000000017941 */ /* 0x000fea0003800200 */
.L_x_682:
        /* <DEDUP_REMOVED lines=17> */
.L_x_685:
[----:B------:R-:W-:Y:S05]  /*5370*/  BSYNC.RECONVERGENT B1 ;  /* 0x0000000000017941 */ /* 0x000fea0003800200 */
.L_x_684:
        /* <DEDUP_REMOVED lines=16> */
.L_x_607:
[----:B------:R-:W-:Y:S05]  /*5480*/  BSYNC.RECONVERGENT B0 ;  /* 0x0000000000007941 */ /* 0x000fea0003800200 */
.L_x_574:
        /* <DEDUP_REMOVED lines=8> */
.L_x_686:
        /* <DEDUP_REMOVED lines=15> */
.L_x_930:


//--------------------- .text._ZN6thrust24THRUST_300001_SM_1000_NS8cuda_cub4core6detail13_kernel_agentINS1_8__reduce10DrainAgentIiEEJN3cub18CUB_300001_SM_10009GridQueueIjEEiEEEvDpT0_ --------------------------
	.section	.text._ZN6thrust24THRUST_300001_SM_1000_NS8cuda_cub4core6detail13_kernel_agentINS1_8__reduce10DrainAgentIiEEJN3cub18CUB_300001_SM_10009GridQueueIjEEiEEEvDpT0_,"ax",@progbits
	.align	128
        .global         _ZN6thrust24THRUST_300001_SM_1000_NS8cuda_cub4core6detail13_kernel_agentINS1_8__reduce10DrainAgentIiEEJN3cub18CUB_300001_SM_10009GridQueueIjEEiEEEvDpT0_
        .type           _ZN6thrust24THRUST_300001_SM_1000_NS8cuda_cub4core6detail13_kernel_agentINS1_8__reduce10DrainAgentIiEEJN3cub18CUB_300001_SM_10009GridQueueIjEEiEEEvDpT0_,@function
        .size           _ZN6thrust24THRUST_300001_SM_1000_NS8cuda_cub4core6detail13_kernel_agentINS1_8__reduce10DrainAgentIiEEJN3cub18CUB_300001_SM_10009GridQueueIjEEiEEEvDpT0_,(.L_x_931 - _ZN6thrust24THRUST_300001_SM_1000_NS8cuda_cub4core6detail13_kernel_agentINS1_8__reduce10DrainAgentIiEEJN3cub18CUB_300001_SM_10009GridQueueIjEEiEEEvDpT0_)
        .other          _ZN6thrust24THRUST_300001_SM_1000_NS8cuda_cub4core6detail13_kernel_agentINS1_8__reduce10DrainAgentIiEEJN3cub18CUB_300001_SM_10009GridQueueIjEEiEEEvDpT0_,@"STO_CUDA_ENTRY STV_DEFAULT"
_ZN6thrust24THRUST_300001_SM_1000_NS8cuda_cub4core6detail13_kernel_agentINS1_8__reduce10DrainAgentIiEEJN3cub18CUB_300001_SM_10009GridQueueIjEEiEEEvDpT0_:
.text._ZN6thrust24THRUST_300001_SM_1000_NS8cuda_cub4core6detail13_kernel_agentINS1_8__reduce10DrainAgentIiEEJN3cub18CUB_300001_SM_10009GridQueueIjEEiEEEvDpT0_:
[----:B------:R-:W-:Y:S08]  /*0000*/  LDC R1, c[0x0][0x37c] ;  /* 0x0000df00ff017b82 */ /* 0x000ff00000000800 */
[----:B------:R-:W0:Y:S01]  /*0010*/  LDC.64 R2, c[0x0][0x380] ;  /* 0x0000e000ff027b82 */ /* 0x000e220000000a00 */
[----:B------:R-:W0:Y:S07]  /*0020*/  LDCU.64 UR4, c[0x0][0x358] ;  /* 0x00006b00ff0477ac */ /* 0x000e2e0008000a00 */
[----:B------:R-:W1:Y:S01]  /*0030*/  LDC R5, c[0x0][0x388] ;  /* 0x0000e200ff057b82 */ /* 0x000e620000000800 */
[----:B0-----:R-:W-:Y:S04]  /*0040*/  STG.E desc[UR4][R2.64+0x4], RZ ;  /* 0x000004ff02007986 */ /* 0x001fe8000c101904 */
[----:B-1----:R-:W-:Y:S01]  /*0050*/  STG.E desc[UR4][R2.64], R5 ;  /* 0x0000000502007986 */ /* 0x002fe2000c101904 */
[----:B------:R-:W-:Y:S05]  /*0060*/  EXIT ;  /* 0x000000000000794d */ /* 0x000fea0003800000 */
.L_x_687:
        /* <DEDUP_REMOVED lines=9> */
.L_x_931:


//--------------------- .text._ZN6thrust24THRUST_300001_SM_1000_NS8cuda_cub4core6detail13_kernel_agentINS1_8__reduce11ReduceAgentINS0_12zip_iteratorIN4cuda3std3__45tupleIJNS0_6detail15normal_iteratorINS0_10device_ptrIfEEEENS0_17counting_iteratorIlNS0_11use_defaultESI_SI_EEEEEEEPNSB_IJflEEESM_iNS1_9__extrema9arg_max_fIflNSA_4lessIfEEEEEEJSL_SN_iN3cub18CUB_300001_SM_100013GridEvenShareIiEENSV_9GridQueueIjEESS_EEEvDpT0_ --------------------------
	.section	.text._ZN6thrust24THRUST_300001_SM_1000_NS8cuda_cub4core6detail13_kernel_agentINS1_8__reduce11ReduceAgentINS0_12zip_iteratorIN4cuda3std3__45tupleIJNS0_6detail15normal_iteratorINS0_10device_ptrIfEEEENS0_17counting_iteratorIlNS0_11use_defaultESI_SI_EEEEEEEPNSB_IJflEEESM_iNS1_9__extrema9arg_max_fIflNSA_4lessIfEEEEEEJSL_SN_iN3cub18CUB_300001_SM_100013GridEvenShareIiEENSV_9GridQueueIjEESS_EEEvDpT0_,"ax",@progbits
	.align	128
        .global         _ZN6thrust24THRUST_300001_SM_1000_NS8cuda_cub4core6detail13_kernel_agentINS1_8__reduce11ReduceAgentINS0_12zip_iteratorIN4cuda3std3__45tupleIJNS0_6detail15normal_iteratorINS0_10device_ptrIfEEEENS0_17counting_iteratorIlNS0_11use_defaultESI_SI_EEEEEEEPNSB_IJflEEESM_iNS1_9__extrema9arg_max_fIflNSA_4lessIfEEEEEEJSL_SN_iN3cub18CUB_300001_SM_100013GridEvenShareIiEENSV_9GridQueueIjEESS_EEEvDpT0_
        .type           _ZN6thrust24THRUST_300001_SM_1000_NS8cuda_cub4core6detail13_kernel_agentINS1_8__reduce11ReduceAgentINS0_12zip_iteratorIN4cuda3std3__45tupleIJNS0_6detail15normal_iteratorINS0_10device_ptrIfEEEENS0_17counting_iteratorIlNS0_11use_defaultESI_SI_EEEEEEEPNSB_IJflEEESM_iNS1_9__extrema9arg_max_fIflNSA_4lessIfEEEEEEJSL_SN_iN3cub18CUB_300001_SM_100013GridEvenShareIiEENSV_9GridQueueIjEESS_EEEvDpT0_,@function
        .size           _ZN6thrust24THRUST_300001_SM_1000_NS8cuda_cub4core6detail13_kernel_agentINS1_8__reduce11ReduceAgentINS0_12zip_iteratorIN4cuda3std3__45tupleIJNS0_6detail15normal_iteratorINS0_10device_ptrIfEEEENS0_17counting_iteratorIlNS0_11use_defaultESI_SI_EEEEEEEPNSB_IJflEEESM_iNS1_9__extrema9arg_max_fIflNSA_4lessIfEEEEEEJSL_SN_iN3cub18CUB_300001_SM_100013GridEvenShareIiEENSV_9GridQueueIjEESS_EEEvDpT0_,(.L_x_932 - _ZN6thrust24THRUST_300001_SM_1000_NS8cuda_cub4core6detail13_kernel_agentINS1_8__reduce11ReduceAgentINS0_12zip_iteratorIN4cuda3std3__45tupleIJNS0_6detail15normal_iteratorINS0_10device_ptrIfEEEENS0_17counting_iteratorIlNS0_11use_defaultESI_SI_EEEEEEEPNSB_IJflEEESM_iNS1_9__extrema9arg_max_fIflNSA_4lessIfEEEEEEJSL_SN_iN3cub18CUB_300001_SM_100013GridEvenShareIiEENSV_9GridQueueIjEESS_EEEvDpT0_)
        .other          _ZN6thrust24THRUST_300001_SM_1000_NS8cuda_cub4core6detail13_kernel_agentINS1_8__reduce11ReduceAgentINS0_12zip_iteratorIN4cuda3std3__45tupleIJNS0_6detail15normal_iteratorINS0_10device_ptrIfEEEENS0_17counting_iteratorIlNS0_11use_defaultESI_SI_EEEEEEEPNSB_IJflEEESM_iNS1_9__extrema9arg_max_fIflNSA_4lessIfEEEEEEJSL_SN_iN3cub18CUB_300001_SM_100013GridEvenShareIiEENSV_9GridQueueIjEESS_EEEvDpT0_,@"STO_CUDA_ENTRY STV_DEFAULT"
_ZN6thrust24THRUST_300001_SM_1000_NS8cuda_cub4core6detail13_kernel_agentINS1_8__reduce11ReduceAgentINS0_12zip_iteratorIN4cuda3std3__45tupleIJNS0_6detail15normal_iteratorINS0_10device_ptrIfEEEENS0_17counting_iteratorIlNS0_11use_defaultESI_SI_EEEEEEEPNSB_IJflEEESM_iNS1_9__extrema9arg_max_fIflNSA_4lessIfEEEEEEJSL_SN_iN3cub18CUB_300001_SM_100013GridEvenShareIiEENSV_9GridQueueIjEESS_EEEvDpT0_:
.text._ZN6thrust24THRUST_300001_SM_1000_NS8cuda_cub4core6detail13_kernel_agentINS1_8__reduce11ReduceAgentINS0_12zip_iteratorIN4cuda3std3__45tupleIJNS0_6detail15normal_iteratorINS0_10device_ptrIfEEEENS0_17counting_iteratorIlNS0_11use_defaultESI_SI_EEEEEEEPNSB_IJflEEESM_iNS1_9__extrema9arg_max_fIflNSA_4lessIfEEEEEEJSL_SN_iN3cub18CUB_300001_SM_100013GridEvenShareIiEENSV_9GridQueueIjEESS_EEEvDpT0_:
[----:B------:R-:W-:Y:S01]  /*0000*/  LDC R1, c[0x0][0x37c] ;  /* 0x0000df00ff017b82 */ /* 0x000fe20000000800 */
[----:B------:R-:W0:Y:S01]  /*0010*/  S2R R0, SR_CTAID.X ;  /* 0x0000000000007919 */ /* 0x000e220000002500 */
[----:B------:R-:W1:Y:S01]  /*0020*/  LDCU UR4, c[0x0][0x398] ;  /* 0x00007300ff0477ac */ /* 0x000e620008000800 */
[----:B------:R-:W-:Y:S01]  /*0030*/  BSSY.RECONVERGENT B0, `(.L_x_688) ;  /* 0x0000586000007945 */ /* 0x000fe20003800200 */
[----:B------:R-:W2:Y:S01]  /*0040*/  LDCU UR6, c[0x0][0x370] ;  /* 0x00006e00ff0677ac */ /* 0x000ea20008000800 */
[----:B------:R-:W3:Y:S01]  /*0050*/  LDCU.64 UR10, c[0x0][0x358] ;  /* 0x00006b00ff0a77ac */ /* 0x000ee20008000a00 */
[----:B-1----:R-:W-:Y:S01]  /*0060*/  IMAD.U32 R4, RZ, RZ, UR4 ;  /* 0x00000004ff047e24 */ /* 0x002fe2000f8e00ff */
[----:B--2---:R-:W-:Y:S01]  /*0070*/  UIMAD UR6, UR6, 0x500, URZ ;  /* 0x00000500060678a4 */ /* 0x004fe2000f8e02ff */
[----:B0-----:R-:W-:-:S04]  /*0080*/  IMAD R5, R0, 0x500, RZ ;  /* 0x0000050000057824 */ /* 0x001fc800078e02ff */
[----:B------:R-:W-:-:S05]  /*0090*/  VIADD R3, R5, 0x500 ;  /* 0x0000050005037836 */ /* 0x000fca0000000000 */
[----:B------:R-:W-:-:S13]  /*00a0*/  ISETP.GT.AND P0, PT, R3, R4, PT ;  /* 0x000000040300720c */ /* 0x000fda0003f04270 */
[----:B---3--:R-:W-:Y:S05]  /*00b0*/  @!P0 BRA `(.L_x_689) ;  /* 0x0000003000b48947 */ /* 0x008fea0003800000 */
[----:B------:R-:W0:Y:S01]  /*00c0*/  S2R R2, SR_TID.X ;  /* 0x0000000000027919 */ /* 0x000e220000002100 */
[----:B------:R-:W-:Y:S01]  /*00d0*/  IMAD.IADD R3, R4, 0x1, -R5 ;  /* 0x0000000104037824 */ /* 0x000fe200078e0a05 */
[----:B------:R-:W1:Y:S01]  /*00e0*/  LDCU.64 UR6, c[0x0][0x388] ;  /* 0x00007100ff0677ac */ /* 0x000e620008000a00 */
[----:B------:R-:W-:Y:S01]  /*00f0*/  BSSY.RECONVERGENT B1, `(.L_x_690) ;  /* 0x000000f000017945 */ /* 0x000fe20003800200 */
[----:B------:R-:W-:Y:S01]  /*0100*/  CS2R R6, SRZ ;  /* 0x0000000000067805 */ /* 0x000fe2000001ff00 */
[----:B------:R-:W-:Y:S01]  /*0110*/  IMAD.MOV.U32 R8, RZ, RZ, RZ ;  /* 0x000000ffff087224 */ /* 0x000fe200078e00ff */
[----:B------:R-:W2:Y:S01]  /*0120*/  LDCU.64 UR8, c[0x0][0x388] ;  /* 0x00007100ff0877ac */ /* 0x000ea20008000a00 */
[----:B0-----:R-:W-:Y:S01]  /*0130*/  ISETP.GE.AND P0, PT, R2, R3, PT ;  /* 0x000000030200720c */ /* 0x001fe20003f06270 */
[----:B------:R-:W-:-:S12]  /*0140*/  IMAD.MOV.U32 R10, RZ, RZ, R2 ;  /* 0x000000ffff0a7224 */ /* 0x000fd800078e0002 */
[----:B-12---:R-:W-:Y:S05]  /*0150*/  @P0 BRA `(.L_x_691) ;  /* 0x0000000000200947 */ /* 0x006fea0003800000 */
[----:B------:R-:W0:Y:S01]  /*0160*/  LDC.64 R12, c[0x0][0x380] ;  /* 0x0000e000ff0c7b82 */ /* 0x000e220000000a00 */
[----:B------:R-:W-:Y:S01]  /*0170*/  IMAD.IADD R9, R5, 0x1, R2 ;  /* 0x0000000105097824 */ /* 0x000fe200078e0202 */
[----:B------:R-:W1:Y:S03]  /*0180*/  LDCU.64 UR4, c[0x0][0x388] ;  /* 0x00007100ff0477ac */ /* 0x000e660008000a00 */
[----:B0-----:R-:W-:-:S05]  /*0190*/  IMAD.WIDE R12, R9, 0x4, R12 ;  /* 0x00000004090c7825 */ /* 0x001fca00078e020c */
[----:B------:R0:W5:Y:S01]  /*01a0*/  LDG.E R7, desc[UR10][R12.64] ;  /* 0x0000000a0c077981 */ /* 0x000162000c1e1900 */
[----:B-1----:R-:W-:Y:S01]  /*01b0*/  IADD3 R6, P0, PT, R9, UR4, RZ ;  /* 0x0000000409067c10 */ /* 0x002fe2000ff1e0ff */
[----:B------:R-:W-:-:S03]  /*01c0*/  VIADD R10, R2, 0x100 ;  /* 0x00000100020a7836 */ /* 0x000fc60000000000 */
[----:B------:R-:W-:-:S09]  /*01d0*/  LEA.HI.X.SX32 R8, R9, UR5, 0x1, P0 ;  /* 0x0000000509087c11 */ /* 0x000fd200080f0eff */
.L_x_691:
[----:B------:R-:W-:Y:S05]  /*01e0*/  BSYNC.RECONVERGENT B1 ;  /* 0x0000000000017941 */ /* 0x000fea0003800200 */
.L_x_690:
[----:B------:R-:W-:Y:S01]  /*01f0*/  ISETP.GE.AND P0, PT, R10, R3, PT ;  /* 0x000000030a00720c */ /* 0x000fe20003f06270 */
[----:B------:R-:W-:-:S12]  /*0200*/  BSSY.RECONVERGENT B1, `(.L_x_692) ;  /* 0x0000091000017945 */ /* 0x000fd80003800200 */
[----:B------:R-:W-:Y:S05]  /*0210*/  @P0 BRA `(.L_x_693) ;  /* 0x00000008003c0947 */ /* 0x000fea0003800000 */
[----:B------:R-:W-:Y:S01]  /*0220*/  LOP3.LUT R9, RZ, R10, RZ, 0x33, !PT ;  /* 0x0000000aff097212 */ /* 0x000fe200078e33ff */
[----:B------:R-:W-:Y:S03]  /*0230*/  BSSY.RECONVERGENT B2, `(.L_x_694) ;  /* 0x0000028000027945 */ /* 0x000fe60003800200 */
[----:B------:R-:W-:-:S04]  /*0240*/  IADD3 R11, PT, PT, -R5, R4, R9 ;  /* 0x00000004050b7210 */ /* 0x000fc80007ffe109 */
[----:B------:R-:W-:-:S04]  /*0250*/  LOP3.LUT R4, R11, 0x300, RZ, 0xc0, !PT ;  /* 0x000003000b047812 */ /* 0x000fc800078ec0ff */
[----:B------:R-:W-:-:S13]  /*0260*/  ISETP.NE.AND P0, PT, R4, 0x300, PT ;  /* 0x000003000400780c */ /* 0x000fda0003f05270 */
[----:B------:R-:W-:Y:S05]  /*0270*/  @!P0 BRA `(.L_x_695) ;  /* 0x00000000008c8947 */ /* 0x000fea0003800000 */
[----:B0-----:R-:W0:Y:S01]  /*0280*/  LDC.64 R12, c[0x0][0x380] ;  /* 0x0000e000ff0c7b82 */ /* 0x001e220000000a00 */
[----:B------:R-:W-:Y:S01]  /*0290*/  LEA.HI R4, R11, 0x1, RZ, 0x18 ;  /* 0x000000010b047811 */ /* 0x000fe200078fc0ff */
[----:B------:R-:W-:-:S03]  /*02a0*/  IMAD.IADD R9, R5, 0x1, R10 ;  /* 0x0000000105097824 */ /* 0x000fc600078e020a */
[----:B------:R-:W-:-:S05]  /*02b0*/  LOP3.LUT R4, R4, 0x3, RZ, 0xc0, !PT ;  /* 0x0000000304047812 */ /* 0x000fca00078ec0ff */
[----:B------:R-:W-:-:S07]  /*02c0*/  IMAD.MOV R4, RZ, RZ, -R4 ;  /* 0x000000ffff047224 */ /* 0x000fce00078e0a04 */
.L_x_698:
[----:B0-----:R-:W-:-:S06]  /*02d0*/  IMAD.WIDE R14, R9, 0x4, R12 ;  /* 0x00000004090e7825 */ /* 0x001fcc00078e020c */
[----:B------:R-:W2:Y:S01]  /*02e0*/  LDG.E R15, desc[UR10][R14.64] ;  /* 0x0000000a0e0f7981 */ /* 0x000ea2000c1e1900 */
[C---:B------:R-:W-:Y:S01]  /*02f0*/  IADD3 R20, P1, PT, R9.reuse, UR6, RZ ;  /* 0x0000000609147c10 */ /* 0x040fe2000ff3e0ff */
[----:B------:R-:W-:Y:S01]  /*0300*/  VIADD R4, R4, 0x1 ;  /* 0x0000000104047836 */ /* 0x000fe20000000000 */
[----:B------:R-:W-:Y:S01]  /*0310*/  BSSY.RECONVERGENT B3, `(.L_x_696) ;  /* 0x0000016000037945 */ /* 0x000fe20003800200 */
[----:B------:R-:W-:Y:S01]  /*0320*/  IMAD.MOV.U32 R17, RZ, RZ, R6 ;  /* 0x000000ffff117224 */ /* 0x000fe200078e0006 */
[----:B------:R-:W-:Y:S01]  /*0330*/  LEA.HI.X.SX32 R19, R9, UR7, 0x1, P1 ;  /* 0x0000000709137c11 */ /* 0x000fe200088f0eff */
[----:B------:R-:W-:Y:S01]  /*0340*/  IMAD.MOV.U32 R18, RZ, RZ, R8 ;  /* 0x000000ffff127224 */ /* 0x000fe200078e0008 */
[----:B------:R-:W-:Y:S01]  /*0350*/  ISETP.NE.AND P2, PT, R4, RZ, PT ;  /* 0x000000ff0400720c */ /* 0x000fe20003f45270 */
[----:B-----5:R-:W-:Y:S02]  /*0360*/  IMAD.MOV.U32 R16, RZ, RZ, R7 ;  /* 0x000000ffff107224 */ /* 0x020fe400078e0007 */
[----:B------:R-:W-:-:S02]  /*0370*/  IMAD.MOV.U32 R6, RZ, RZ, R20 ;  /* 0x000000ffff067224 */ /* 0x000fc400078e0014 */
        /* <DEDUP_REMOVED lines=15> */
.L_x_697:
[----:B------:R-:W-:Y:S05]  /*0470*/  BSYNC.RECONVERGENT B3 ;  /* 0x0000000000037941 */ /* 0x000fea0003800200 */
.L_x_696:
[----:B------:R-:W-:Y:S02]  /*0480*/  VIADD R10, R10, 0x100 ;  /* 0x000001000a0a7836 */ /* 0x000fe40000000000 */
[----:B------:R-:W-:Y:S01]  /*0490*/  VIADD R9, R9, 0x100 ;  /* 0x0000010009097836 */ /* 0x000fe20000000000 */
[----:B------:R-:W-:Y:S06]  /*04a0*/  @P2 BRA `(.L_x_698) ;  /* 0xfffffffc00882947 */ /* 0x000fec000383ffff */
.L_x_695:
[----:B------:R-:W-:Y:S05]  /*04b0*/  BSYNC.RECONVERGENT B2 ;  /* 0x0000000000027941 */ /* 0x000fea0003800200 */
.L_x_694:
[----:B------:R-:W-:-:S13]  /*04c0*/  ISETP.GE.U32.AND P0, PT, R11, 0x300, PT ;  /* 0x000003000b00780c */ /* 0x000fda0003f06070 */
[----:B------:R-:W-:Y:S05]  /*04d0*/  @!P0 BRA `(.L_x_693) ;  /* 0x00000004008c8947 */ /* 0x000fea0003800000 */
[----:B0-----:R-:W0:Y:S01]  /*04e0*/  LDC.64 R12, c[0x0][0x380] ;  /* 0x0000e000ff0c7b82 */ /* 0x001e220000000a00 */
[----:B------:R-:W-:-:S04]  /*04f0*/  IMAD.IADD R9, R5, 0x1, R10 ;  /* 0x0000000105097824 */ /* 0x000fc800078e020a */
[C---:B------:R-:W-:Y:S02]  /*0500*/  VIADD R19, R9.reuse, 0x100 ;  /* 0x0000010009137836 */ /* 0x040fe40000000000 */
[C---:B------:R-:W-:Y:S02]  /*0510*/  VIADD R18, R9.reuse, 0x200 ;  /* 0x0000020009127836 */ /* 0x040fe40000000000 */
[----:B------:R-:W-:Y:S01]  /*0520*/  VIADD R20, R9, 0x300 ;  /* 0x0000030009147836 */ /* 0x000fe20000000000 */
[----:B0-----:R-:W-:-:S05]  /*0530*/  IADD3 R4, P0, PT, R12, 0x800, RZ ;  /* 0x000008000c047810 */ /* 0x001fca0007f1e0ff */
[----:B------:R-:W-:-:S08]  /*0540*/  IMAD.X R5, RZ, RZ, R13, P0 ;  /* 0x000000ffff057224 */ /* 0x000fd000000e060d */
.L_x_707:
[----:B------:R-:W-:-:S05]  /*0550*/  IMAD.WIDE R14, R9, 0x4, R4 ;  /* 0x00000004090e7825 */ /* 0x000fca00078e0204 */
[----:B------:R-:W2:Y:S04]  /*0560*/  LDG.E R22, desc[UR10][R14.64+-0x800] ;  /* 0xfff8000a0e167981 */ /* 0x000ea8000c1e1900 */
[----:B-----5:R0:W5:Y:S04]  /*0570*/  LDG.E R24, desc[UR10][R14.64+-0x400] ;  /* 0xfffc000a0e187981 */ /* 0x020168000c1e1900 */
[----:B------:R0:W5:Y:S04]  /*0580*/  LDG.E R11, desc[UR10][R14.64] ;  /* 0x0000000a0e0b7981 */ /* 0x000168000c1e1900 */
[----:B------:R0:W5:Y:S01]  /*0590*/  LDG.E R12, desc[UR10][R14.64+0x400] ;  /* 0x0004000a0e0c7981 */ /* 0x000162000c1e1900 */
[C---:B------:R-:W-:Y:S01]  /*05a0*/  IADD3 R21, P1, PT, R9.reuse, UR8, RZ ;  /* 0x0000000809157c10 */ /* 0x040fe2000ff3e0ff */
[----:B------:R-:W-:Y:S03]  /*05b0*/  BSSY.RECONVERGENT B2, `(.L_x_699) ;  /* 0x0000012000027945 */ /* 0x000fe60003800200 */
[----:B------:R-:W-:Y:S01]  /*05c0*/  LEA.HI.X.SX32 R23, R9, UR9, 0x1, P1 ;  /* 0x0000000909177c11 */ /* 0x000fe200088f0eff */
[----:B------:R-:W-:-:S04]  /*05d0*/  IMAD.MOV.U32 R16, RZ, RZ, R21 ;  /* 0x000000ffff107224 */ /* 0x000fc800078e0015 */
        /* <DEDUP_REMOVED lines=15> */
.L_x_700:
[----:B------:R-:W-:Y:S05]  /*06d0*/  BSYNC.RECONVERGENT B2 ;  /* 0x0000000000027941 */ /* 0x000fea0003800200 */
.L_x_699:
[----:B-----5:R-:W-:Y:S01]  /*06e0*/  FSETP.GEU.AND P0, PT, R13, R24, PT ;  /* 0x000000180d00720b */ /* 0x020fe20003f0e000 */
[----:B------:R-:W-:Y:S01]  /*06f0*/  BSSY.RECONVERGENT B2, `(.L_x_701) ;  /* 0x0000012000027945 */ /* 0x000fe20003800200 */
[----:B------:R-:W-:Y:S01]  /*0700*/  IADD3 R15, P1, PT, R19, UR8, RZ ;  /* 0x00000008130f7c10 */ /* 0x000fe2000ff3e0ff */
[----:B------:R-:W-:-:S03]  /*0710*/  IMAD.MOV.U32 R6, RZ, RZ, R24 ;  /* 0x000000ffff067224 */ /* 0x000fc600078e0018 */
[----:B------:R-:W-:Y:S01]  /*0720*/  LEA.HI.X.SX32 R14, R19, UR9, 0x1, P1 ;  /* 0x00000009130e7c11 */ /* 0x000fe200088f0eff */
        /* <DEDUP_REMOVED lines=14> */
.L_x_702:
[----:B------:R-:W-:Y:S05]  /*0810*/  BSYNC.RECONVERGENT B2 ;  /* 0x0000000000027941 */ /* 0x000fea0003800200 */
.L_x_701:
[----:B------:R-:W-:Y:S01]  /*0820*/  FSETP.GEU.AND P0, PT, R6, R11, PT ;  /* 0x0000000b0600720b */ /* 0x000fe20003f0e000 */
[----:B------:R-:W-:Y:S01]  /*0830*/  BSSY.RECONVERGENT B2, `(.L_x_703) ;  /* 0x0000013000027945 */ /* 0x000fe20003800200 */
[----:B------:R-:W-:Y:S01]  /*0840*/  IADD3 R16, P1, PT, R18, UR8, RZ ;  /* 0x0000000812107c10 */ /* 0x000fe2000ff3e0ff */
[----:B------:R-:W-:Y:S01]  /*0850*/  IMAD.MOV.U32 R13, RZ, RZ, R11 ;  /* 0x000000ffff0d7224 */ /* 0x000fe200078e000b */
[----:B------:R-:W-:Y:S02]  /*0860*/  IADD3 R21, P2, PT, R20, UR8, RZ ;  /* 0x0000000814157c10 */ /* 0x000fe4000ff5e0ff */
        /* <DEDUP_REMOVED lines=15> */
.L_x_704:
[----:B------:R-:W-:Y:S05]  /*0960*/  BSYNC.RECONVERGENT B2 ;  /* 0x0000000000027941 */ /* 0x000fea0003800200 */
.L_x_703:
[----:B------:R-:W-:Y:S01]  /*0970*/  FSETP.GEU.AND P0, PT, R13, R12, PT ;  /* 0x0000000c0d00720b */ /* 0x000fe20003f0e000 */
[----:B------:R-:W-:Y:S01]  /*0980*/  BSSY.RECONVERGENT B2, `(.L_x_705) ;  /* 0x0000011000027945 */ /* 0x000fe20003800200 */
[----:B------:R-:W-:Y:S01]  /*0990*/  LEA.HI.X.SX32 R16, R20, UR9, 0x1, P2 ;  /* 0x0000000914107c11 */ /* 0x000fe200090f0eff */
        /* <DEDUP_REMOVED lines=15> */
.L_x_706:
[----:B------:R-:W-:Y:S05]  /*0a90*/  BSYNC.RECONVERGENT B2 ;  /* 0x0000000000027941 */ /* 0x000fea0003800200 */
.L_x_705:
[----:B------:R-:W-:Y:S02]  /*0aa0*/  VIADD R10, R10, 0x400 ;  /* 0x000004000a0a7836 */ /* 0x000fe40000000000 */
[----:B------:R-:W-:Y:S02]  /*0ab0*/  VIADD R19, R19, 0x400 ;  /* 0x0000040013137836 */ /* 0x000fe40000000000 */
[----:B------:R-:W-:Y:S01]  /*0ac0*/  VIADD R18, R18, 0x400 ;  /* 0x0000040012127836 */ /* 0x000fe20000000000 */
[----:B------:R-:W-:Y:S01]  /*0ad0*/  ISETP.GE.AND P0, PT, R10, R3, PT ;  /* 0x000000030a00720c */ /* 0x000fe20003f06270 */
[----:B------:R-:W-:Y:S02]  /*0ae0*/  VIADD R20, R20, 0x400 ;  /* 0x0000040014147836 */ /* 0x000fe40000000000 */
[----:B------:R-:W-:-:S10]  /*0af0*/  VIADD R9, R9, 0x400 ;  /* 0x0000040009097836 */ /* 0x000fd40000000000 */
[----:B------:R-:W-:Y:S05]  /*0b00*/  @!P0 BRA `(.L_x_707) ;  /* 0xfffffff800908947 */ /* 0x000fea000383ffff */
.L_x_693:
[----:B------:R-:W-:Y:S05]  /*0b10*/  BSYNC.RECONVERGENT B1 ;  /* 0x0000000000017941 */ /* 0x000fea0003800200 */
.L_x_692:
[----:B------:R-:W-:-:S13]  /*0b20*/  ISETP.GE.AND P0, PT, R3, 0x100, PT ;  /* 0x000001000300780c */ /* 0x000fda0003f06270 */
[----:B------:R-:W-:Y:S05]  /*0b30*/  @!P0 BRA `(.L_x_708) ;  /* 0x00000010008c8947 */ /* 0x000fea0003800000 */
[----:B0-----:R-:W0:Y:S01]  /*0b40*/  S2R R12, SR_LANEID ;  /* 0x00000000000c7919 */ /* 0x001e220000000000 */
[----:B------:R-:W-:Y:S01]  /*0b50*/  BSSY.RECONVERGENT B1, `(.L_x_709) ;  /* 0x000001b000017945 */ /* 0x000fe20003800200 */
[----:B------:R-:W-:Y:S01]  /*0b60*/  IMAD.MOV.U32 R9, RZ, RZ, R6 ;  /* 0x000000ffff097224 */ /* 0x000fe200078e0006 */
[----:B-----5:R1:W2:Y:S01]  /*0b70*/  SHFL.DOWN PT, R4, R7, 0x1, 0x1f ;  /* 0x08201f0007047f89 */ /* 0x0202a200000e0000 */
        /* <DEDUP_REMOVED lines=24> */
.L_x_710:
[----:B------:R-:W-:Y:S05]  /*0d00*/  BSYNC.RECONVERGENT B1 ;  /* 0x0000000000017941 */ /* 0x000fea0003800200 */
.L_x_709:
        /* <DEDUP_REMOVED lines=12> */
[----:B---3--:R-:W-:Y:S02]  /*0dd0*/  IMAD.MOV.U32 R5, RZ, RZ, R12 ;  /* 0x000000ffff057224 */ /* 0x008fe400078e000c */
[----:B--2---:R-:W-:Y:S02]  /*0de0*/  IMAD.MOV.U32 R8, RZ, RZ, R7 ;  /* 0x000000ffff087224 */ /* 0x004fe400078e0007 */
        /* <DEDUP_REMOVED lines=13> */
.L_x_712:
[----:B------:R-:W-:Y:S05]  /*0ec0*/  BSYNC.RECONVERGENT B1 ;  /* 0x0000000000017941 */ /* 0x000fea0003800200 */
.L_x_711:
[----:B0-----:R0:W4:Y:S01]  /*0ed0*/  SHFL.DOWN PT, R9, R4, 0x4, 0x1f ;  /* 0x08801f0004097f89 */ /* 0x00112200000e0000 */
[----:B------:R-:W-:Y:S01]  /*0ee0*/  BSSY.RECONVERGENT B1, `(.L_x_713) ;  /* 0x0000017000017945 */ /* 0x000fe20003800200 */
[----:B-1----:R-:W-:Y:S02]  /*0ef0*/  IMAD.MOV.U32 R6, RZ, RZ, R5 ;  /* 0x000000ffff067224 */ /* 0x002fe400078e0005 */
[----:B------:R0:W1:Y:S01]  /*0f00*/  SHFL.DOWN PT, R10, R5, 0x4, 0x1f ;  /* 0x08801f00050a7f89 */ /* 0x00006200000e0000 */
[----:B--2---:R-:W-:Y:S02]  /*0f10*/  IMAD.MOV.U32 R7, RZ, RZ, R8 ;  /* 0x000000ffff077224 */ /* 0x004fe400078e0008 */
[----:B------:R-:W-:Y:S01]  /*0f20*/  IMAD.MOV.U32 R3, RZ, RZ, R4 ;  /* 0x000000ffff037224 */ /* 0x000fe200078e0004 */
[----:B------:R0:W2:Y:S01]  /*0f30*/  SHFL.DOWN PT, R11, R8, 0x4, 0x1f ;  /* 0x08801f00080b7f89 */ /* 0x0000a200000e0000 */
[----:B------:R-:W-:Y:S05]  /*0f40*/  @P3 BRA `(.L_x_714) ;  /* 0x0000000000403947 */ /* 0x000fea0003800000 */
[----:B----4-:R-:W-:Y:S01]  /*0f50*/  FSETP.GEU.AND P0, PT, R4, R9, PT ;  /* 0x000000090400720b */ /* 0x010fe20003f0e000 */
[----:B-1----:R-:W-:Y:S02]  /*0f60*/  IMAD.MOV.U32 R6, RZ, RZ, R10 ;  /* 0x000000ffff067224 */ /* 0x002fe400078e000a */
        /* <DEDUP_REMOVED lines=14> */
.L_x_714:
[----:B------:R-:W-:Y:S05]  /*1050*/  BSYNC.RECONVERGENT B1 ;  /* 0x0000000000017941 */ /* 0x000fea0003800200 */
.L_x_713:
[----:B0-----:R0:W0:Y:S01]  /*1060*/  SHFL.DOWN PT, R8, R3, 0x8, 0x1f ;  /* 0x09001f0003087f89 */ /* 0x00102200000e0000 */
[----:B------:R-:W-:Y:S01]  /*1070*/  BSSY.RECONVERGENT B1, `(.L_x_715) ;  /* 0x0000017000017945 */ /* 0x000fe20003800200 */
[----:B------:R-:W-:Y:S02]  /*1080*/  IMAD.MOV.U32 R5, RZ, RZ, R6 ;  /* 0x000000ffff057224 */ /* 0x000fe400078e0006 */
[----:B--2---:R2:W0:Y:S01]  /*1090*/  SHFL.DOWN PT, R11, R6, 0x8, 0x1f ;  /* 0x09001f00060b7f89 */ /* 0x00442200000e0000 */
        /* <DEDUP_REMOVED lines=20> */
.L_x_716:
[----:B------:R-:W-:Y:S05]  /*11e0*/  BSYNC.RECONVERGENT B1 ;  /* 0x0000000000017941 */ /* 0x000fea0003800200 */
.L_x_715:
[----:B0-----:R0:W4:Y:S01]  /*11f0*/  SHFL.DOWN PT, R3, R4, 0x10, 0x1f ;  /* 0x0a001f0004037f89 */ /* 0x00112200000e0000 */
[----:B------:R-:W-:Y:S01]  /*1200*/  BSSY.RECONVERGENT B1, `(.L_x_717) ;  /* 0x0000017000017945 */ /* 0x000fe20003800200 */
[----:B--2---:R-:W-:Y:S02]  /*1210*/  IMAD.MOV.U32 R7, RZ, RZ, R5 ;  /* 0x000000ffff077224 */ /* 0x004fe400078e0005 */
[----:B-1----:R0:W1:Y:S01]  /*1220*/  SHFL.DOWN PT, R10, R5, 0x10, 0x1f ;  /* 0x0a001f00050a7f89 */ /* 0x00206200000e0000 */
[----:B------:R-:W-:Y:S02]  /*1230*/  IMAD.MOV.U32 R8, RZ, RZ, R9 ;  /* 0x000000ffff087224 */ /* 0x000fe400078e0009 */
[----:B------:R-:W-:Y:S01]  /*1240*/  IMAD.MOV.U32 R6, RZ, RZ, R4 ;  /* 0x000000ffff067224 */ /* 0x000fe200078e0004 */
[----:B---3--:R0:W2:Y:S01]  /*1250*/  SHFL.DOWN PT, R12, R9, 0x10, 0x1f ;  /* 0x0a001f00090c7f89 */ /* 0x0080a200000e0000 */
        /* <DEDUP_REMOVED lines=17> */
.L_x_718:
[----:B------:R-:W-:Y:S05]  /*1370*/  BSYNC.RECONVERGENT B1 ;  /* 0x0000000000017941 */ /* 0x000fea0003800200 */
.L_x_717:
[----:B------:R-:W-:Y:S04]  /*1380*/  BSSY.RECONVERGENT B1, `(.L_x_719) ;  /* 0x000000c000017945 */ /* 0x000fe80003800200 */
[----:B------:R-:W-:Y:S05]  /*1390*/  @P2 BRA `(.L_x_720) ;  /* 0x0000000000282947 */ /* 0x000fea0003800000 */
[----:B0-----:R-:W0:Y:S01]  /*13a0*/  S2R R5, SR_CgaCtaId ;  /* 0x0000000000057919 */ /* 0x001e220000008800 */
[----:B------:R-:W-:Y:S02]  /*13b0*/  MOV R4, 0x400 ;  /* 0x0000040000047802 */ /* 0x000fe40000000f00 */
[----:B----4-:R-:W-:-:S04]  /*13c0*/  SHF.R.U32.HI R3, RZ, 0x1, R2 ;  /* 0x00000001ff037819 */ /* 0x010fc80000011602 */
[----:B------:R-:W-:Y:S02]  /*13d0*/  LOP3.LUT R3, R3, 0x1f0, RZ, 0xc0, !PT ;  /* 0x000001f003037812 */ /* 0x000fe400078ec0ff */
[----:B0-----:R-:W-:Y:S01]  /*13e0*/  LEA R4, R5, R4, 0x18 ;  /* 0x0000000405047211 */ /* 0x001fe200078ec0ff */
[----:B------:R-:W-:-:S04]  /*13f0*/  IMAD.MOV.U32 R5, RZ, RZ, R8 ;  /* 0x000000ffff057224 */ /* 0x000fc800078e0008 */
[----:B------:R-:W-:Y:S02]  /*1400*/  IMAD.IADD R3, R3, 0x1, R4 ;  /* 0x0000000103037824 */ /* 0x000fe400078e0204 */
[----:B------:R-:W-:-:S03]  /*1410*/  IMAD.MOV.U32 R4, RZ, RZ, R7 ;  /* 0x000000ffff047224 */ /* 0x000fc600078e0007 */
[----:B------:R3:W-:Y:S04]  /*1420*/  STS [R3+0x8], R6 ;  /* 0x0000080603007388 */ /* 0x0007e80000000800 */
[----:B------:R3:W-:Y:S02]  /*1430*/  STS.64 [R3+0x10], R4 ;  /* 0x0000100403007388 */ /* 0x0007e40000000a00 */
.L_x_720:
[----:B------:R-:W-:Y:S05]  /*1440*/  BSYNC.RECONVERGENT B1 ;  /* 0x0000000000017941 */ /* 0x000fea0003800200 */
.L_x_719:
[----:B------:R-:W-:Y:S01]  /*1450*/  BAR.SYNC.DEFER_BLOCKING 0x0 ;  /* 0x0000000000007b1d */ /* 0x000fe20000010000 */
[----:B------:R-:W-:-:S13]  /*1460*/  ISETP.NE.AND P2, PT, R2, RZ, PT ;  /* 0x000000ff0200720c */ /* 0x000fda0003f45270 */
[----:B------:R-:W-:Y:S05]  /*1470*/  @P2 BRA `(.L_x_721) ;  /* 0x0000004400042947 */ /* 0x000fea0003800000 */
[----:B---34-:R-:W3:Y:S01]  /*1480*/  S2R R3, SR_CgaCtaId ;  /* 0x0000000000037919 */ /* 0x018ee20000008800 */
[----:B------:R-:W-:Y:S01]  /*1490*/  MOV R2, 0x400 ;  /* 0x0000040000027802 */ /* 0x000fe20000000f00 */
[----:B------:R-:W-:Y:S03]  /*14a0*/  BSSY.RECONVERGENT B1, `(.L_x_722) ;  /* 0x0000016000017945 */ /* 0x000fe60003800200 */
[----:B---3--:R-:W-:-:S05]  /*14b0*/  LEA R26, R3, R2, 0x18 ;  /* 0x00000002031a7211 */ /* 0x008fca00078ec0ff */
[----:B0-----:R-:W0:Y:S04]  /*14c0*/  LDS R5, [R26+0x18] ;  /* 0x000018001a057984 */ /* 0x001e280000000800 */
        /* <DEDUP_REMOVED lines=19> */
.L_x_723:
[----:B------:R-:W-:Y:S05]  /*1600*/  BSYNC.RECONVERGENT B1 ;  /* 0x0000000000017941 */ /* 0x000fea0003800200 */
.L_x_722:
[----:B------:R-:W0:Y:S01]  /*1610*/  LDS.64 R6, [R26+0x30] ;  /* 0x000030001a067984 */ /* 0x000e220000000a00 */
[----:B------:R-:W-:Y:S01]  /*1620*/  FSETP.GEU.AND P0, PT, R21, R22, PT ;  /* 0x000000161500720b */ /* 0x000fe20003f0e000 */
[----:B------:R-:W-:Y:S01]  /*1630*/  BSSY.RECONVERGENT B1, `(.L_x_724) ;  /* 0x0000019000017945 */ /* 0x000fe20003800200 */
[----:B------:R-:W-:Y:S01]  /*1640*/  IMAD.MOV.U32 R23, RZ, RZ, R22 ;  /* 0x000000ffff177224 */ /* 0x000fe200078e0016 */
[----:B------:R1:W3:Y:S04]  /*1650*/  LDS R20, [R26+0x48] ;  /* 0x000048001a147984 */ /* 0x0002e80000000800 */
[----:B------:R1:W4:Y:S04]  /*1660*/  LDS R19, [R26+0x58] ;  /* 0x000058001a137984 */ /* 0x0003280000000800 */
[----:B------:R1:W1:Y:S04]  /*1670*/  LDS R18, [R26+0x68] ;  /* 0x000068001a127984 */ /* 0x0002680000000800 */
[----:B------:R0:W1:Y:S04]  /*1680*/  LDS R17, [R26+0x78] ;  /* 0x000078001a117984 */ /* 0x0000680000000800 */
[----:B------:R0:W1:Y:S04]  /*1690*/  LDS.64 R8, [R26+0x40] ;  /* 0x000040001a087984 */ /* 0x0000680000000a00 */
[----:B------:R0:W1:Y:S04]  /*16a0*/  LDS.64 R10, [R26+0x50] ;  /* 0x000050001a0a7984 */ /* 0x0000680000000a00 */
[----:B--2---:R2:W1:Y:S04]  /*16b0*/  LDS.64 R12, [R26+0x60] ;  /* 0x000060001a0c7984 */ /* 0x0044680000000a00 */
        /* <DEDUP_REMOVED lines=16> */
.L_x_725:
[----:B------:R-:W-:Y:S05]  /*17c0*/  BSYNC.RECONVERGENT B1 ;  /* 0x0000000000017941 */ /* 0x000fea0003800200 */
.L_x_724:
        /* <DEDUP_REMOVED lines=17> */
.L_x_727:
[----:B------:R-:W-:Y:S05]  /*18e0*/  BSYNC.RECONVERGENT B1 ;  /* 0x0000000000017941 */ /* 0x000fea0003800200 */
.L_x_726:
[----:B---3--:R-:W-:Y:S01]  /*18f0*/  FSETP.GEU.AND P0, PT, R3, R20, PT ;  /* 0x000000140300720b */ /* 0x008fe20003f0e000 */
        /* <DEDUP_REMOVED lines=16> */
.L_x_729:
[----:B------:R-:W-:Y:S05]  /*1a00*/  BSYNC.RECONVERGENT B1 ;  /* 0x0000000000017941 */ /* 0x000fea0003800200 */
.L_x_728:
        /* <DEDUP_REMOVED lines=17> */
.L_x_731:
[----:B------:R-:W-:Y:S05]  /*1b20*/  BSYNC.RECONVERGENT B1 ;  /* 0x0000000000017941 */ /* 0x000fea0003800200 */
.L_x_730:
        /* <DEDUP_REMOVED lines=17> */
.L_x_733:
[----:B------:R-:W-:Y:S05]  /*1c40*/  BSYNC.RECONVERGENT B1 ;  /* 0x0000000000017941 */ /* 0x000fea0003800200 */
.L_x_732:
        /* <DEDUP_REMOVED lines=18> */
.L_x_708:
[----:B------:R-:W1:Y:S01]  /*1d70*/  S2R R14, SR_LANEID ;  /* 0x00000000000e7919 */ /* 0x000e620000000000 */
[----:B------:R-:W-:Y:S01]  /*1d80*/  LOP3.LUT R4, R2, 0x3e0, RZ, 0xc0, !PT ;  /* 0x000003e002047812 */ /* 0x000fe200078ec0ff */
[----:B------:R-:W-:Y:S01]  /*1d90*/  BSSY.RECONVERGENT B1, `(.L_x_734) ;  /* 0x0000027000017945 */ /* 0x000fe20003800200 */
[----:B------:R-:W-:-:S03]  /*1da0*/  IMAD.MOV.U32 R16, RZ, RZ, R8 ;  /* 0x000000ffff107224 */ /* 0x000fc600078e0008 */
[----:B------:R-:W-:Y:S01]  /*1db0*/  VIADD R10, R4, 0x20 ;  /* 0x00000020040a7836 */ /* 0x000fe20000000000 */
[----:B------:R-:W-:-:S04]  /*1dc0*/  LOP3.LUT R4, RZ, R4, RZ, 0x33, !PT ;  /* 0x00000004ff047212 */ /* 0x000fc800078e33ff */
[----:B------:R-:W-:Y:S01]  /*1dd0*/  ISETP.GT.AND P0, PT, R10, R3, PT ;  /* 0x000000030a00720c */ /* 0x000fe20003f04270 */
[----:B------:R-:W-:-:S05]  /*1de0*/  IMAD.IADD R4, R3, 0x1, R4 ;  /* 0x0000000103047824 */ /* 0x000fca00078e0204 */
[----:B------:R-:W-:-:S05]  /*1df0*/  SEL R5, R4, 0x1f, P0 ;  /* 0x0000001f04057807 */ /* 0x000fca0000000000 */
[----:B------:R2:W3:Y:S04]  /*1e00*/  SHFL.DOWN PT, R9, R6, 0x1, R5 ;  /* 0x0820000006097989 */ /* 0x0004e800000e0005 */
[----:B------:R2:W4:Y:S01]  /*1e10*/  SHFL.DOWN PT, R11, R8, 0x1, R5 ;  /* 0x08200000080b7989 */ /* 0x00052200000e0005 */
[CC--:B-1----:R-:W-:Y:S01]  /*1e20*/  ISETP.GE.AND P0, PT, R14.reuse, R5.reuse, PT ;  /* 0x000000050e00720c */ /* 0x0c2fe20003f06270 */
[C---:B------:R-:W-:Y:S01]  /*1e30*/  VIADD R10, R14.reuse, 0x4 ;  /* 0x000000040e0a7836 */ /* 0x040fe20000000000 */
[C---:B------:R-:W-:Y:S01]  /*1e40*/  ISETP.NE.AND P2, PT, R14.reuse, RZ, PT ;  /* 0x000000ff0e00720c */ /* 0x040fe20003f45270 */
[C---:B------:R-:W-:Y:S02]  /*1e50*/  VIADD R4, R14.reuse, 0x2 ;  /* 0x000000020e047836 */ /* 0x040fe40000000000 */
[----:B0-----:R-:W-:Y:S01]  /*1e60*/  VIADD R12, R14, 0x8 ;  /* 0x000000080e0c7836 */ /* 0x001fe20000000000 */
[-C--:B------:R-:W-:Y:S01]  /*1e70*/  ISETP.GT.AND P5, PT, R10, R5.reuse, PT ;  /* 0x000000050a00720c */ /* 0x080fe20003fa4270 */
[----:B------:R-:W-:Y:S01]  /*1e80*/  VIADD R14, R14, 0x10 ;  /* 0x000000100e0e7836 */ /* 0x000fe20000000000 */
[----:B-----5:R2:W0:Y:S01]  /*1e90*/  SHFL.DOWN PT, R10, R7, 0x1, R5 ;  /* 0x08200000070a7989 */ /* 0x02042200000e0005 */
[-C--:B------:R-:W-:Y:S01]  /*1ea0*/  ISETP.GT.AND P1, PT, R4, R5.reuse, PT ;  /* 0x000000050400720c */ /* 0x080fe20003f24270 */
[----:B------:R-:W-:Y:S01]  /*1eb0*/  IMAD.MOV.U32 R4, RZ, RZ, R7 ;  /* 0x000000ffff047224 */ /* 0x000fe200078e0007 */
[----:B------:R-:W-:-:S02]  /*1ec0*/  ISETP.GT.AND P4, PT, R12, R5, PT ;  /* 0x000000050c00720c */ /* 0x000fc40003f84270 */
[----:B------:R-:W-:Y:S01]  /*1ed0*/  ISETP.GT.AND P3, PT, R14, R5, PT ;  /* 0x000000050e00720c */ /* 0x000fe20003f64270 */
[----:B------:R-:W-:Y:S01]  /*1ee0*/  IMAD.MOV.U32 R14, RZ, RZ, R6 ;  /* 0x000000ffff0e7224 */ /* 0x000fe200078e0006 */
[----:B---3--:R-:W-:Y:S11]  /*1ef0*/  @P0 BRA `(.L_x_735) ;  /* 0x0000000000400947 */ /* 0x008ff60003800000 */
[----:B0-----:R-:W-:Y:S01]  /*1f00*/  FSETP.GEU.AND P0, PT, R7, R10, PT ;  /* 0x0000000a0700720b */ /* 0x001fe20003f0e000 */
[----:B------:R-:W-:Y:S02]  /*1f10*/  IMAD.MOV.U32 R4, RZ, RZ, R10 ;  /* 0x000000ffff047224 */ /* 0x000fe400078e000a */
[----:B------:R-:W-:Y:S02]  /*1f20*/  IMAD.MOV.U32 R14, RZ, RZ, R9 ;  /* 0x000000ffff0e7224 */ /* 0x000fe400078e0009 */
[----:B----4-:R-:W-:-:S08]  /*1f30*/  IMAD.MOV.U32 R16, RZ, RZ, R11 ;  /* 0x000000ffff107224 */ /* 0x010fd000078e000b */
        /* <DEDUP_REMOVED lines=12> */
.L_x_735:
[----:B------:R-:W-:Y:S05]  /*2000*/  BSYNC.RECONVERGENT B1 ;  /* 0x0000000000017941 */ /* 0x000fea0003800200 */
.L_x_734:
[----:B--2---:R1:W2:Y:S01]  /*2010*/  SHFL.DOWN PT, R7, R4, 0x2, R5 ;  /* 0x0840000004077989 */ /* 0x0042a200000e0005 */
[----:B------:R-:W-:Y:S01]  /*2020*/  BSSY.RECONVERGENT B1, `(.L_x_736) ;  /* 0x0000017000017945 */ /* 0x000fe20003800200 */
[----:B------:R-:W-:Y:S02]  /*2030*/  IMAD.MOV.U32 R6, RZ, RZ, R4 ;  /* 0x000000ffff067224 */ /* 0x000fe400078e0004 */
[----:B------:R1:W3:Y:S01]  /*2040*/  SHFL.DOWN PT, R9, R14, 0x2, R5 ;  /* 0x084000000e097989 */ /* 0x0002e200000e0005 */
[----:B0-----:R-:W-:Y:S02]  /*2050*/  IMAD.MOV.U32 R10, RZ, RZ, R14 ;  /* 0x000000ffff0a7224 */ /* 0x001fe400078e000e */
[----:B------:R-:W-:Y:S01]  /*2060*/  IMAD.MOV.U32 R12, RZ, RZ, R16 ;  /* 0x000000ffff0c7224 */ /* 0x000fe200078e0010 */
[----:B----4-:R1:W0:Y:S01]  /*2070*/  SHFL.DOWN PT, R11, R16, 0x2, R5 ;  /* 0x08400000100b7989 */ /* 0x01022200000e0005 */
[----:B------:R-:W-:Y:S05]  /*2080*/  @P1 BRA `(.L_x_737) ;  /* 0x0000000000401947 */ /* 0x000fea0003800000 */
[----:B--2---:R-:W-:Y:S01]  /*2090*/  FSETP.GEU.AND P0, PT, R4, R7, PT ;  /* 0x000000070400720b */ /* 0x004fe20003f0e000 */
[----:B------:R-:W-:Y:S02]  /*20a0*/  IMAD.MOV.U32 R6, RZ, RZ, R7 ;  /* 0x000000ffff067224 */ /* 0x000fe400078e0007 */
[----:B---3--:R-:W-:Y:S02]  /*20b0*/  IMAD.MOV.U32 R10, RZ, RZ, R9 ;  /* 0x000000ffff0a7224 */ /* 0x008fe400078e0009 */
        /* <DEDUP_REMOVED lines=13> */
.L_x_737:
[----:B------:R-:W-:Y:S05]  /*2190*/  BSYNC.RECONVERGENT B1 ;  /* 0x0000000000017941 */ /* 0x000fea0003800200 */
.L_x_736:
[----:B--2---:R2:W4:Y:S01]  /*21a0*/  SHFL.DOWN PT, R7, R6, 0x4, R5 ;  /* 0x0880000006077989 */ /* 0x00452200000e0005 */
[----:B------:R-:W-:Y:S01]  /*21b0*/  BSSY.RECONVERGENT B1, `(.L_x_738) ;  /* 0x0000017000017945 */ /* 0x000fe20003800200 */
[----:B-1----:R-:W-:Y:S02]  /*21c0*/  IMAD.MOV.U32 R4, RZ, RZ, R6 ;  /* 0x000000ffff047224 */ /* 0x002fe400078e0006 */
[----:B---3--:R2:W1:Y:S01]  /*21d0*/  SHFL.DOWN PT, R9, R10, 0x4, R5 ;  /* 0x088000000a097989 */ /* 0x00846200000e0005 */
        /* <DEDUP_REMOVED lines=20> */
.L_x_739:
[----:B------:R-:W-:Y:S05]  /*2320*/  BSYNC.RECONVERGENT B1 ;  /* 0x0000000000017941 */ /* 0x000fea0003800200 */
.L_x_738:
        /* <DEDUP_REMOVED lines=24> */
.L_x_741:
[----:B------:R-:W-:Y:S05]  /*24b0*/  BSYNC.RECONVERGENT B1 ;  /* 0x0000000000017941 */ /* 0x000fea0003800200 */
.L_x_740:
[----:B-1----:R1:W2:Y:S01]  /*24c0*/  SHFL.DOWN PT, R9, R10, 0x10, R5 ;  /* 0x0a0000000a097989 */ /* 0x0022a200000e0005 */
[----:B------:R-:W-:Y:S01]  /*24d0*/  BSSY.RECONVERGENT B1, `(.L_x_742) ;  /* 0x0000017000017945 */ /* 0x000fe20003800200 */
[----:B------:R-:W-:Y:S02]  /*24e0*/  IMAD.MOV.U32 R6, RZ, RZ, R10 ;  /* 0x000000ffff067224 */ /* 0x000fe400078e000a */
[----:B0-----:R1:W0:Y:S01]  /*24f0*/  SHFL.DOWN PT, R11, R12, 0x10, R5 ;  /* 0x0a0000000c0b7989 */ /* 0x00122200000e0005 */
[----:B----4-:R-:W-:Y:S02]  /*2500*/  IMAD.MOV.U32 R7, RZ, RZ, R12 ;  /* 0x000000ffff077224 */ /* 0x010fe400078e000c */
[----:B---3--:R-:W-:Y:S01]  /*2510*/  IMAD.MOV.U32 R8, RZ, RZ, R14 ;  /* 0x000000ffff087224 */ /* 0x008fe200078e000e */
[----:B------:R1:W3:Y:S01]  /*2520*/  SHFL.DOWN PT, R13, R14, 0x10, R5 ;  /* 0x0a0000000e0d7989 */ /* 0x0002e200000e0005 */
[----:B------:R-:W-:Y:S05]  /*2530*/  @P3 BRA `(.L_x_743) ;  /* 0x0000000000403947 */ /* 0x000fea0003800000 */
        /* <DEDUP_REMOVED lines=16> */
.L_x_743:
[----:B------:R-:W-:Y:S05]  /*2640*/  BSYNC.RECONVERGENT B1 ;  /* 0x0000000000017941 */ /* 0x000fea0003800200 */
.L_x_742:
[----:B------:R-:W-:Y:S04]  /*2650*/  BSSY.RECONVERGENT B1, `(.L_x_744) ;  /* 0x000000c000017945 */ /* 0x000fe80003800200 */
[----:B------:R-:W-:Y:S05]  /*2660*/  @P2 BRA `(.L_x_745) ;  /* 0x0000000000282947 */ /* 0x000fea0003800000 */
[----:B-1----:R-:W1:Y:S01]  /*2670*/  S2R R10, SR_CgaCtaId ;  /* 0x00000000000a7919 */ /* 0x002e620000008800 */
[----:B------:R-:W-:Y:S02]  /*2680*/  MOV R5, 0x400 ;  /* 0x0000040000057802 */ /* 0x000fe40000000f00 */
[----:B------:R-:W-:-:S04]  /*2690*/  SHF.R.U32.HI R4, RZ, 0x1, R2 ;  /* 0x00000001ff047819 */ /* 0x000fc80000011602 */
[----:B------:R-:W-:Y:S02]  /*26a0*/  LOP3.LUT R4, R4, 0x1f0, RZ, 0xc0, !PT ;  /* 0x000001f004047812 */ /* 0x000fe400078ec0ff */
[----:B-1----:R-:W-:-:S05]  /*26b0*/  LEA R5, R10, R5, 0x18 ;  /* 0x000000050a057211 */ /* 0x002fca00078ec0ff */
[----:B--2---:R-:W-:Y:S02]  /*26c0*/  IMAD.IADD R9, R4, 0x1, R5 ;  /* 0x0000000104097824 */ /* 0x004fe400078e0205 */
[----:B------:R-:W-:Y:S02]  /*26d0*/  IMAD.MOV.U32 R4, RZ, RZ, R7 ;  /* 0x000000ffff047224 */ /* 0x000fe400078e0007 */
[----:B------:R-:W-:Y:S01]  /*26e0*/  IMAD.MOV.U32 R5, RZ, RZ, R8 ;  /* 0x000000ffff057224 */ /* 0x000fe200078e0008 */
[----:B------:R4:W-:Y:S04]  /*26f0*/  STS [R9+0x8], R6 ;  /* 0x0000080609007388 */ /* 0x0009e80000000800 */
[----:B------:R4:W-:Y:S02]  /*2700*/  STS.64 [R9+0x10], R4 ;  /* 0x0000100409007388 */ /* 0x0009e40000000a00 */
.L_x_745:
[----:B------:R-:W-:Y:S05]  /*2710*/  BSYNC.RECONVERGENT B1 ;  /* 0x0000000000017941 */ /* 0x000fea0003800200 */
.L_x_744:
[----:B------:R-:W-:Y:S01]  /*2720*/  BAR.SYNC.DEFER_BLOCKING 0x0 ;  /* 0x0000000000007b1d */ /* 0x000fe20000010000 */
[----:B------:R-:W-:-:S13]  /*2730*/  ISETP.NE.AND P2, PT, R2, RZ, PT ;  /* 0x000000ff0200720c */ /* 0x000fda0003f45270 */
[----:B------:R-:W-:Y:S05]  /*2740*/  @P2 BRA `(.L_x_721) ;  /* 0x0000003000502947 */ /* 0x000fea0003800000 */
[C---:B------:R-:W-:Y:S01]  /*2750*/  ISETP.GE.AND P0, PT, R3.reuse, 0x21, PT ;  /* 0x000000210300780c */ /* 0x040fe20003f06270 */
[----:B------:R-:W-:Y:S01]  /*2760*/  IMAD.MOV.U32 R2, RZ, RZ, R6 ;  /* 0x000000ffff027224 */ /* 0x000fe200078e0006 */
[C---:B------:R-:W-:Y:S01]  /*2770*/  ISETP.GE.AND P5, PT, R3.reuse, 0x41, PT ;  /* 0x000000410300780c */ /* 0x040fe20003fa6270 */
[----:B0-----:R-:W-:Y:S01]  /*2780*/  IMAD.MOV.U32 R11, RZ, RZ, R7 ;  /* 0x000000ffff0b7224 */ /* 0x001fe200078e0007 */
[C---:B------:R-:W-:Y:S01]  /*2790*/  ISETP.GE.AND P4, PT, R3.reuse, 0x61, PT ;  /* 0x000000610300780c */ /* 0x040fe20003f86270 */
[----:B-1----:R-:W-:Y:S01]  /*27a0*/  IMAD.MOV.U32 R10, RZ, RZ, R8 ;  /* 0x000000ffff0a7224 */ /* 0x002fe200078e0008 */
[----:B------:R-:W-:-:S07]  /*27b0*/  ISETP.GE.AND P3, PT, R3, 0x81, PT ;  /* 0x000000810300780c */ /* 0x000fce0003f66270 */
[----:B------:R-:W-:Y:S06]  /*27c0*/  @!P0 BRA `(.L_x_746) ;  /* 0x00000000005c8947 */ /* 0x000fec0003800000 */
[----:B------:R-:W0:Y:S01]  /*27d0*/  S2UR UR5, SR_CgaCtaId ;  /* 0x00000000000579c3 */ /* 0x000e220000008800 */
[----:B------:R-:W-:Y:S01]  /*27e0*/  UMOV UR4, 0x400 ;  /* 0x0000040000047882 */ /* 0x000fe20000000000 */
[----:B------:R-:W-:Y:S01]  /*27f0*/  BSSY.RECONVERGENT B1, `(.L_x_746) ;  /* 0x0000014000017945 */ /* 0x000fe20003800200 */
[----:B0-----:R-:W-:-:S09]  /*2800*/  ULEA UR4, UR5, UR4, 0x18 ;  /* 0x0000000405047291 */ /* 0x001fd2000f8ec0ff */
[----:B----4-:R-:W0:Y:S04]  /*2810*/  LDS R5, [UR4+0x18] ;  /* 0x00001804ff057984 */ /* 0x010e280008000800 */
[----:B---3--:R-:W1:Y:S01]  /*2820*/  LDS.64 R12, [UR4+0x20] ;  /* 0x00002004ff0c7984 */ /* 0x008e620008000a00 */
        /* <DEDUP_REMOVED lines=16> */
.L_x_747:
[----:B------:R-:W-:Y:S05]  /*2930*/  BSYNC.RECONVERGENT B1 ;  /* 0x0000000000017941 */ /* 0x000fea0003800200 */
.L_x_746:
[----:B----4-:R-:W-:Y:S02]  /*2940*/  IMAD.MOV.U32 R4, RZ, RZ, R2 ;  /* 0x000000ffff047224 */ /* 0x010fe400078e0002 */
[----:B--2---:R-:W-:Y:S02]  /*2950*/  IMAD.MOV.U32 R9, RZ, RZ, R11 ;  /* 0x000000ffff097224 */ /* 0x004fe400078e000b */
[----:B------:R-:W-:Y:S01]  /*2960*/  IMAD.MOV.U32 R8, RZ, RZ, R10 ;  /* 0x000000ffff087224 */ /* 0x000fe200078e000a */
[----:B------:R-:W-:Y:S06]  /*2970*/  @!P5 BRA `(.L_x_748) ;  /* 0x00000000005cd947 */ /* 0x000fec0003800000 */
[----:B------:R-:W0:Y:S01]  /*2980*/  S2UR UR5, SR_CgaCtaId ;  /* 0x00000000000579c3 */ /* 0x000e220000008800 */
[----:B------:R-:W-:Y:S01]  /*2990*/  UMOV UR4, 0x400 ;  /* 0x0000040000047882 */ /* 0x000fe20000000000 */
[----:B------:R-:W-:Y:S01]  /*29a0*/  BSSY.RECONVERGENT B1, `(.L_x_748) ;  /* 0x0000014000017945 */ /* 0x000fe20003800200 */
[----:B0-----:R-:W-:-:S09]  /*29b0*/  ULEA UR4, UR5, UR4, 0x18 ;  /* 0x0000000405047291 */ /* 0x001fd2000f8ec0ff */
[----:B------:R-:W0:Y:S04]  /*29c0*/  LDS R5, [UR4+0x28] ;  /* 0x00002804ff057984 */ /* 0x000e280008000800 */
[----:B------:R-:W1:Y:S01]  /*29d0*/  LDS.64 R6, [UR4+0x30] ;  /* 0x00003004ff067984 */ /* 0x000e620008000a00 */
        /* <DEDUP_REMOVED lines=16> */
.L_x_749:
[----:B------:R-:W-:Y:S05]  /*2ae0*/  BSYNC.RECONVERGENT B1 ;  /* 0x0000000000017941 */ /* 0x000fea0003800200 */
.L_x_748:
        /* <DEDUP_REMOVED lines=29> */
.L_x_751:
[----:B------:R-:W-:Y:S05]  /*2cc0*/  BSYNC.RECONVERGENT B1 ;  /* 0x0000000000017941 */ /* 0x000fea0003800200 */
.L_x_750:
        /* <DEDUP_REMOVED lines=26> */
.L_x_753:
[----:B------:R-:W-:Y:S05]  /*2e70*/  BSYNC.RECONVERGENT B1 ;  /* 0x0000000000017941 */ /* 0x000fea0003800200 */
.L_x_752:
        /* <DEDUP_REMOVED lines=26> */
.L_x_755:
[----:B------:R-:W-:Y:S05]  /*3020*/  BSYNC.RECONVERGENT B1 ;  /* 0x0000000000017941 */ /* 0x000fea0003800200 */
.L_x_754:
        /* <DEDUP_REMOVED lines=26> */
.L_x_757:
[----:B------:R-:W-:Y:S05]  /*31d0*/  BSYNC.RECONVERGENT B1 ;  /* 0x0000000000017941 */ /* 0x000fea0003800200 */
.L_x_756:
        /* <DEDUP_REMOVED lines=27> */
.L_x_689:
[----:B------:R-:W0:Y:S01]  /*3390*/  S2R R2, SR_TID.X ;  /* 0x0000000000027919 */ /* 0x000e220000002100 */
[----:B------:R-:W1:Y:S01]  /*33a0*/  LDCU.128 UR12, c[0x0][0x380] ;  /* 0x00007000ff0c77ac */ /* 0x000e620008000c00 */
[----:B------:R-:W-:Y:S02]  /*33b0*/  SHF.R.S32.HI R12, RZ, 0x1f, R5 ;  /* 0x0000001fff0c7819 */ /* 0x000fe40000011405 */
[----:B0-----:R-:W-:-:S04]  /*33c0*/  IADD3 R3, P0, PT, R5, R2, RZ ;  /* 0x0000000205037210 */ /* 0x001fc80007f1e0ff */
[----:B-1----:R-:W-:Y:S01]  /*33d0*/  LEA R6, P1, R3, UR12, 0x2 ;  /* 0x0000000c03067c11 */ /* 0x002fe2000f8210ff */
[----:B------:R-:W-:-:S05]  /*33e0*/  IMAD.X R8, RZ, RZ, R12, P0 ;  /* 0x000000ffff087224 */ /* 0x000fca00000e060c */
[----:B------:R-:W-:-:S05]  /*33f0*/  LEA.HI.X R7, R3, UR13, R8, 0x2, P1 ;  /* 0x0000000d03077c11 */ /* 0x000fca00088f1408 */
[----:B------:R-:W2:Y:S04]  /*3400*/  LDG.E R8, desc[UR10][R6.64] ;  /* 0x0000000a06087981 */ /* 0x000ea8000c1e1900 */
[----:B------:R-:W2:Y:S04]  /*3410*/  LDG.E R9, desc[UR10][R6.64+0x400] ;  /* 0x0004000a06097981 */ /* 0x000ea8000c1e1900 */
[----:B------:R-:W3:Y:S04]  /*3420*/  LDG.E R10, desc[UR10][R6.64+0x800] ;  /* 0x0008000a060a7981 */ /* 0x000ee8000c1e1900 */
[----:B------:R-:W4:Y:S04]  /*3430*/  LDG.E R11, desc[UR10][R6.64+0xc00] ;  /* 0x000c000a060b7981 */ /* 0x000f28000c1e1900 */
[----:B------:R0:W5:Y:S02]  /*3440*/  LDG.E R3, desc[UR10][R6.64+0x1000] ;  /* 0x0010000a06037981 */ /* 0x000164000c1e1900 */
[----:B0-----:R-:W-:-:S02]  /*3450*/  LOP3.LUT R6, R2, 0x400, RZ, 0xfc, !PT ;  /* 0x0000040002067812 */ /* 0x001fc400078efcff */
[----:B--2---:R-:W-:-:S04]  /*3460*/  FSETP.GEU.AND P0, PT, R8, R9, PT ;  /* 0x000000090800720b */ /* 0x004fc80003f0e000 */
[----:B------:R-:W-:-:S04]  /*3470*/  FSEL R9, R8, R9, P0 ;  /* 0x0000000908097208 */ /* 0x000fc80000000000 */
[----:B---3--:R-:W-:-:S04]  /*3480*/  FSETP.GEU.AND P2, PT, R9, R10, PT ;  /* 0x0000000a0900720b */ /* 0x008fc80003f4e000 */
[----:B------:R-:W-:Y:S01]  /*3490*/  FSEL R10, R9, R10, P2 ;  /* 0x0000000a090a7208 */ /* 0x000fe20001000000 */
[----:B------:R-:W-:-:S03]  /*34a0*/  VIADD R9, R2, 0x200 ;  /* 0x0000020002097836 */ /* 0x000fc60000000000 */
[----:B----4-:R-:W-:-:S04]  /*34b0*/  FSETP.GEU.AND P3, PT, R10, R11, PT ;  /* 0x0000000b0a00720b */ /* 0x010fc80003f6e000 */
[----:B------:R-:W-:Y:S01]  /*34c0*/  FSEL R10, R10, R11, P3 ;  /* 0x0000000b0a0a7208 */ /* 0x000fe20001800000 */
[----:B------:R-:W-:-:S03]  /*34d0*/  VIADD R11, R2, 0x100 ;  /* 0x00000100020b7836 */ /* 0x000fc60000000000 */
[----:B-----5:R-:W-:Y:S02]  /*34e0*/  FSETP.GEU.AND P1, PT, R10, R3, PT ;  /* 0x000000030a00720b */ /* 0x020fe40003f2e000 */
[C---:B------:R-:W-:Y:S02]  /*34f0*/  @P2 SEL R9, R2.reuse, R11, P0 ;  /* 0x0000000b02092207 */ /* 0x040fe40000000000 */
[----:B------:R-:W-:Y:S01]  /*3500*/  IADD3 R8, P2, PT, R5, UR14, RZ ;  /* 0x0000000e05087c10 */ /* 0x000fe2000ff5e0ff */
[----:B------:R-:W-:-:S03]  /*3510*/  @!P3 VIADD R9, R2, 0x300 ;  /* 0x000003000209b836 */ /* 0x000fc60000000000 */
[----:B------:R-:W-:Y:S02]  /*3520*/  IADD3.X R7, PT, PT, R12, UR15, RZ, P2, !PT ;  /* 0x0000000f0c077c10 */ /* 0x000fe400097fe4ff */
[----:B------:R-:W-:Y:S02]  /*3530*/  ISETP.LE.AND P2, PT, R4, UR6, PT ;  /* 0x0000000604007c0c */ /* 0x000fe4000bf43270 */
[----:B------:R-:W-:Y:S02]  /*3540*/  IADD3 R5, P3, PT, R6, R8, RZ ;  /* 0x0000000806057210 */ /* 0x000fe40007f7e0ff */
[C---:B------:R-:W-:Y:S02]  /*3550*/  @P1 ISETP.GE.U32.AND P0, PT, R9.reuse, R6, PT ;  /* 0x000000060900120c */ /* 0x040fe40003f06070 */
[----:B------:R-:W-:Y:S01]  /*3560*/  @P1 IADD3 R8, P4, PT, R9, R8, RZ ;  /* 0x0000000809081210 */ /* 0x000fe20007f9e0ff */
[----:B------:R-:W-:Y:S01]  /*3570*/  IMAD.X R6, RZ, RZ, R7, P3 ;  /* 0x000000ffff067224 */ /* 0x000fe200018e0607 */
[----:B------:R-:W-:-:S03]  /*3580*/  @P1 ISETP.GE.U32.AND.EX P0, PT, RZ, RZ, PT, P0 ;  /* 0x000000ffff00120c */ /* 0x000fc60003f06100 */
        /* <DEDUP_REMOVED lines=17> */
[----:B------:R-:W-:-:S05]  /*36a0*/  IMAD.MOV.U32 R11, RZ, RZ, 0x500 ;  /* 0x00000500ff0b7424 */ /* 0x000fca00078e00ff */
[----:B------:R-:W2:Y:S01]  /*36b0*/  ATOMG.E.ADD.STRONG.GPU PT, R7, desc[UR10][R8.64], R11 ;  /* 0x8000000b080779a8 */ /* 0x000ea200081ef10a */
[----:B------:R-:W0:Y:S01]  /*36c0*/  S2UR UR5, SR_CgaCtaId ;  /* 0x00000000000579c3 */ /* 0x000e220000008800 */
[----:B------:R-:W-:Y:S02]  /*36d0*/  UMOV UR4, 0x400 ;  /* 0x0000040000047882 */ /* 0x000fe40000000000 */
[----:B0-----:R-:W-:Y:S01]  /*36e0*/  ULEA UR4, UR5, UR4, 0x18 ;  /* 0x0000000405047291 */ /* 0x001fe2000f8ec0ff */
[----:B--2---:R-:W-:-:S08]  /*36f0*/  VIADD R7, R7, UR6 ;  /* 0x0000000607077c36 */ /* 0x004fd00008000000 */
[----:B------:R0:W-:Y:S03]  /*3700*/  STS [UR4+0x98], R7 ;  /* 0x00009807ff007988 */ /* 0x0001e60008000804 */
.L_x_760:
[----:B------:R-:W-:Y:S05]  /*3710*/  BSYNC.RECONVERGENT B1 ;  /* 0x0000000000017941 */ /* 0x000fea0003800200 */
.L_x_759:
[----:B------:R-:W1:Y:S08]  /*3720*/  S2UR UR5, SR_CgaCtaId ;  /* 0x00000000000579c3 */ /* 0x000e700000008800 */
[----:B------:R-:W-:Y:S06]  /*3730*/  BAR.SYNC.DEFER_BLOCKING 0x0 ;  /* 0x0000000000007b1d */ /* 0x000fec0000010000 */
[----:B------:R-:W-:-:S02]  /*3740*/  UMOV UR4, 0x400 ;  /* 0x0000040000047882 */ /* 0x000fc40000000000 */
[----:B-1----:R-:W-:-:S06]  /*3750*/  ULEA UR4, UR5, UR4, 0x18 ;  /* 0x0000000405047291 */ /* 0x002fcc000f8ec0ff */
[----:B0-----:R-:W-:-:S05]  /*3760*/  IMAD.U32 R7, RZ, RZ, UR4 ;  /* 0x00000004ff077e24 */ /* 0x001fca000f8e00ff */
[----:B------:R-:W0:Y:S02]  /*3770*/  LDS R11, [R7+0x98] ;  /* 0x00009800070b7984 */ /* 0x000e240000000800 */
[----:B0-----:R-:W-:-:S05]  /*3780*/  VIADD R13, R11, 0x500 ;  /* 0x000005000b0d7836 */ /* 0x001fca0000000000 */
[----:B------:R-:W-:-:S13]  /*3790*/  ISETP.GT.AND P0, PT, R13, R4, PT ;  /* 0x000000040d00720c */ /* 0x000fda0003f04270 */
[----:B------:R-:W-:Y:S05]  /*37a0*/  @P0 BRA `(.L_x_761) ;  /* 0x00000004004c0947 */ /* 0x000fea0003800000 */
[----:B------:R-:W-:Y:S01]  /*37b0*/  BSSY.RECONVERGENT B1, `(.L_x_761) ;  /* 0x0000052000017945 */ /* 0x000fe20003800200 */
[----:B------:R-:W-:Y:S01]  /*37c0*/  IMAD.MOV.U32 R12, RZ, RZ, R3 ;  /* 0x000000ffff0c7224 */ /* 0x000fe200078e0003 */
[----:B------:R-:W0:Y:S01]  /*37d0*/  LDCU UR7, c[0x0][0x398] ;  /* 0x00007300ff0777ac */ /* 0x000e220008000800 */
[----:B------:R-:W-:Y:S02]  /*37e0*/  IMAD.MOV.U32 R16, RZ, RZ, R5 ;  /* 0x000000ffff107224 */ /* 0x000fe400078e0005 */
[----:B------:R-:W-:Y:S01]  /*37f0*/  IMAD.MOV.U32 R23, RZ, RZ, R6 ;  /* 0x000000ffff177224 */ /* 0x000fe200078e0006 */
[----:B------:R-:W1:Y:S06]  /*3800*/  LDCU.128 UR12, c[0x0][0x380] ;  /* 0x00007000ff0c77ac */ /* 0x000e6c0008000c00 */
.L_x_764:
[----:B------:R-:W-:-:S04]  /*3810*/  IADD3 R21, P0, PT, R2, R11, RZ ;  /* 0x0000000b02157210 */ /* 0x000fc80007f1e0ff */
[----:B------:R-:W-:Y:S02]  /*3820*/  LEA.HI.X.SX32 R20, R11, RZ, 0x1, P0 ;  /* 0x000000ff0b147211 */ /* 0x000fe400000f0eff */
[----:B-1----:R-:W-:-:S04]  /*3830*/  LEA R4, P0, R21, UR12, 0x2 ;  /* 0x0000000c15047c11 */ /* 0x002fc8000f8010ff */
[----:B------:R-:W-:-:S05]  /*3840*/  LEA.HI.X R5, R21, UR13, R20, 0x2, P0 ;  /* 0x0000000d15057c11 */ /* 0x000fca00080f1414 */
[----:B------:R-:W2:Y:S04]  /*3850*/  LDG.E R11, desc[UR10][R4.64] ;  /* 0x0000000a040b7981 */ /* 0x000ea8000c1e1900 */
[----:B------:R-:W3:Y:S04]  /*3860*/  LDG.E R14, desc[UR10][R4.64+0x400] ;  /* 0x0004000a040e7981 */ /* 0x000ee8000c1e1900 */
[----:B------:R-:W4:Y:S04]  /*3870*/  LDG.E R13, desc[UR10][R4.64+0x800] ;  /* 0x0008000a040d7981 */ /* 0x000f28000c1e1900 */
[----:B------:R-:W4:Y:S01]  /*3880*/  LDG.E R10, desc[UR10][R4.64+0xc00] ;  /* 0x000c000a040a7981 */ /* 0x000f22000c1e1900 */
[----:B------:R-:W-:-:S03]  /*3890*/  IADD3 R21, P0, PT, R21, UR14, RZ ;  /* 0x0000000e15157c10 */ /* 0x000fc6000ff1e0ff */
[----:B------:R1:W5:Y:S01]  /*38a0*/  LDG.E R3, desc[UR10][R4.64+0x1000] ;  /* 0x0010000a04037981 */ /* 0x000362000c1e1900 */
[----:B------:R-:W-:Y:S01]  /*38b0*/  IADD3.X R20, PT, PT, R20, UR15, RZ, P0, !PT ;  /* 0x0000000f14147c10 */ /* 0x000fe200087fe4ff */
[----:B------:R-:W-:Y:S01]  /*38c0*/  BSSY.RECONVERGENT B2, `(.L_x_762) ;  /* 0x000002a000027945 */ /* 0x000fe20003800200 */
[----:B------:R-:W-:Y:S01]  /*38d0*/  BAR.SYNC.DEFER_BLOCKING 0x0 ;  /* 0x0000000000007b1d */ /* 0x000fe20000010000 */
[C---:B------:R-:W-:Y:S02]  /*38e0*/  IADD3 R18, P3, PT, R21.reuse, 0x100, RZ ;  /* 0x0000010015127810 */ /* 0x040fe40007f7e0ff */
[C---:B------:R-:W-:Y:S02]  /*38f0*/  IADD3 R17, P4, PT, R21.reuse, 0x200, RZ ;  /* 0x0000020015117810 */ /* 0x040fe40007f9e0ff */
[----:B-1----:R-:W-:Y:S01]  /*3900*/  IADD3 R5, P6, PT, R21, 0x400, RZ ;  /* 0x0000040015057810 */ /* 0x002fe20007fde0ff */
[----:B------:R-:W-:Y:S01]  /*3910*/  IMAD.X R19, RZ, RZ, R20, P3 ;  /* 0x000000ffff137224 */ /* 0x000fe200018e0614 */
[----:B------:R-:W-:-:S03]  /*3920*/  ISETP.NE.AND P3, PT, R2, RZ, PT ;  /* 0x000000ff0200720c */ /* 0x000fc60003f65270 */
        /* <DEDUP_REMOVED lines=9> */
[--C-:B------:R-:W-:Y:S02]  /*39c0*/  IMAD.X R16, RZ, RZ, R20.reuse, P4 ;  /* 0x000000ffff107224 */ /* 0x100fe400020e0614 */
[----:B------:R-:W-:Y:S01]  /*39d0*/  IMAD.X R15, RZ, RZ, R20, P5 ;  /* 0x000000ffff0f7224 */ /* 0x000fe200028e0614 */
[----:B------:R-:W-:-:S07]  /*39e0*/  @P2 SEL R20, R23, R20, P0 ;  /* 0x0000001417142207 */ /* 0x000fce0000000000 */
        /* <DEDUP_REMOVED lines=10> */
[----:B------:R-:W-:Y:S02]  /*3a90*/  @P2 FSEL R13, R14, R13, P0 ;  /* 0x0000000d0e0d2208 */ /* 0x000fe40000000000 */
[----:B------:R-:W-:Y:S02]  /*3aa0*/  @P2 SEL R17, R18, R17, P0 ;  /* 0x0000001112112207 */ /* 0x000fe40000000000 */
[----:B------:R-:W-:Y:S02]  /*3ab0*/  FSETP.GEU.AND P1, PT, R13, R10, PT ;  /* 0x0000000a0d00720b */ /* 0x000fe40003f2e000 */
[----:B------:R-:W-:Y:S01]  /*3ac0*/  @P2 SEL R16, R19, R16, P0 ;  /* 0x0000001013102207 */ /* 0x000fe20000000000 */
[----:B------:R-:W-:Y:S10]  /*3ad0*/  @P3 BRA `(.L_x_763) ;  /* 0x0000000000203947 */ /* 0x000ff40003800000 */
[----:B------:R-:W-:-:S05]  /*3ae0*/  IMAD.MOV.U32 R11, RZ, RZ, 0x500 ;  /* 0x00000500ff0b7424 */ /* 0x000fca00078e00ff */
[----:B------:R-:W2:Y:S01]  /*3af0*/  ATOMG.E.ADD.STRONG.GPU PT, R4, desc[UR10][R8.64], R11 ;  /* 0x8000000b080479a8 */ /* 0x000ea200081ef10a */
[----:B------:R-:W1:Y:S01]  /*3b00*/  S2UR UR5, SR_CgaCtaId ;  /* 0x00000000000579c3 */ /* 0x000e620000008800 */
[----:B------:R-:W-:Y:S02]  /*3b10*/  UMOV UR4, 0x400 ;  /* 0x0000040000047882 */ /* 0x000fe40000000000 */
[----:B-1----:R-:W-:-:S06]  /*3b20*/  ULEA UR4, UR5, UR4, 0x18 ;  /* 0x0000000405047291 */ /* 0x002fcc000f8ec0ff */
[----:B------:R-:W-:Y:S02]  /*3b30*/  IMAD.U32 R7, RZ, RZ, UR4 ;  /* 0x00000004ff077e24 */ /* 0x000fe4000f8e00ff */
[----:B--2---:R-:W-:-:S05]  /*3b40*/  VIADD R4, R4, UR6 ;  /* 0x0000000604047c36 */ /* 0x004fca0008000000 */
[----:B------:R1:W-:Y:S02]  /*3b50*/  STS [R7+0x98], R4 ;  /* 0x0000980407007388 */ /* 0x0003e40000000800 */
.L_x_763:
[----:B0-----:R-:W-:Y:S05]  /*3b60*/  BSYNC.RECONVERGENT B2 ;  /* 0x0000000000027941 */ /* 0x001fea0003800200 */
.L_x_762:
[----:B------:R-:W-:Y:S01]  /*3b70*/  BAR.SYNC.DEFER_BLOCKING 0x0 ;  /* 0x0000000000007b1d */ /* 0x000fe20000010000 */
[----:B------:R-:W-:Y:S01]  /*3b80*/  @P1 ISETP.GE.U32.AND P0, PT, R17, R12, PT ;  /* 0x0000000c1100120c */ /* 0x000fe20003f06070 */
[----:B-1----:R-:W-:-:S03]  /*3b90*/  IMAD.U32 R4, RZ, RZ, UR7 ;  /* 0x00000007ff047e24 */ /* 0x002fc6000f8e00ff */
[----:B------:R-:W-:-:S04]  /*3ba0*/  @P1 ISETP.GE.AND.EX P0, PT, R16, R15, PT, P0 ;  /* 0x0000000f1000120c */ /* 0x000fc80003f06300 */
[----:B------:R-:W-:-:S04]  /*3bb0*/  @P1 FSETP.LT.OR P0, PT, R10, R13, !P0 ;  /* 0x0000000d0a00120b */ /* 0x000fc80004701400 */
[----:B------:R-:W-:Y:S02]  /*3bc0*/  @P1 FSEL R10, R13, R10, P0 ;  /* 0x0000000a0d0a1208 */ /* 0x000fe40000000000 */
[----:B------:R-:W-:Y:S02]  /*3bd0*/  @P1 SEL R12, R17, R12, P0 ;  /* 0x0000000c110c1207 */ /* 0x000fe40000000000 */
[----:B-----5:R-:W-:Y:S02]  /*3be0*/  FSETP.GEU.AND P2, PT, R10, R3, PT ;  /* 0x000000030a00720b */ /* 0x020fe40003f4e000 */
[----:B------:R-:W-:Y:S01]  /*3bf0*/  @P1 SEL R15, R16, R15, P0 ;  /* 0x0000000f100f1207 */ /* 0x000fe20000000000 */
[----:B------:R-:W0:Y:S10]  /*3c00*/  LDS R11, [R7+0x98] ;  /* 0x00009800070b7984 */ /* 0x000e340000000800 */
        /* <DEDUP_REMOVED lines=8> */
[----:B------:R-:W-:Y:S02]  /*3c90*/  IMAD.MOV.U32 R23, RZ, RZ, R6 ;  /* 0x000000ffff177224 */ /* 0x000fe400078e0006 */
[----:B0-----:R-:W-:-:S05]  /*3ca0*/  VIADD R13, R11, 0x500 ;  /* 0x000005000b0d7836 */ /* 0x001fca0000000000 */
[----:B------:R-:W-:-:S13]  /*3cb0*/  ISETP.GT.AND P0, PT, R13, R4, PT ;  /* 0x000000040d00720c */ /* 0x000fda0003f04270 */
[----:B------:R-:W-:Y:S05]  /*3cc0*/  @!P0 BRA `(.L_x_764) ;  /* 0xfffffff800d08947 */ /* 0x000fea000383ffff */
[----:B------:R-:W-:Y:S05]  /*3cd0*/  BSYNC.RECONVERGENT B1 ;  /* 0x0000000000017941 */ /* 0x000fea0003800200 */
.L_x_761:
[----:B------:R-:W-:Y:S01]  /*3ce0*/  ISETP.GE.AND P0, PT, R11, R4, PT ;  /* 0x000000040b00720c */ /* 0x000fe20003f06270 */
[----:B------:R-:W0:Y:S01]  /*3cf0*/  LDCU.64 UR6, c[0x0][0x388] ;  /* 0x00007100ff0677ac */ /* 0x000e220008000a00 */
[----:B------:R-:W-:Y:S01]  /*3d00*/  BSSY.RECONVERGENT B1, `(.L_x_758) ;  /* 0x0000097000017945 */ /* 0x000fe20003800200 */
[----:B------:R-:W1:Y:S10]  /*3d10*/  LDCU.64 UR4, c[0x0][0x388] ;  /* 0x00007100ff0477ac */ /* 0x000e740008000a00 */
[----:B------:R-:W-:Y:S05]  /*3d20*/  @P0 BRA `(.L_x_765) ;  /* 0x0000000800500947 */ /* 0x000fea0003800000 */
[----:B------:R-:W-:-:S05]  /*3d30*/  IMAD.IADD R7, R4, 0x1, -R11 ;  /* 0x0000000104077824 */ /* 0x000fca00078e0a0b */
[----:B------:R-:W-:-:S13]  /*3d40*/  ISETP.GE.AND P0, PT, R2, R7, PT ;  /* 0x000000070200720c */ /* 0x000fda0003f06270 */
[----:B------:R-:W-:Y:S05]  /*3d50*/  @P0 BRA `(.L_x_765) ;  /* 0x0000000800440947 */ /* 0x000fea0003800000 */
[----:B------:R-:W-:Y:S01]  /*3d60*/  LOP3.LUT R8, RZ, R2, RZ, 0x33, !PT ;  /* 0x00000002ff087212 */ /* 0x000fe200078e33ff */
[----:B------:R-:W-:Y:S03]  /*3d70*/  BSSY.RECONVERGENT B2, `(.L_x_766) ;  /* 0x000002a000027945 */ /* 0x000fe60003800200 */
[----:B------:R-:W-:-:S04]  /*3d80*/  IADD3 R14, PT, PT, -R11, R4, R8 ;  /* 0x000000040b0e7210 */ /* 0x000fc80007ffe108 */
[----:B------:R-:W-:-:S04]  /*3d90*/  LOP3.LUT R4, R14, 0x300, RZ, 0xc0, !PT ;  /* 0x000003000e047812 */ /* 0x000fc800078ec0ff */
[----:B------:R-:W-:Y:S01]  /*3da0*/  ISETP.NE.AND P0, PT, R4, 0x300, PT ;  /* 0x000003000400780c */ /* 0x000fe20003f05270 */
[----:B------:R-:W-:-:S12]  /*3db0*/  IMAD.MOV.U32 R4, RZ, RZ, R2 ;  /* 0x000000ffff047224 */ /* 0x000fd800078e0002 */
[----:B------:R-:W-:Y:S05]  /*3dc0*/  @!P0 BRA `(.L_x_767) ;  /* 0x0000000000908947 */ /* 0x000fea0003800000 */
[----:B------:R-:W2:Y:S01]  /*3dd0*/  LDC.64 R8, c[0x0][0x380] ;  /* 0x0000e000ff087b82 */ /* 0x000ea20000000a00 */
[----:B------:R-:W-:Y:S01]  /*3de0*/  LEA.HI R4, R14, 0x1, RZ, 0x18 ;  /* 0x000000010e047811 */ /* 0x000fe200078fc0ff */
[----:B------:R-:W-:-:S03]  /*3df0*/  IMAD.IADD R15, R2, 0x1, R11 ;  /* 0x00000001020f7824 */ /* 0x000fc600078e020b */
[----:B------:R-:W-:Y:S01]  /*3e00*/  LOP3.LUT R10, R4, 0x3, RZ, 0xc0, !PT ;  /* 0x00000003040a7812 */ /* 0x000fe200078ec0ff */
[----:B------:R-:W-:-:S04]  /*3e10*/  IMAD.MOV.U32 R4, RZ, RZ, R2 ;  /* 0x000000ffff047224 */ /* 0x000fc800078e0002 */
[----:B------:R-:W-:-:S07]  /*3e20*/  IMAD.MOV R10, RZ, RZ, -R10 ;  /* 0x000000ffff0a7224 */ /* 0x000fce00078e0a0a */
.L_x_770:
[----:B--2---:R-:W-:-:S06]  /*3e30*/  IMAD.WIDE R12, R15, 0x4, R8 ;  /* 0x000000040f0c7825 */ /* 0x004fcc00078e0208 */
[----:B------:R-:W2:Y:S01]  /*3e40*/  LDG.E R13, desc[UR10][R12.64] ;  /* 0x0000000a0c0d7981 */ /* 0x000ea2000c1e1900 */
[C---:B-1----:R-:W-:Y:S01]  /*3e50*/  IADD3 R19, P1, PT, R15.reuse, UR4, RZ ;  /* 0x000000040f137c10 */ /* 0x042fe2000ff3e0ff */
[----:B------:R-:W-:Y:S01]  /*3e60*/  VIADD R10, R10, 0x1 ;  /* 0x000000010a0a7836 */ /* 0x000fe20000000000 */
[----:B------:R-:W-:Y:S01]  /*3e70*/  BSSY.RECONVERGENT B3, `(.L_x_768) ;  /* 0x0000016000037945 */ /* 0x000fe20003800200 */
[----:B------:R-:W-:Y:S01]  /*3e80*/  IMAD.MOV.U32 R16, RZ, RZ, R5 ;  /* 0x000000ffff107224 */ /* 0x000fe200078e0005 */
[----:B------:R-:W-:Y:S01]  /*3e90*/  LEA.HI.X.SX32 R20, R15, UR5, 0x1, P1 ;  /* 0x000000050f147c11 */ /* 0x000fe200088f0eff */
[----:B------:R-:W-:Y:S01]  /*3ea0*/  IMAD.MOV.U32 R17, RZ, RZ, R6 ;  /* 0x000000ffff117224 */ /* 0x000fe200078e0006 */
[----:B------:R-:W-:Y:S01]  /*3eb0*/  ISETP.NE.AND P2, PT, R10, RZ, PT ;  /* 0x000000ff0a00720c */ /* 0x000fe20003f45270 */
[----:B------:R-:W-:Y:S02]  /*3ec0*/  IMAD.MOV.U32 R18, RZ, RZ, R3 ;  /* 0x000000ffff127224 */ /* 0x000fe400078e0003 */
        /* <DEDUP_REMOVED lines=16> */
.L_x_769:
[----:B0-----:R-:W-:Y:S05]  /*3fd0*/  BSYNC.RECONVERGENT B3 ;  /* 0x0000000000037941 */ /* 0x001fea0003800200 */
.L_x_768:
[----:B------:R-:W-:Y:S02]  /*3fe0*/  VIADD R4, R4, 0x100 ;  /* 0x0000010004047836 */ /* 0x000fe40000000000 */
[----:B------:R-:W-:Y:S01]  /*3ff0*/  VIADD R15, R15, 0x100 ;  /* 0x000001000f0f7836 */ /* 0x000fe20000000000 */
[----:B------:R-:W-:Y:S06]  /*4000*/  @P2 BRA `(.L_x_770) ;  /* 0xfffffffc00882947 */ /* 0x000fec000383ffff */
.L_x_767:
[----:B01----:R-:W-:Y:S05]  /*4010*/  BSYNC.RECONVERGENT B2 ;  /* 0x0000000000027941 */ /* 0x003fea0003800200 */
.L_x_766:
[----:B------:R-:W-:-:S13]  /*4020*/  ISETP.GE.U32.AND P0, PT, R14, 0x300, PT ;  /* 0x000003000e00780c */ /* 0x000fda0003f06070 */
[----:B------:R-:W-:Y:S05]  /*4030*/  @!P0 BRA `(.L_x_765) ;  /* 0x00000004008c8947 */ /* 0x000fea0003800000 */
[----:B------:R-:W0:Y:S01]  /*4040*/  LDC.64 R8, c[0x0][0x380] ;  /* 0x0000e000ff087b82 */ /* 0x000e220000000a00 */
[----:B------:R-:W-:-:S04]  /*4050*/  IMAD.IADD R11, R4, 0x1, R11 ;  /* 0x00000001040b7824 */ /* 0x000fc800078e020b */
[C---:B------:R-:W-:Y:S02]  /*4060*/  VIADD R20, R11.reuse, 0x100 ;  /* 0x000001000b147836 */ /* 0x040fe40000000000 */
[C---:B------:R-:W-:Y:S02]  /*4070*/  VIADD R19, R11.reuse, 0x200 ;  /* 0x000002000b137836 */ /* 0x040fe40000000000 */
[----:B------:R-:W-:Y:S01]  /*4080*/  VIADD R18, R11, 0x300 ;  /* 0x000003000b127836 */ /* 0x000fe20000000000 */
[----:B0-----:R-:W-:-:S05]  /*4090*/  IADD3 R8, P0, PT, R8, 0x800, RZ ;  /* 0x0000080008087810 */ /* 0x001fca0007f1e0ff */
[----:B------:R-:W-:-:S08]  /*40a0*/  IMAD.X R9, RZ, RZ, R9, P0 ;  /* 0x000000ffff097224 */ /* 0x000fd000000e0609 */
.L_x_779:
[----:B------:R-:W-:-:S05]  /*40b0*/  IMAD.WIDE R14, R11, 0x4, R8 ;  /* 0x000000040b0e7825 */ /* 0x000fca00078e0208 */
[----:B------:R-:W2:Y:S04]  /*40c0*/  LDG.E R24, desc[UR10][R14.64+-0x800] ;  /* 0xfff8000a0e187981 */ /* 0x000ea8000c1e1900 */
[----:B------:R0:W5:Y:S04]  /*40d0*/  LDG.E R26, desc[UR10][R14.64+-0x400] ;  /* 0xfffc000a0e1a7981 */ /* 0x000168000c1e1900 */
        /* <DEDUP_REMOVED lines=21> */
.L_x_772:
[----:B------:R-:W-:Y:S05]  /*4230*/  BSYNC.RECONVERGENT B2 ;  /* 0x0000000000027941 */ /* 0x000fea0003800200 */
.L_x_771:
        /* <DEDUP_REMOVED lines=19> */
.L_x_774:
[----:B------:R-:W-:Y:S05]  /*4370*/  BSYNC.RECONVERGENT B2 ;  /* 0x0000000000027941 */ /* 0x000fea0003800200 */
.L_x_773:
[----:B------:R-:W-:Y:S01]  /*4380*/  FSETP.GEU.AND P0, PT, R3, R10, PT ;  /* 0x0000000a0300720b */ /* 0x000fe20003f0e000 */
[----:B------:R-:W-:Y:S01]  /*4390*/  BSSY.RECONVERGENT B2, `(.L_x_775) ;  /* 0x0000013000027945 */ /* 0x000fe20003800200 */
[C---:B------:R-:W-:Y:S01]  /*43a0*/  IADD3 R16, P1, PT, R19.reuse, UR6, RZ ;  /* 0x0000000613107c10 */ /* 0x040fe2000ff3e0ff */
        /* <DEDUP_REMOVED lines=17> */
.L_x_776:
[----:B------:R-:W-:Y:S05]  /*44c0*/  BSYNC.RECONVERGENT B2 ;  /* 0x0000000000027941 */ /* 0x000fea0003800200 */
.L_x_775:
        /* <DEDUP_REMOVED lines=18> */
.L_x_778:
[----:B------:R-:W-:Y:S05]  /*45f0*/  BSYNC.RECONVERGENT B2 ;  /* 0x0000000000027941 */ /* 0x000fea0003800200 */
.L_x_777:
[----:B------:R-:W-:Y:S02]  /*4600*/  VIADD R4, R4, 0x400 ;  /* 0x0000040004047836 */ /* 0x000fe40000000000 */
[----:B------:R-:W-:Y:S02]  /*4610*/  VIADD R20, R20, 0x400 ;  /* 0x0000040014147836 */ /* 0x000fe40000000000 */
[----:B------:R-:W-:Y:S01]  /*4620*/  VIADD R19, R19, 0x400 ;  /* 0x0000040013137836 */ /* 0x000fe20000000000 */
[----:B------:R-:W-:Y:S01]  /*4630*/  ISETP.GE.AND P0, PT, R4, R7, PT ;  /* 0x000000070400720c */ /* 0x000fe20003f06270 */
[----:B------:R-:W-:Y:S02]  /*4640*/  VIADD R18, R18, 0x400 ;  /* 0x0000040012127836 */ /* 0x000fe40000000000 */
[----:B------:R-:W-:-:S10]  /*4650*/  VIADD R11, R11, 0x400 ;  /* 0x000004000b0b7836 */ /* 0x000fd40000000000 */
[----:B------:R-:W-:Y:S05]  /*4660*/  @!P0 BRA `(.L_x_779) ;  /* 0xfffffff800908947 */ /* 0x000fea000383ffff */
.L_x_765:
[----:B01----:R-:W-:Y:S05]  /*4670*/  BSYNC.RECONVERGENT B1 ;  /* 0x0000000000017941 */ /* 0x003fea0003800200 */
.L_x_758:
        /* <DEDUP_REMOVED lines=31> */
.L_x_781:
[----:B------:R-:W-:Y:S05]  /*4870*/  BSYNC.RECONVERGENT B1 ;  /* 0x0000000000017941 */ /* 0x000fea0003800200 */
.L_x_780:
        /* <DEDUP_REMOVED lines=24> */
.L_x_783:
[----:B------:R-:W-:Y:S05]  /*4a00*/  BSYNC.RECONVERGENT B1 ;  /* 0x0000000000017941 */ /* 0x000fea0003800200 */
.L_x_782:
[----:B---3--:R3:W4:Y:S01]  /*4a10*/  SHFL.DOWN PT, R10, R3, 0x4, 0x1f ;  /* 0x08801f00030a7f89 */ /* 0x00872200000e0000 */
[----:B------:R-:W-:Y:S01]  /*4a20*/  BSSY.RECONVERGENT B1, `(.L_x_784) ;  /* 0x0000017000017945 */ /* 0x000fe20003800200 */
[----:B0-----:R-:W-:Y:S02]  /*4a30*/  IMAD.MOV.U32 R4, RZ, RZ, R3 ;  /* 0x000000ffff047224 */ /* 0x001fe400078e0003 */
[----:B------:R3:W0:Y:S01]  /*4a40*/  SHFL.DOWN PT, R12, R5, 0x4, 0x1f ;  /* 0x08801f00050c7f89 */ /* 0x00062200000e0000 */
[----:B--2---:R-:W-:Y:S02]  /*4a50*/  IMAD.MOV.U32 R6, RZ, RZ, R5 ;  /* 0x000000ffff067224 */ /* 0x004fe400078e0005 */
[----:B------:R-:W-:Y:S01]  /*4a60*/  IMAD.MOV.U32 R7, RZ, RZ, R8 ;  /* 0x000000ffff077224 */ /* 0x000fe200078e0008 */
[----:B------:R3:W2:Y:S01]  /*4a70*/  SHFL.DOWN PT, R9, R8, 0x4, 0x1f ;  /* 0x08801f0008097f89 */ /* 0x0006a200000e0000 */
        /* <DEDUP_REMOVED lines=17> */
.L_x_785:
[----:B------:R-:W-:Y:S05]  /*4b90*/  BSYNC.RECONVERGENT B1 ;  /* 0x0000000000017941 */ /* 0x000fea0003800200 */
.L_x_784:
[----:B-1----:R1:W0:Y:S01]  /*4ba0*/  SHFL.DOWN PT, R11, R4, 0x8, 0x1f ;  /* 0x09001f00040b7f89 */ /* 0x00222200000e0000 */
[----:B------:R-:W-:Y:S01]  /*4bb0*/  BSSY.RECONVERGENT B1, `(.L_x_786) ;  /* 0x0000017000017945 */ /* 0x000fe20003800200 */
[----:B---3--:R-:W-:Y:S02]  /*4bc0*/  IMAD.MOV.U32 R3, RZ, RZ, R4 ;  /* 0x000000ffff037224 */ /* 0x008fe400078e0004 */
[----:B------:R1:W3:Y:S01]  /*4bd0*/  SHFL.DOWN PT, R13, R6, 0x8, 0x1f ;  /* 0x09001f00060d7f89 */ /* 0x0002e200000e0000 */
[----:B------:R-:W-:Y:S02]  /*4be0*/  IMAD.MOV.U32 R5, RZ, RZ, R6 ;  /* 0x000000ffff057224 */ /* 0x000fe400078e0006 */
[----:B--2---:R-:W-:Y:S01]  /*4bf0*/  IMAD.MOV.U32 R9, RZ, RZ, R7 ;  /* 0x000000ffff097224 */ /* 0x004fe200078e0007 */
[----:B------:R1:W2:Y:S01]  /*4c00*/  SHFL.DOWN PT, R8, R7, 0x8, 0x1f ;  /* 0x09001f0007087f89 */ /* 0x0002a200000e0000 */
[----:B------:R-:W-:Y:S05]  /*4c10*/  @P4 BRA `(.L_x_787) ;  /* 0x0000000000404947 */ /* 0x000fea0003800000 */
[----:B0-----:R-:W-:Y:S01]  /*4c20*/  FSETP.GEU.AND P0, PT, R4, R11, PT ;  /* 0x0000000b0400720b */ /* 0x001fe20003f0e000 */
[----:B------:R-:W-:Y:S02]  /*4c30*/  IMAD.MOV.U32 R3, RZ, RZ, R11 ;  /* 0x000000ffff037224 */ /* 0x000fe400078e000b */
[----:B---3--:R-:W-:Y:S02]  /*4c40*/  IMAD.MOV.U32 R5, RZ, RZ, R13 ;  /* 0x000000ffff057224 */ /* 0x008fe400078e000d */
        /* <DEDUP_REMOVED lines=13> */
.L_x_787:
[----:B------:R-:W-:Y:S05]  /*4d20*/  BSYNC.RECONVERGENT B1 ;  /* 0x0000000000017941 */ /* 0x000fea0003800200 */
.L_x_786:
[----:B-1----:R1:W1:Y:S01]  /*4d30*/  SHFL.DOWN PT, R4, R3, 0x10, 0x1f ;  /* 0x0a001f0003047f89 */ /* 0x00226200000e0000 */
[----:B------:R-:W-:Y:S01]  /*4d40*/  BSSY.RECONVERGENT B1, `(.L_x_788) ;  /* 0x0000017000017945 */ /* 0x000fe20003800200 */
[----:B------:R-:W-:Y:S02]  /*4d50*/  IMAD.MOV.U32 R6, RZ, RZ, R3 ;  /* 0x000000ffff067224 */ /* 0x000fe400078e0003 */
[----:B----4-:R4:W1:Y:S01]  /*4d60*/  SHFL.DOWN PT, R10, R5, 0x10, 0x1f ;  /* 0x0a001f00050a7f89 */ /* 0x01086200000e0000 */
[----:B------:R-:W-:Y:S02]  /*4d70*/  IMAD.MOV.U32 R7, RZ, RZ, R5 ;  /* 0x000000ffff077224 */ /* 0x000fe400078e0005 */
[----:B--2---:R-:W-:Y:S01]  /*4d80*/  IMAD.MOV.U32 R8, RZ, RZ, R9 ;  /* 0x000000ffff087224 */ /* 0x004fe200078e0009 */
[----:B0-----:R4:W0:Y:S01]  /*4d90*/  SHFL.DOWN PT, R12, R9, 0x10, 0x1f ;  /* 0x0a001f00090c7f89 */ /* 0x00182200000e0000 */
        /* <DEDUP_REMOVED lines=17> */
.L_x_789:
[----:B------:R-:W-:Y:S05]  /*4eb0*/  BSYNC.RECONVERGENT B1 ;  /* 0x0000000000017941 */ /* 0x000fea0003800200 */
.L_x_788:
[----:B------:R-:W-:Y:S04]  /*4ec0*/  BSSY.RECONVERGENT B1, `(.L_x_790) ;  /* 0x000000c000017945 */ /* 0x000fe80003800200 */
[----:B------:R-:W-:Y:S05]  /*4ed0*/  @P2 BRA `(.L_x_791) ;  /* 0x0000000000282947 */ /* 0x000fea0003800000 */
[----:B----4-:R-:W2:Y:S01]  /*4ee0*/  S2R R5, SR_CgaCtaId ;  /* 0x0000000000057919 */ /* 0x010ea20000008800 */
[----:B-1----:R-:W-:Y:S02]  /*4ef0*/  MOV R4, 0x400 ;  /* 0x0000040000047802 */ /* 0x002fe40000000f00 */
[----:B------:R-:W-:-:S04]  /*4f00*/  SHF.R.U32.HI R3, RZ, 0x1, R2 ;  /* 0x00000001ff037819 */ /* 0x000fc80000011602 */
[----:B------:R-:W-:Y:S02]  /*4f10*/  LOP3.LUT R3, R3, 0x1f0, RZ, 0xc0, !PT ;  /* 0x000001f003037812 */ /* 0x000fe400078ec0ff */
[----:B--2---:R-:W-:Y:S01]  /*4f20*/  LEA R4, R5, R4, 0x18 ;  /* 0x0000000405047211 */ /* 0x004fe200078ec0ff */
[----:B------:R-:W-:-:S04]  /*4f30*/  IMAD.MOV.U32 R5, RZ, RZ, R8 ;  /* 0x000000ffff057224 */ /* 0x000fc800078e0008 */
[----:B------:R-:W-:Y:S02]  /*4f40*/  IMAD.IADD R3, R3, 0x1, R4 ;  /* 0x0000000103037824 */ /* 0x000fe400078e0204 */
[----:B------:R-:W-:-:S03]  /*4f50*/  IMAD.MOV.U32 R4, RZ, RZ, R7 ;  /* 0x000000ffff047224 */ /* 0x000fc600078e0007 */
[----:B------:R2:W-:Y:S04]  /*4f60*/  STS [R3+0x8], R6 ;  /* 0x0000080603007388 */ /* 0x0005e80000000800 */
[----:B------:R2:W-:Y:S02]  /*4f70*/  STS.64 [R3+0x10], R4 ;  /* 0x0000100403007388 */ /* 0x0005e40000000a00 */
.L_x_791:
[----:B------:R-:W-:Y:S05]  /*4f80*/  BSYNC.RECONVERGENT B1 ;  /* 0x0000000000017941 */ /* 0x000fea0003800200 */
.L_x_790:
        /* <DEDUP_REMOVED lines=27> */
.L_x_793:
[----:B------:R-:W-:Y:S05]  /*5140*/  BSYNC.RECONVERGENT B1 ;  /* 0x0000000000017941 */ /* 0x000fea0003800200 */
.L_x_792:
        /* <DEDUP_REMOVED lines=27> */
.L_x_795:
[----:B------:R-:W-:Y:S05]  /*5300*/  BSYNC.RECONVERGENT B1 ;  /* 0x0000000000017941 */ /* 0x000fea0003800200 */
.L_x_794:
        /* <DEDUP_REMOVED lines=17> */
.L_x_797:
[----:B------:R-:W-:Y:S05]  /*5420*/  BSYNC.RECONVERGENT B1 ;  /* 0x0000000000017941 */ /* 0x000fea0003800200 */
.L_x_796:
        /* <DEDUP_REMOVED lines=17> */
.L_x_799:
[----:B------:R-:W-:Y:S05]  /*5540*/  BSYNC.RECONVERGENT B1 ;  /* 0x0000000000017941 */ /* 0x000fea0003800200 */
.L_x_798:
        /* <DEDUP_REMOVED lines=17> */
.L_x_801:
[----:B------:R-:W-:Y:S05]  /*5660*/  BSYNC.RECONVERGENT B1 ;  /* 0x0000000000017941 */ /* 0x000fea0003800200 */
.L_x_800:
        /* <DEDUP_REMOVED lines=17> */
.L_x_803:
[----:B------:R-:W-:Y:S05]  /*5780*/  BSYNC.RECONVERGENT B1 ;  /* 0x0000000000017941 */ /* 0x000fea0003800200 */
.L_x_802:
        /* <DEDUP_REMOVED lines=16> */
.L_x_721:
[----:B------:R-:W-:Y:S05]  /*5890*/  BSYNC.RECONVERGENT B0 ;  /* 0x0000000000007941 */ /* 0x000fea0003800200 */
.L_x_688:
[----:B------:R-:W-:Y:S05]  /*58a0*/  @P2 EXIT ;  /* 0x000000000000294d */ /* 0x000fea0003800000 */
[----:B-1234-:R-:W1:Y:S01]  /*58b0*/  LDC.64 R2, c[0x0][0x390] ;  /* 0x0000e400ff027b82 */ /* 0x01ee620000000a00 */
[----:B0-----:R-:W-:Y:S02]  /*58c0*/  IMAD.MOV.U32 R9, RZ, RZ, R8 ;  /* 0x000000ffff097224 */ /* 0x001fe400078e0008 */
[----:B------:R-:W-:Y:S02]  /*58d0*/  IMAD.MOV.U32 R8, RZ, RZ, R7 ;  /* 0x000000ffff087224 */ /* 0x000fe400078e0007 */
[----:B-1----:R-:W-:-:S05]  /*58e0*/  IMAD.WIDE.U32 R2, R0, 0x10, R2 ;  /* 0x0000001000027825 */ /* 0x002fca00078e0002 */
[----:B------:R-:W-:Y:S04]  /*58f0*/  STG.E.64 desc[UR10][R2.64+0x8], R8 ;  /* 0x0000080802007986 */ /* 0x000fe8000c101b0a */
[----:B------:R-:W-:Y:S01]  /*5900*/  STG.E desc[UR10][R2.64], R6 ;  /* 0x0000000602007986 */ /* 0x000fe2000c10190a */
[----:B------:R-:W-:Y:S05]  /*5910*/  EXIT ;  /* 0x000000000000794d */ /* 0x000fea0003800000 */
.L_x_804:
        /* <DEDUP_REMOVED lines=14> */
.L_x_932:


//--------------------- .text._ZN6thrust24THRUST_300001_SM_1000_NS8cuda_cub4core6detail13_kernel_agentINS1_8__reduce11ReduceAgentINS0_12zip_iteratorIN4cuda3std3__45tupleIJNS0_6detail15normal_iteratorINS0_10device_ptrIfEEEENS0_17counting_iteratorIlNS0_11use_defaultESI_SI_EEEEEEEPNSB_IJflEEESM_iNS1_9__extrema9arg_max_fIflNSA_4lessIfEEEEEEJSL_SN_iSS_EEEvDpT0_ --------------------------
	.section	.text._ZN6thrust24THRUST_300001_SM_1000_NS8cuda_cub4core6detail13_kernel_agentINS1_8__reduce11ReduceAgentINS0_12zip_iteratorIN4cuda3std3__45tupleIJNS0_6detail15normal_iteratorINS0_10device_ptrIfEEEENS0_17counting_iteratorIlNS0_11use_defaultESI_SI_EEEEEEEPNSB_IJflEEESM_iNS1_9__extrema9arg_max_fIflNSA_4lessIfEEEEEEJSL_SN_iSS_EEEvDpT0_,"ax",@progbits
	.align	128
        .global         _ZN6thrust24THRUST_300001_SM_1000_NS8cuda_cub4core6detail13_kernel_agentINS1_8__reduce11ReduceAgentINS0_12zip_iteratorIN4cuda3std3__45tupleIJNS0_6detail15normal_iteratorINS0_10device_ptrIfEEEENS0_17counting_iteratorIlNS0_11use_defaultESI_SI_EEEEEEEPNSB_IJflEEESM_iNS1_9__extrema9arg_max_fIflNSA_4lessIfEEEEEEJSL_SN_iSS_EEEvDpT0_
        .type           _ZN6thrust24THRUST_300001_SM_1000_NS8cuda_cub4core6detail13_kernel_agentINS1_8__reduce11ReduceAgentINS0_12zip_iteratorIN4cuda3std3__45tupleIJNS0_6detail15normal_iteratorINS0_10device_ptrIfEEEENS0_17counting_iteratorIlNS0_11use_defaultESI_SI_EEEEEEEPNSB_IJflEEESM_iNS1_9__extrema9arg_max_fIflNSA_4lessIfEEEEEEJSL_SN_iSS_EEEvDpT0_,@function
        .size           _ZN6thrust24THRUST_300001_SM_1000_NS8cuda_cub4core6detail13_kernel_agentINS1_8__reduce11ReduceAgentINS0_12zip_iteratorIN4cuda3std3__45tupleIJNS0_6detail15normal_iteratorINS0_10device_ptrIfEEEENS0_17counting_iteratorIlNS0_11use_defaultESI_SI_EEEEEEEPNSB_IJflEEESM_iNS1_9__extrema9arg_max_fIflNSA_4lessIfEEEEEEJSL_SN_iSS_EEEvDpT0_,(.L_x_933 - _ZN6thrust24THRUST_300001_SM_1000_NS8cuda_cub4core6detail13_kernel_agentINS1_8__reduce11ReduceAgentINS0_12zip_iteratorIN4cuda3std3__45tupleIJNS0_6detail15normal_iteratorINS0_10device_ptrIfEEEENS0_17counting_iteratorIlNS0_11use_defaultESI_SI_EEEEEEEPNSB_IJflEEESM_iNS1_9__extrema9arg_max_fIflNSA_4lessIfEEEEEEJSL_SN_iSS_EEEvDpT0_)
        .other          _ZN6thrust24THRUST_300001_SM_1000_NS8cuda_cub4core6detail13_kernel_agentINS1_8__reduce11ReduceAgentINS0_12zip_iteratorIN4cuda3std3__45tupleIJNS0_6detail15normal_iteratorINS0_10device_ptrIfEEEENS0_17counting_iteratorIlNS0_11use_defaultESI_SI_EEEEEEEPNSB_IJflEEESM_iNS1_9__extrema9arg_max_fIflNSA_4lessIfEEEEEEJSL_SN_iSS_EEEvDpT0_,@"STO_CUDA_ENTRY STV_DEFAULT"
_ZN6thrust24THRUST_300001_SM_1000_NS8cuda_cub4core6detail13_kernel_agentINS1_8__reduce11ReduceAgentINS0_12zip_iteratorIN4cuda3std3__45tupleIJNS0_6detail15normal_iteratorINS0_10device_ptrIfEEEENS0_17counting_iteratorIlNS0_11use_defaultESI_SI_EEEEEEEPNSB_IJflEEESM_iNS1_9__extrema9arg_max_fIflNSA_4lessIfEEEEEEJSL_SN_iSS_EEEvDpT0_:
.text._ZN6thrust24THRUST_300001_SM_1000_NS8cuda_cub4core6detail13_kernel_agentINS1_8__reduce11ReduceAgentINS0_12zip_iteratorIN4cuda3std3__45tupleIJNS0_6detail15normal_iteratorINS0_10device_ptrIfEEEENS0_17counting_iteratorIlNS0_11use_defaultESI_SI_EEEEEEEPNSB_IJflEEESM_iNS1_9__extrema9arg_max_fIflNSA_4lessIfEEEEEEJSL_SN_iSS_EEEvDpT0_:
        /* <DEDUP_REMOVED lines=23> */
.L_x_808:
[----:B0-----:R-:W-:Y:S05]  /*0170*/  BSYNC.RECONVERGENT B1 ;  /* 0x0000000000017941 */ /* 0x001fea0003800200 */
.L_x_807:
        /* <DEDUP_REMOVED lines=17> */
.L_x_815:
        /* <DEDUP_REMOVED lines=24> */
.L_x_814:
[----:B------:R-:W-:Y:S05]  /*0410*/  BSYNC.RECONVERGENT B3 ;  /* 0x0000000000037941 */ /* 0x000fea0003800200 */
.L_x_813:
[----:B------:R-:W-:Y:S01]  /*0420*/  IADD3 R5, P0, PT, R5, 0x100, RZ ;  /* 0x0000010005057810 */ /* 0x000fe20007f1e0ff */
[----:B------:R-:W-:Y:S02]  /*0430*/  VIADD R9, R9, 0x100 ;  /* 0x0000010009097836 */ /* 0x000fe40000000000 */
[----:B------:R-:W-:Y:S02]  /*0440*/  IMAD.X R3, RZ, RZ, R3, P3 ;  /* 0x000000ffff037224 */ /* 0x000fe400018e0603 */
[----:B------:R-:W-:Y:S01]  /*0450*/  IMAD.X R10, RZ, RZ, R10, P0 ;  /* 0x000000ffff0a7224 */ /* 0x000fe200000e060a */
[----:B------:R-:W-:Y:S07]  /*0460*/  @P2 BRA `(.L_x_815) ;  /* 0xfffffffc00882947 */ /* 0x000fee000383ffff */
.L_x_812:
[----:B------:R-:W-:Y:S05]  /*0470*/  BSYNC.RECONVERGENT B2 ;  /* 0x0000000000027941 */ /* 0x000fea0003800200 */
.L_x_811:
[----:B------:R-:W-:-:S13]  /*0480*/  ISETP.GE.U32.AND P0, PT, R11, 0x300, PT ;  /* 0x000003000b00780c */ /* 0x000fda0003f06070 */
[----:B------:R-:W-:Y:S05]  /*0490*/  @!P0 BRA `(.L_x_810) ;  /* 0x00000004007c8947 */ /* 0x000fea0003800000 */
[----:B------:R-:W0:Y:S01]  /*04a0*/  LDC.64 R4, c[0x0][0x380] ;  /* 0x0000e000ff047b82 */ /* 0x000e220000000a00 */
[----:B------:R-:W-:-:S07]  /*04b0*/  VIADD R10, R9, 0x200 ;  /* 0x00000200090a7836 */ /* 0x000fce0000000000 */
[----:B------:R-:W1:Y:S02]  /*04c0*/  LDC.64 R2, c[0x0][0x388] ;  /* 0x0000e200ff027b82 */ /* 0x000e640000000a00 */
.L_x_824:
        /* <DEDUP_REMOVED lines=26> */
.L_x_817:
[----:B------:R-:W-:Y:S05]  /*0670*/  BSYNC.RECONVERGENT B2 ;  /* 0x0000000000027941 */ /* 0x000fea0003800200 */
.L_x_816:
        /* <DEDUP_REMOVED lines=20> */
.L_x_819:
[----:B------:R-:W-:Y:S05]  /*07c0*/  BSYNC.RECONVERGENT B2 ;  /* 0x0000000000027941 */ /* 0x000fea0003800200 */
.L_x_818:
        /* <DEDUP_REMOVED lines=20> */
.L_x_821:
[----:B------:R-:W-:Y:S05]  /*0910*/  BSYNC.RECONVERGENT B2 ;  /* 0x0000000000027941 */ /* 0x000fea0003800200 */
.L_x_820:
        /* <DEDUP_REMOVED lines=18> */
.L_x_823:
[----:B------:R-:W-:Y:S05]  /*0a40*/  BSYNC.RECONVERGENT B2 ;  /* 0x0000000000027941 */ /* 0x000fea0003800200 */
.L_x_822:
[C---:B------:R-:W-:Y:S02]  /*0a50*/  VIADD R9, R10.reuse, 0x200 ;  /* 0x000002000a097836 */ /* 0x040fe40000000000 */
[----:B------:R-:W-:-:S03]  /*0a60*/  VIADD R10, R10, 0x400 ;  /* 0x000004000a0a7836 */ /* 0x000fc60000000000 */
[----:B------:R-:W-:-:S13]  /*0a70*/  ISETP.GE.AND P0, PT, R9, UR5, PT ;  /* 0x0000000509007c0c */ /* 0x000fda000bf06270 */
[----:B------:R-:W-:Y:S05]  /*0a80*/  @!P0 BRA `(.L_x_824) ;  /* 0xfffffff800908947 */ /* 0x000fea000383ffff */
.L_x_810:
[----:B------:R-:W-:Y:S05]  /*0a90*/  BSYNC.RECONVERGENT B1 ;  /* 0x0000000000017941 */ /* 0x000fea0003800200 */
.L_x_809:
        /* <DEDUP_REMOVED lines=31> */
.L_x_827:
[----:B------:R-:W-:Y:S05]  /*0c90*/  BSYNC.RECONVERGENT B1 ;  /* 0x0000000000017941 */ /* 0x000fea0003800200 */
.L_x_826:
        /* <DEDUP_REMOVED lines=27> */
.L_x_829:
[----:B------:R-:W-:Y:S05]  /*0e50*/  BSYNC.RECONVERGENT B1 ;  /* 0x0000000000017941 */ /* 0x000fea0003800200 */
.L_x_828:
        /* <DEDUP_REMOVED lines=24> */
.L_x_831:
[----:B------:R-:W-:Y:S05]  /*0fe0*/  BSYNC.RECONVERGENT B1 ;  /* 0x0000000000017941 */ /* 0x000fea0003800200 */
.L_x_830:
        /* <DEDUP_REMOVED lines=24> */
.L_x_833:
[----:B------:R-:W-:Y:S05]  /*1170*/  BSYNC.RECONVERGENT B1 ;  /* 0x0000000000017941 */ /* 0x000fea0003800200 */
.L_x_832:
        /* <DEDUP_REMOVED lines=24> */
.L_x_835:
[----:B------:R-:W-:Y:S05]  /*1300*/  BSYNC.RECONVERGENT B1 ;  /* 0x0000000000017941 */ /* 0x000fea0003800200 */
.L_x_834:
        /* <DEDUP_REMOVED lines=12> */
.L_x_837:
[----:B------:R-:W-:Y:S05]  /*13d0*/  BSYNC.RECONVERGENT B1 ;  /* 0x0000000000017941 */ /* 0x000fea0003800200 */
.L_x_836:
        /* <DEDUP_REMOVED lines=27> */
.L_x_840:
[----:B------:R-:W-:Y:S05]  /*1590*/  BSYNC.RECONVERGENT B1 ;  /* 0x0000000000017941 */ /* 0x000fea0003800200 */
.L_x_839:
        /* <DEDUP_REMOVED lines=27> */
.L_x_842:
[----:B------:R-:W-:Y:S05]  /*1750*/  BSYNC.RECONVERGENT B1 ;  /* 0x0000000000017941 */ /* 0x000fea0003800200 */
.L_x_841:
        /* <DEDUP_REMOVED lines=17> */
.L_x_844:
[----:B------:R-:W-:Y:S05]  /*1870*/  BSYNC.RECONVERGENT B1 ;  /* 0x0000000000017941 */ /* 0x000fea0003800200 */
.L_x_843:
        /* <DEDUP_REMOVED lines=17> */
.L_x_846:
[----:B------:R-:W-:Y:S05]  /*1990*/  BSYNC.RECONVERGENT B1 ;  /* 0x0000000000017941 */ /* 0x000fea0003800200 */
.L_x_845:
        /* <DEDUP_REMOVED lines=17> */
.L_x_848:
[----:B------:R-:W-:Y:S05]  /*1ab0*/  BSYNC.RECONVERGENT B1 ;  /* 0x0000000000017941 */ /* 0x000fea0003800200 */
.L_x_847:
        /* <DEDUP_REMOVED lines=17> */
.L_x_850:
[----:B------:R-:W-:Y:S05]  /*1bd0*/  BSYNC.RECONVERGENT B1 ;  /* 0x0000000000017941 */ /* 0x000fea0003800200 */
.L_x_849:
        /* <DEDUP_REMOVED lines=18> */
.L_x_825:
        /* <DEDUP_REMOVED lines=41> */
.L_x_852:
[----:B------:R-:W-:Y:S05]  /*1f90*/  BSYNC.RECONVERGENT B1 ;  /* 0x0000000000017941 */ /* 0x000fea0003800200 */
.L_x_851:
        /* <DEDUP_REMOVED lines=24> */
.L_x_854:
[----:B------:R-:W-:Y:S05]  /*2120*/  BSYNC.RECONVERGENT B1 ;  /* 0x0000000000017941 */ /* 0x000fea0003800200 */
.L_x_853:
        /* <DEDUP_REMOVED lines=24> */
.L_x_856:
[----:B------:R-:W-:Y:S05]  /*22b0*/  BSYNC.RECONVERGENT B1 ;  /* 0x0000000000017941 */ /* 0x000fea0003800200 */
.L_x_855:
        /* <DEDUP_REMOVED lines=24> */
.L_x_858:
[----:B------:R-:W-:Y:S05]  /*2440*/  BSYNC.RECONVERGENT B1 ;  /* 0x0000000000017941 */ /* 0x000fea0003800200 */
.L_x_857:
        /* <DEDUP_REMOVED lines=24> */
.L_x_860:
[----:B------:R-:W-:Y:S05]  /*25d0*/  BSYNC.RECONVERGENT B1 ;  /* 0x0000000000017941 */ /* 0x000fea0003800200 */
.L_x_859:
        /* <DEDUP_REMOVED lines=12> */
.L_x_862:
[----:B------:R-:W-:Y:S05]  /*26a0*/  BSYNC.RECONVERGENT B1 ;  /* 0x0000000000017941 */ /* 0x000fea0003800200 */
.L_x_861:
        /* <DEDUP_REMOVED lines=30> */
.L_x_864:
[----:B------:R-:W-:Y:S05]  /*2890*/  BSYNC.RECONVERGENT B1 ;  /* 0x0000000000017941 */ /* 0x000fea0003800200 */
.L_x_863:
        /* <DEDUP_REMOVED lines=27> */
.L_x_866:
[----:B------:R-:W-:Y:S05]  /*2a50*/  BSYNC.RECONVERGENT B1 ;  /* 0x0000000000017941 */ /* 0x000fea0003800200 */
.L_x_865:
        /* <DEDUP_REMOVED lines=27> */
.L_x_868:
[----:B------:R-:W-:Y:S05]  /*2c10*/  BSYNC.RECONVERGENT B1 ;  /* 0x0000000000017941 */ /* 0x000fea0003800200 */
.L_x_867:
        /* <DEDUP_REMOVED lines=27> */
.L_x_870:
[----:B------:R-:W-:Y:S05]  /*2dd0*/  BSYNC.RECONVERGENT B1 ;  /* 0x0000000000017941 */ /* 0x000fea0003800200 */
.L_x_869:
        /* <DEDUP_REMOVED lines=27> */
.L_x_872:
[----:B------:R-:W-:Y:S05]  /*2f90*/  BSYNC.RECONVERGENT B1 ;  /* 0x0000000000017941 */ /* 0x000fea0003800200 */
.L_x_871:
        /* <DEDUP_REMOVED lines=27> */
.L_x_874:
[----:B------:R-:W-:Y:S05]  /*3150*/  BSYNC.RECONVERGENT B1 ;  /* 0x0000000000017941 */ /* 0x000fea0003800200 */
.L_x_873:
        /* <DEDUP_REMOVED lines=28> */
.L_x_806:
        /* <DEDUP_REMOVED lines=9> */
[----:B------:R-:W-:Y:S01]  /*33b0*/  VIADD R9, R0, 0x100 ;  /* 0x0000010000097836 */ /* 0x000fe20000000000 */
[----:B------:R-:W-:Y:S01]  /*33c0*/  UISETP.GE.U32.AND UP0, UPT, UR4, 0xa00, UPT ;  /* 0x00000a000400788c */ /* 0x000fe2000bf06070 */
[----:B---3--:R-:W-:-:S04]  /*33d0*/  FSETP.GEU.AND P0, PT, R4, R5, PT ;  /* 0x000000050400720b */ /* 0x008fc80003f0e000 */
[----:B------:R-:W-:Y:S01]  /*33e0*/  FSEL R4, R4, R5, P0 ;  /* 0x0000000504047208 */ /* 0x000fe20000000000 */
[----:B------:R-:W-:-:S03]  /*33f0*/  VIADD R5, R0, 0x200 ;  /* 0x0000020000057836 */ /* 0x000fc60000000000 */
[----:B----4-:R-:W-:-:S04]  /*3400*/  FSETP.GEU.AND P2, PT, R4, R7, PT ;  /* 0x000000070400720b */ /* 0x010fc80003f4e000 */
[----:B------:R-:W-:-:S04]  /*3410*/  FSEL R7, R4, R7, P2 ;  /* 0x0000000704077208 */ /* 0x000fc80001000000 */
[----:B-----5:R-:W-:-:S04]  /*3420*/  FSETP.GEU.AND P3, PT, R7, R8, PT ;  /* 0x000000080700720b */ /* 0x020fc80003f6e000 */
[----:B------:R-:W-:Y:S02]  /*3430*/  FSEL R7, R7, R8, P3 ;  /* 0x0000000807077208 */ /* 0x000fe40001800000 */
        /* <DEDUP_REMOVED lines=11> */
[----:B------:R-:W-:Y:S01]  /*34f0*/  @P1 SEL R8, R5, R8, P0 ;  /* 0x0000000805081207 */ /* 0x000fe20000000000 */
[----:B------:R-:W-:Y:S01]  /*3500*/  IMAD.MOV.U32 R5, RZ, RZ, 0x500 ;  /* 0x00000500ff057424 */ /* 0x000fe200078e00ff */
[----:B------:R-:W-:Y:S02]  /*3510*/  @P1 FSEL R6, R7, R6, P0 ;  /* 0x0000000607061208 */ /* 0x000fe40000000000 */
[----:B------:R-:W-:Y:S01]  /*3520*/  @P1 SEL R9, R4, R9, P0 ;  /* 0x0000000904091207 */ /* 0x000fe20000000000 */
[----:B------:R-:W-:Y:S06]  /*3530*/  BRA.U !UP0, `(.L_x_875) ;  /* 0x0000000508047547 */ /* 0x000fec000b800000 */
[----:B------:R-:W-:Y:S01]  /*3540*/  IMAD.MOV.U32 R10, RZ, RZ, R6 ;  /* 0x000000ffff0a7224 */ /* 0x000fe200078e0006 */
[----:B------:R-:W0:Y:S01]  /*3550*/  LDCU UR4, c[0x0][0x398] ;  /* 0x00007300ff0477ac */ /* 0x000e220008000800 */
[----:B------:R-:W-:Y:S02]  /*3560*/  IMAD.MOV.U32 R21, RZ, RZ, R8 ;  /* 0x000000ffff157224 */ /* 0x000fe400078e0008 */
[----:B------:R-:W-:Y:S01]  /*3570*/  IMAD.MOV.U32 R20, RZ, RZ, R9 ;  /* 0x000000ffff147224 */ /* 0x000fe200078e0009 */
[----:B------:R-:W1:Y:S01]  /*3580*/  LDCU.64 UR6, c[0x0][0x388] ;  /* 0x00007100ff0677ac */ /* 0x000e620008000a00 */
[----:B------:R-:W-:-:S07]  /*3590*/  IMAD.MOV.U32 R7, RZ, RZ, 0x500 ;  /* 0x00000500ff077424 */ /* 0x000fce00078e00ff */
.L_x_876:
[----:B------:R-:W-:-:S05]  /*35a0*/  IMAD.WIDE.U32 R4, R7, 0x4, R2 ;  /* 0x0000000407047825 */ /* 0x000fca00078e0002 */
[----:B------:R-:W2:Y:S04]  /*35b0*/  LDG.E R11, desc[UR8][R4.64] ;  /* 0x00000008040b7981 */ /* 0x000ea8000c1e1900 */
[----:B------:R-:W3:Y:S04]  /*35c0*/  LDG.E R12, desc[UR8][R4.64+0x400] ;  /* 0x00040008040c7981 */ /* 0x000ee8000c1e1900 */
[----:B------:R-:W4:Y:S04]  /*35d0*/  LDG.E R13, desc[UR8][R4.64+0x800] ;  /* 0x00080008040d7981 */ /* 0x000f28000c1e1900 */
[----:B------:R-:W5:Y:S04]  /*35e0*/  LDG.E R14, desc[UR8][R4.64+0xc00] ;  /* 0x000c0008040e7981 */ /* 0x000f68000c1e1900 */
[----:B------:R0:W5:Y:S01]  /*35f0*/  LDG.E R6, desc[UR8][R4.64+0x1000] ;  /* 0x0010000804067981 */ /* 0x000162000c1e1900 */
[----:B-1----:R-:W-:-:S04]  /*3600*/  IADD3 R18, P0, P1, R0, UR6, R7 ;  /* 0x0000000600127c10 */ /* 0x002fc8000f91e007 */
[----:B------:R-:W-:Y:S02]  /*3610*/  IADD3.X R19, PT, PT, RZ, UR7, RZ, P0, P1 ;  /* 0x00000007ff137c10 */ /* 0x000fe400087e24ff */
[C---:B------:R-:W-:Y:S02]  /*3620*/  IADD3 R17, P3, PT, R18.reuse, 0x100, RZ ;  /* 0x0000010012117810 */ /* 0x040fe40007f7e0ff */
[C---:B------:R-:W-:Y:S02]  /*3630*/  IADD3 R15, P5, PT, R18.reuse, 0x300, RZ ;  /* 0x00000300120f7810 */ /* 0x040fe40007fbe0ff */
[----:B------:R-:W-:Y:S01]  /*3640*/  IADD3 R8, P6, PT, R18, 0x400, RZ ;  /* 0x0000040012087810 */ /* 0x000fe20007fde0ff */
[--C-:B------:R-:W-:Y:S02]  /*3650*/  IMAD.X R16, RZ, RZ, R19.reuse, P3 ;  /* 0x000000ffff107224 */ /* 0x100fe400018e0613 */
[--C-:B0-----:R-:W-:Y:S02]  /*3660*/  IMAD.X R4, RZ, RZ, R19.reuse, P5 ;  /* 0x000000ffff047224 */ /* 0x101fe400028e0613 */
        /* <DEDUP_REMOVED lines=23> */
[----:B-----5:R-:W-:Y:S02]  /*37e0*/  FSETP.GEU.AND P1, PT, R13, R14, PT ;  /* 0x0000000e0d00720b */ /* 0x020fe40003f2e000 */
[----:B------:R-:W-:-:S11]  /*37f0*/  @P2 SEL R5, R16, R5, P0 ;  /* 0x0000000510052207 */ /* 0x000fd60000000000 */
[----:B------:R-:W-:-:S04]  /*3800*/  @P1 ISETP.GE.U32.AND P0, PT, R10, R15, PT ;  /* 0x0000000f0a00120c */ /* 0x000fc80003f06070 */
[----:B------:R-:W-:-:S04]  /*3810*/  @P1 ISETP.GE.AND.EX P0, PT, R5, R4, PT, P0 ;  /* 0x000000040500120c */ /* 0x000fc80003f06300 */
[----:B------:R-:W-:-:S04]  /*3820*/  @P1 FSETP.LT.OR P0, PT, R14, R13, !P0 ;  /* 0x0000000d0e00120b */ /* 0x000fc80004701400 */
[----:B------:R-:W-:Y:S02]  /*3830*/  @P1 FSEL R14, R13, R14, P0 ;  /* 0x0000000e0d0e1208 */ /* 0x000fe40000000000 */
[----:B------:R-:W-:Y:S01]  /*3840*/  @P1 SEL R15, R10, R15, P0 ;  /* 0x0000000f0a0f1207 */ /* 0x000fe20000000000 */
[----:B------:R-:W-:Y:S01]  /*3850*/  VIADD R10, R7, 0xa00 ;  /* 0x00000a00070a7836 */ /* 0x000fe20000000000 */
[----:B------:R-:W-:Y:S02]  /*3860*/  FSETP.GEU.AND P2, PT, R14, R6, PT ;  /* 0x000000060e00720b */ /* 0x000fe40003f4e000 */
[----:B------:R-:W-:Y:S01]  /*3870*/  @P1 SEL R4, R5, R4, P0 ;  /* 0x0000000405041207 */ /* 0x000fe20000000000 */
[----:B------:R-:W-:Y:S01]  /*3880*/  VIADD R5, R7, 0x500 ;  /* 0x0000050007057836 */ /* 0x000fe20000000000 */
[----:B------:R-:W-:-:S03]  /*3890*/  ISETP.GT.AND P1, PT, R10, UR4, PT ;  /* 0x000000040a007c0c */ /* 0x000fc6000bf24270 */
[----:B------:R-:W-:-:S06]  /*38a0*/  IMAD.MOV.U32 R7, RZ, RZ, R5 ;  /* 0x000000ffff077224 */ /* 0x000fcc00078e0005 */
        /* <DEDUP_REMOVED lines=10> */
.L_x_875:
        /* <DEDUP_REMOVED lines=14> */
[----:B------:R-:W-:Y:S01]  /*3a30*/  IMAD.IADD R11, R0, 0x1, R5 ;  /* 0x00000001000b7824 */ /* 0x000fe200078e0205 */
[----:B------:R-:W-:-:S04]  /*3a40*/  LEA.HI R4, R13, 0x1, RZ, 0x18 ;  /* 0x000000010d047811 */ /* 0x000fc800078fc0ff */
[----:B------:R-:W-:Y:S01]  /*3a50*/  LOP3.LUT R10, R4, 0x3, RZ, 0xc0, !PT ;  /* 0x00000003040a7812 */ /* 0x000fe200078ec0ff */
[----:B------:R-:W-:-:S04]  /*3a60*/  IMAD.MOV.U32 R4, RZ, RZ, R0 ;  /* 0x000000ffff047224 */ /* 0x000fc800078e0000 */
[----:B------:R-:W-:Y:S02]  /*3a70*/  IMAD.MOV R10, RZ, RZ, -R10 ;  /* 0x000000ffff0a7224 */ /* 0x000fe400078e0a0a */
[C---:B0-----:R-:W-:Y:S01]  /*3a80*/  IMAD.WIDE.U32 R2, R11.reuse, 0x4, R2 ;  /* 0x000000040b027825 */ /* 0x041fe200078e0002 */
[----:B------:R-:W-:-:S05]  /*3a90*/  IADD3 R11, P0, PT, R11, UR6, RZ ;  /* 0x000000060b0b7c10 */ /* 0x000fca000ff1e0ff */
[----:B------:R-:W-:-:S08]  /*3aa0*/  IMAD.X R12, RZ, RZ, UR7, P0 ;  /* 0x00000007ff0c7e24 */ /* 0x000fd000080e06ff */
.L_x_883:
[----:B------:R0:W2:Y:S01]  /*3ab0*/  LDG.E R17, desc[UR8][R2.64] ;  /* 0x0000000802117981 */ /* 0x0000a2000c1e1900 */
[----:B------:R-:W-:Y:S01]  /*3ac0*/  VIADD R10, R10, 0x1 ;  /* 0x000000010a0a7836 */ /* 0x000fe20000000000 */
[----:B------:R-:W-:Y:S01]  /*3ad0*/  BSSY.RECONVERGENT B3, `(.L_x_881) ;  /* 0x0000016000037945 */ /* 0x000fe20003800200 */
[----:B------:R-:W-:Y:S02]  /*3ae0*/  IMAD.MOV.U32 R14, RZ, RZ, R8 ;  /* 0x000000ffff0e7224 */ /* 0x000fe400078e0008 */
[----:B------:R-:W-:Y:S01]  /*3af0*/  IMAD.MOV.U32 R15, RZ, RZ, R9 ;  /* 0x000000ffff0f7224 */ /* 0x000fe200078e0009 */
[----:B------:R-:W-:Y:S01]  /*3b00*/  ISETP.NE.AND P2, PT, R10, RZ, PT ;  /* 0x000000ff0a00720c */ /* 0x000fe20003f45270 */
[----:B------:R-:W-:Y:S02]  /*3b10*/  IMAD.MOV.U32 R16, RZ, RZ, R6 ;  /* 0x000000ffff107224 */ /* 0x000fe400078e0006 */
        /* <DEDUP_REMOVED lines=17> */
.L_x_882:
[----:B------:R-:W-:Y:S05]  /*3c30*/  BSYNC.RECONVERGENT B3 ;  /* 0x0000000000037941 */ /* 0x000fea0003800200 */
.L_x_881:
[----:B------:R-:W-:Y:S01]  /*3c40*/  IADD3 R11, P0, PT, R11, 0x100, RZ ;  /* 0x000001000b0b7810 */ /* 0x000fe20007f1e0ff */
[----:B------:R-:W-:Y:S02]  /*3c50*/  VIADD R4, R4, 0x100 ;  /* 0x0000010004047836 */ /* 0x000fe40000000000 */
[----:B------:R-:W-:Y:S02]  /*3c60*/  IMAD.X R3, RZ, RZ, R3, P3 ;  /* 0x000000ffff037224 */ /* 0x000fe400018e0603 */
[----:B------:R-:W-:Y:S01]  /*3c70*/  IMAD.X R12, RZ, RZ, R12, P0 ;  /* 0x000000ffff0c7224 */ /* 0x000fe200000e060c */
[----:B------:R-:W-:Y:S07]  /*3c80*/  @P2 BRA `(.L_x_883) ;  /* 0xfffffffc00882947 */ /* 0x000fee000383ffff */
.L_x_880:
[----:B------:R-:W-:Y:S05]  /*3c90*/  BSYNC.RECONVERGENT B2 ;  /* 0x0000000000027941 */ /* 0x000fea0003800200 */
.L_x_879:
[----:B------:R-:W-:-:S13]  /*3ca0*/  ISETP.GE.U32.AND P0, PT, R13, 0x300, PT ;  /* 0x000003000d00780c */ /* 0x000fda0003f06070 */
[----:B------:R-:W-:Y:S05]  /*3cb0*/  @!P0 BRA `(.L_x_878) ;  /* 0x0000000400bc8947 */ /* 0x000fea0003800000 */
[----:B------:R-:W0:Y:S01]  /*3cc0*/  LDCU.128 UR12, c[0x0][0x380] ;  /* 0x00007000ff0c77ac */ /* 0x000e220008000c00 */
[----:B------:R-:W1:Y:S01]  /*3cd0*/  LDC.64 R14, c[0x0][0x380] ;  /* 0x0000e000ff0e7b82 */ /* 0x000e620000000a00 */
[C---:B------:R-:W-:Y:S01]  /*3ce0*/  IADD3 R12, P1, PT, R4.reuse, R5, RZ ;  /* 0x00000005040c7210 */ /* 0x040fe20007f3e0ff */
[C---:B------:R-:W-:Y:S02]  /*3cf0*/  IMAD.IADD R10, R4.reuse, 0x1, R5 ;  /* 0x00000001040a7824 */ /* 0x040fe400078e0205 */
[----:B------:R-:W-:Y:S02]  /*3d00*/  VIADD R13, R4, 0x200 ;  /* 0x00000200040d7836 */ /* 0x000fe40000000000 */
[----:B------:R-:W-:Y:S02]  /*3d10*/  IMAD.X R5, RZ, RZ, RZ, P1 ;  /* 0x000000ffff057224 */ /* 0x000fe400008e06ff */
[----:B------:R-:W2:Y:S01]  /*3d20*/  LDC.64 R2, c[0x0][0x388] ;  /* 0x0000e200ff027b82 */ /* 0x000ea20000000a00 */
[----:B0-----:R-:W-:-:S02]  /*3d30*/  LEA R17, P2, R12, UR12, 0x2 ;  /* 0x0000000c0c117c11 */ /* 0x001fc4000f8410ff */
[----:B------:R-:W-:Y:S02]  /*3d40*/  IADD3 R11, P0, PT, R10, UR14, RZ ;  /* 0x0000000e0a0b7c10 */ /* 0x000fe4000ff1e0ff */
[----:B------:R-:W-:Y:S02]  /*3d50*/  IADD3 R17, P1, PT, R17, 0xc00, RZ ;  /* 0x00000c0011117810 */ /* 0x000fe40007f3e0ff */
[----:B------:R-:W-:Y:S01]  /*3d60*/  LEA.HI.X R5, R12, UR13, R5, 0x2, P2 ;  /* 0x0000000d0c057c11 */ /* 0x000fe200090f1405 */
[----:B-1----:R-:W-:-:S04]  /*3d70*/  IMAD.WIDE.U32 R14, R10, 0x4, R14 ;  /* 0x000000040a0e7825 */ /* 0x002fc800078e000e */
[----:B------:R-:W-:Y:S02]  /*3d80*/  IMAD.X R12, RZ, RZ, UR15, P0 ;  /* 0x0000000fff0c7e24 */ /* 0x000fe400080e06ff */
[----:B------:R-:W-:-:S07]  /*3d90*/  IMAD.X R5, RZ, RZ, R5, P1 ;  /* 0x000000ffff057224 */ /* 0x000fce00008e0605 */
.L_x_892:
[----:B------:R-:W3:Y:S01]  /*3da0*/  LDG.E R23, desc[UR8][R14.64] ;  /* 0x000000080e177981 */ /* 0x000ee2000c1e1900 */
[----:B------:R-:W-:-:S05]  /*3db0*/  IMAD.MOV.U32 R4, RZ, RZ, R17 ;  /* 0x000000ffff047224 */ /* 0x000fca00078e0011 */
[----:B------:R0:W5:Y:S04]  /*3dc0*/  LDG.E R25, desc[UR8][R4.64+-0x800] ;  /* 0xfff8000804197981 */ /* 0x000168000c1e1900 */
[----:B------:R0:W5:Y:S04]  /*3dd0*/  LDG.E R16, desc[UR8][R4.64+-0x400] ;  /* 0xfffc000804107981 */ /* 0x000168000c1e1900 */
[----:B------:R0:W5:Y:S01]  /*3de0*/  LDG.E R17, desc[UR8][R4.64] ;  /* 0x0000000804117981 */ /* 0x000162000c1e1900 */
[----:B------:R-:W-:Y:S01]  /*3df0*/  BSSY.RECONVERGENT B2, `(.L_x_884) ;  /* 0x0000012000027945 */ /* 0x000fe20003800200 */
[----:B------:R-:W-:-:S02]  /*3e00*/  IMAD.MOV.U32 R20, RZ, RZ, R11 ;  /* 0x000000ffff147224 */ /* 0x000fc400078e000b */
[----:B------:R-:W-:Y:S02]  /*3e10*/  IMAD.MOV.U32 R21, RZ, RZ, R12 ;  /* 0x000000ffff157224 */ /* 0x000fe400078e000c */
[----:B------:R-:W-:Y:S01]  /*3e20*/  VIADD R19, R10, 0x100 ;  /* 0x000001000a137836 */ /* 0x000fe20000000000 */
[----:B---3--:R-:W-:Y:S01]  /*3e30*/  FSETP.GEU.AND P0, PT, R6, R23, PT ;  /* 0x000000170600720b */ /* 0x008fe20003f0e000 */
        /* <DEDUP_REMOVED lines=13> */
.L_x_885:
[----:B------:R-:W-:Y:S05]  /*3f10*/  BSYNC.RECONVERGENT B2 ;  /* 0x0000000000027941 */ /* 0x000fea0003800200 */
.L_x_884:
[----:B-----5:R-:W-:Y:S01]  /*3f20*/  FSETP.GEU.AND P0, PT, R18, R25, PT ;  /* 0x000000191200720b */ /* 0x020fe20003f0e000 */
[----:B------:R-:W-:Y:S01]  /*3f30*/  BSSY.RECONVERGENT B2, `(.L_x_886) ;  /* 0x0000013000027945 */ /* 0x000fe20003800200 */
[----:B--2---:R-:W-:Y:S01]  /*3f40*/  IADD3 R23, P1, PT, R19, R2, RZ ;  /* 0x0000000213177210 */ /* 0x004fe20007f3e0ff */
[----:B------:R-:W-:Y:S02]  /*3f50*/  VIADD R19, R10, 0x200 ;  /* 0x000002000a137836 */ /* 0x000fe40000000000 */
[----:B------:R-:W-:Y:S02]  /*3f60*/  IMAD.MOV.U32 R9, RZ, RZ, R25 ;  /* 0x000000ffff097224 */ /* 0x000fe400078e0019 */
[----:B------:R-:W-:Y:S02]  /*3f70*/  IMAD.X R22, RZ, RZ, R3, P1 ;  /* 0x000000ffff167224 */ /* 0x000fe400008e0603 */
[----:B------:R-:W-:Y:S02]  /*3f80*/  IMAD.MOV.U32 R8, RZ, RZ, R23 ;  /* 0x000000ffff087224 */ /* 0x000fe400078e0017 */
[----:B------:R-:W-:-:S02]  /*3f90*/  IMAD.MOV.U32 R6, RZ, RZ, R22 ;  /* 0x000000ffff067224 */ /* 0x000fc400078e0016 */
        /* <DEDUP_REMOVED lines=12> */
.L_x_887:
[----:B------:R-:W-:Y:S05]  /*4060*/  BSYNC.RECONVERGENT B2 ;  /* 0x0000000000027941 */ /* 0x000fea0003800200 */
.L_x_886:
[----:B------:R-:W-:Y:S01]  /*4070*/  FSETP.GEU.AND P0, PT, R9, R16, PT ;  /* 0x000000100900720b */ /* 0x000fe20003f0e000 */
[----:B------:R-:W-:Y:S01]  /*4080*/  VIADD R21, R10, 0x300 ;  /* 0x000003000a157836 */ /* 0x000fe20000000000 */
[-C--:B------:R-:W-:Y:S01]  /*4090*/  IADD3 R23, P1, PT, R19, R2.reuse, RZ ;  /* 0x0000000213177210 */ /* 0x080fe20007f3e0ff */
[----:B------:R-:W-:Y:S01]  /*40a0*/  BSSY.RECONVERGENT B2, `(.L_x_888) ;  /* 0x0000012000027945 */ /* 0x000fe20003800200 */
[----:B------:R-:W-:Y:S02]  /*40b0*/  IMAD.MOV.U32 R18, RZ, RZ, R16 ;  /* 0x000000ffff127224 */ /* 0x000fe400078e0010 */
[----:B------:R-:W-:Y:S01]  /*40c0*/  IADD3 R22, P2, PT, R21, R2, RZ ;  /* 0x0000000215167210 */ /* 0x000fe20007f5e0ff */
[----:B------:R-:W-:Y:S02]  /*40d0*/  IMAD.X R21, RZ, RZ, R3, P1 ;  /* 0x000000ffff157224 */ /* 0x000fe400008e0603 */
[----:B------:R-:W-:Y:S02]  /*40e0*/  IMAD.MOV.U32 R19, RZ, RZ, R23 ;  /* 0x000000ffff137224 */ /* 0x000fe400078e0017 */
[----:B------:R-:W-:-:S02]  /*40f0*/  IMAD.MOV.U32 R20, RZ, RZ, R21 ;  /* 0x000000ffff147224 */ /* 0x000fc400078e0015 */
        /* <DEDUP_REMOVED lines=12> */
.L_x_889:
[----:B------:R-:W-:Y:S05]  /*41c0*/  BSYNC.RECONVERGENT B2 ;  /* 0x0000000000027941 */ /* 0x000fea0003800200 */
.L_x_888:
[----:B------:R-:W-:Y:S01]  /*41d0*/  FSETP.GEU.AND P0, PT, R18, R17, PT ;  /* 0x000000111200720b */ /* 0x000fe20003f0e000 */
[----:B------:R-:W-:Y:S01]  /*41e0*/  IMAD.X R21, RZ, RZ, R3, P2 ;  /* 0x000000ffff157224 */ /* 0x000fe200010e0603 */
[----:B------:R-:W-:Y:S01]  /*41f0*/  BSSY.RECONVERGENT B2, `(.L_x_890) ;  /* 0x0000010000027945 */ /* 0x000fe20003800200 */
        /* <DEDUP_REMOVED lines=15> */
.L_x_891:
[----:B------:R-:W-:Y:S05]  /*42f0*/  BSYNC.RECONVERGENT B2 ;  /* 0x0000000000027941 */ /* 0x000fea0003800200 */
.L_x_890:
[C---:B------:R-:W-:Y:S01]  /*4300*/  VIADD R16, R13.reuse, 0x200 ;  /* 0x000002000d107836 */ /* 0x040fe20000000000 */
[----:B------:R-:W-:Y:S01]  /*4310*/  IADD3 R17, P2, PT, R4, 0x1000, RZ ;  /* 0x0000100004117810 */ /* 0x000fe20007f5e0ff */
[----:B------:R-:W-:Y:S01]  /*4320*/  VIADD R13, R13, 0x400 ;  /* 0x000004000d0d7836 */ /* 0x000fe20000000000 */
[----:B------:R-:W-:Y:S01]  /*4330*/  IADD3 R11, P1, PT, R11, 0x400, RZ ;  /* 0x000004000b0b7810 */ /* 0x000fe20007f3e0ff */
[----:B------:R-:W-:Y:S01]  /*4340*/  VIADD R10, R10, 0x400 ;  /* 0x000004000a0a7836 */ /* 0x000fe20000000000 */
[----:B------:R-:W-:Y:S01]  /*4350*/  ISETP.GE.AND P0, PT, R16, R7, PT ;  /* 0x000000071000720c */ /* 0x000fe20003f06270 */
[----:B------:R-:W-:Y:S01]  /*4360*/  IMAD.X R5, RZ, RZ, R5, P2 ;  /* 0x000000ffff057224 */ /* 0x000fe200010e0605 */
[----:B------:R-:W-:Y:S01]  /*4370*/  IADD3 R14, P2, PT, R14, 0x1000, RZ ;  /* 0x000010000e0e7810 */ /* 0x000fe20007f5e0ff */
[----:B------:R-:W-:-:S04]  /*4380*/  IMAD.X R12, RZ, RZ, R12, P1 ;  /* 0x000000ffff0c7224 */ /* 0x000fc800008e060c */
[----:B------:R-:W-:-:S06]  /*4390*/  IMAD.X R15, RZ, RZ, R15, P2 ;  /* 0x000000ffff0f7224 */ /* 0x000fcc00010e060f */
[----:B------:R-:W-:Y:S05]  /*43a0*/  @!P0 BRA `(.L_x_892) ;  /* 0xfffffff8007c8947 */ /* 0x000fea000383ffff */
.L_x_878:
[----:B------:R-:W-:Y:S05]  /*43b0*/  BSYNC.RECONVERGENT B1 ;  /* 0x0000000000017941 */ /* 0x000fea0003800200 */
.L_x_877:
        /* <DEDUP_REMOVED lines=31> */
.L_x_894:
[----:B------:R-:W-:Y:S05]  /*45b0*/  BSYNC.RECONVERGENT B1 ;  /* 0x0000000000017941 */ /* 0x000fea0003800200 */
.L_x_893:
        /* <DEDUP_REMOVED lines=24> */
.L_x_896:
[----:B------:R-:W-:Y:S05]  /*4740*/  BSYNC.RECONVERGENT B1 ;  /* 0x0000000000017941 */ /* 0x000fea0003800200 */
.L_x_895:
[----:B------:R4:W3:Y:S01]  /*4750*/  SHFL.DOWN PT, R8, R3, 0x4, 0x1f ;  /* 0x08801f0003087f89 */ /* 0x0008e200000e0000 */
[----:B------:R-:W-:Y:S01]  /*4760*/  BSSY.RECONVERGENT B1, `(.L_x_897) ;  /* 0x0000017000017945 */ /* 0x000fe20003800200 */
[----:B0-----:R-:W-:Y:S02]  /*4770*/  IMAD.MOV.U32 R2, RZ, RZ, R3 ;  /* 0x000000ffff027224 */ /* 0x001fe400078e0003 */
[----:B-1----:R4:W0:Y:S01]  /*4780*/  SHFL.DOWN PT, R9, R4, 0x4, 0x1f ;  /* 0x08801f0004097f89 */ /* 0x00282200000e0000 */
[----:B--2---:R-:W-:Y:S02]  /*4790*/  IMAD.MOV.U32 R6, RZ, RZ, R4 ;  /* 0x000000ffff067224 */ /* 0x004fe400078e0004 */
[----:B------:R-:W-:Y:S01]  /*47a0*/  IMAD.MOV.U32 R7, RZ, RZ, R5 ;  /* 0x000000ffff077224 */ /* 0x000fe200078e0005 */
[----:B------:R4:W1:Y:S01]  /*47b0*/  SHFL.DOWN PT, R10, R5, 0x4, 0x1f ;  /* 0x08801f00050a7f89 */ /* 0x00086200000e0000 */
[----:B------:R-:W-:Y:S05]  /*47c0*/  @P5 BRA `(.L_x_898) ;  /* 0x0000000000405947 */ /* 0x000fea0003800000 */
[----:B---3--:R-:W-:Y:S01]  /*47d0*/  FSETP.GEU.AND P0, PT, R3, R8, PT ;  /* 0x000000080300720b */ /* 0x008fe20003f0e000 */
        /* <DEDUP_REMOVED lines=15> */
.L_x_898:
[----:B------:R-:W-:Y:S05]  /*48d0*/  BSYNC.RECONVERGENT B1 ;  /* 0x0000000000017941 */ /* 0x000fea0003800200 */
.L_x_897:
        /* <DEDUP_REMOVED lines=24> */
.L_x_900:
[----:B------:R-:W-:Y:S05]  /*4a60*/  BSYNC.RECONVERGENT B1 ;  /* 0x0000000000017941 */ /* 0x000fea0003800200 */
.L_x_899:
[----:B0-----:R0:W0:Y:S01]  /*4a70*/  SHFL.DOWN PT, R2, R3, 0x10, 0x1f ;  /* 0x0a001f0003027f89 */ /* 0x00102200000e0000 */
[----:B------:R-:W-:Y:S01]  /*4a80*/  BSSY.RECONVERGENT B1, `(.L_x_901) ;  /* 0x0000017000017945 */ /* 0x000fe20003800200 */
[----:B----4-:R-:W-:Y:S02]  /*4a90*/  IMAD.MOV.U32 R8, RZ, RZ, R3 ;  /* 0x000000ffff087224 */ /* 0x010fe400078e0003 */
[----:B--2---:R2:W4:Y:S01]  /*4aa0*/  SHFL.DOWN PT, R9, R4, 0x10, 0x1f ;  /* 0x0a001f0004097f89 */ /* 0x00452200000e0000 */
[----:B------:R-:W-:Y:S02]  /*4ab0*/  IMAD.MOV.U32 R7, RZ, RZ, R4 ;  /* 0x000000ffff077224 */ /* 0x000fe400078e0004 */
[----:B------:R-:W-:Y:S01]  /*4ac0*/  IMAD.MOV.U32 R6, RZ, RZ, R5 ;  /* 0x000000ffff067224 */ /* 0x000fe200078e0005 */
[----:B-1----:R2:W1:Y:S01]  /*4ad0*/  SHFL.DOWN PT, R10, R5, 0x10, 0x1f ;  /* 0x0a001f00050a7f89 */ /* 0x00246200000e0000 */
[----:B------:R-:W-:Y:S05]  /*4ae0*/  @P3 BRA `(.L_x_902) ;  /* 0x0000000000403947 */ /* 0x000fea0003800000 */
[----:B0-----:R-:W-:Y:S01]  /*4af0*/  FSETP.GEU.AND P0, PT, R3, R2, PT ;  /* 0x000000020300720b */ /* 0x001fe20003f0e000 */
[----:B------:R-:W-:Y:S02]  /*4b00*/  IMAD.MOV.U32 R8, RZ, RZ, R2 ;  /* 0x000000ffff087224 */ /* 0x000fe400078e0002 */
[----:B----4-:R-:W-:Y:S02]  /*4b10*/  IMAD.MOV.U32 R7, RZ, RZ, R9 ;  /* 0x000000ffff077224 */ /* 0x010fe400078e0009 */
        /* <DEDUP_REMOVED lines=13> */
.L_x_902:
[----:B------:R-:W-:Y:S05]  /*4bf0*/  BSYNC.RECONVERGENT B1 ;  /* 0x0000000000017941 */ /* 0x000fea0003800200 */
.L_x_901:
        /* <DEDUP_REMOVED lines=12> */
.L_x_904:
[----:B------:R-:W-:Y:S05]  /*4cc0*/  BSYNC.RECONVERGENT B1 ;  /* 0x0000000000017941 */ /* 0x000fea0003800200 */
.L_x_903:
[----:B------:R-:W-:Y:S01]  /*4cd0*/  BAR.SYNC.DEFER_BLOCKING 0x0 ;  /* 0x0000000000007b1d */ /* 0x000fe20000010000 */
[----:B------:R-:W-:-:S13]  /*4ce0*/  ISETP.NE.AND P1, PT, R0, RZ, PT ;  /* 0x000000ff0000720c */ /* 0x000fda0003f25270 */
[----:B------:R-:W-:Y:S05]  /*4cf0*/  @P1 BRA `(.L_x_838) ;  /* 0x0000000800341947 */ /* 0x000fea0003800000 */
[----:B0-----:R-:W0:Y:S01]  /*4d00*/  S2R R3, SR_CgaCtaId ;  /* 0x0000000000037919 */ /* 0x001e220000008800 */
[----:B------:R-:W-:Y:S01]  /*4d10*/  MOV R0, 0x400 ;  /* 0x0000040000007802 */ /* 0x000fe20000000f00 */
[----:B------:R-:W-:Y:S03]  /*4d20*/  BSSY.RECONVERGENT B1, `(.L_x_905) ;  /* 0x0000016000017945 */ /* 0x000fe60003800200 */
[----:B0-----:R-:W-:-:S05]  /*4d30*/  LEA R24, R3, R0, 0x18 ;  /* 0x0000000003187211 */ /* 0x001fca00078ec0ff */
[----:B------:R-:W0:Y:S04]  /*4d40*/  LDS R3, [R24+0x18] ;  /* 0x0000180018037984 */ /* 0x000e280000000800 */
[----:B--2---:R-:W2:Y:S04]  /*4d50*/  LDS.64 R4, [R24+0x20] ;  /* 0x0000200018047984 */ /* 0x004ea80000000a00 */
[----:B------:R0:W1:Y:S04]  /*4d60*/  LDS R18, [R24+0x28] ;  /* 0x0000280018127984 */ /* 0x0000680000000800 */
[----:B------:R0:W1:Y:S02]  /*4d70*/  LDS R16, [R24+0x38] ;  /* 0x0000380018107984 */ /* 0x0000640000000800 */
[----:B0-----:R-:W-:Y:S01]  /*4d80*/  FSETP.GEU.AND P0, PT, R8, R3, PT ;  /* 0x000000030800720b */ /* 0x001fe20003f0e000 */
[----:B------:R-:W-:-:S02]  /*4d90*/  IMAD.MOV.U32 R19, RZ, RZ, R3 ;  /* 0x000000ffff137224 */ /* 0x000fc400078e0003 */
[----:B--2---:R-:W-:Y:S02]  /*4da0*/  IMAD.MOV.U32 R21, RZ, RZ, R4 ;  /* 0x000000ffff157224 */ /* 0x004fe400078e0004 */
[----:B------:R-:W-:-:S08]  /*4db0*/  IMAD.MOV.U32 R20, RZ, RZ, R5 ;  /* 0x000000ffff147224 */ /* 0x000fd000078e0005 */
[----:B-1----:R-:W-:Y:S05]  /*4dc0*/  @!P0 BRA `(.L_x_906) ;  /* 0x00000000002c8947 */ /* 0x002fea0003800000 */
        /* <DEDUP_REMOVED lines=11> */
.L_x_906:
[----:B------:R-:W-:Y:S05]  /*4e80*/  BSYNC.RECONVERGENT B1 ;  /* 0x0000000000017941 */ /* 0x000fea0003800200 */
.L_x_905:
        /* <DEDUP_REMOVED lines=8> */
[----:B------:R0:W1:Y:S04]  /*4f10*/  LDS.64 R6, [R24+0x40] ;  /* 0x0000400018067984 */ /* 0x0000680000000a00 */
[----:B----4-:R4:W1:Y:S04]  /*4f20*/  LDS.64 R8, [R24+0x50] ;  /* 0x0000500018087984 */ /* 0x0108680000000a00 */
[----:B---3--:R4:W3:Y:S04]  /*4f30*/  LDS.64 R10, [R24+0x60] ;  /* 0x00006000180a7984 */ /* 0x0088e80000000a00 */
        /* <DEDUP_REMOVED lines=16> */
.L_x_908:
[----:B------:R-:W-:Y:S05]  /*5040*/  BSYNC.RECONVERGENT B1 ;  /* 0x0000000000017941 */ /* 0x000fea0003800200 */
.L_x_907:
        /* <DEDUP_REMOVED lines=17> */
.L_x_910:
[----:B------:R-:W-:Y:S05]  /*5160*/  BSYNC.RECONVERGENT B1 ;  /* 0x0000000000017941 */ /* 0x000fea0003800200 */
.L_x_909:
        /* <DEDUP_REMOVED lines=17> */
.L_x_912:
[----:B------:R-:W-:Y:S05]  /*5280*/  BSYNC.RECONVERGENT B1 ;  /* 0x0000000000017941 */ /* 0x000fea0003800200 */
.L_x_911:
[----:B------:R-:W-:Y:S01]  /*5290*/  FSETP.GEU.AND P0, PT, R6, R15, PT ;  /* 0x0000000f0600720b */ /* 0x000fe20003f0e000 */
[----:B------:R-:W-:Y:S01]  /*52a0*/  BSSY.RECONVERGENT B1, `(.L_x_913) ;  /* 0x0000010000017945 */ /* 0x000fe20003800200 */
[----:B------:R-:W-:Y:S02]  /*52b0*/  IMAD.MOV.U32 R5, RZ, RZ, R15 ;  /* 0x000000ffff057224 */ /* 0x000fe400078e000f */
[----:B---3--:R-:W-:Y:S02]  /*52c0*/  IMAD.MOV.U32 R7, RZ, RZ, R10 ;  /* 0x000000ffff077224 */ /* 0x008fe400078e000a */
        /* <DEDUP_REMOVED lines=13> */
.L_x_914:
[----:B------:R-:W-:Y:S05]  /*53a0*/  BSYNC.RECONVERGENT B1 ;  /* 0x0000000000017941 */ /* 0x000fea0003800200 */
.L_x_913:
        /* <DEDUP_REMOVED lines=17> */
.L_x_916:
[----:B------:R-:W-:Y:S05]  /*54c0*/  BSYNC.RECONVERGENT B1 ;  /* 0x0000000000017941 */ /* 0x000fea0003800200 */
.L_x_915:
        /* <DEDUP_REMOVED lines=16> */
.L_x_838:
[----:B------:R-:W-:Y:S05]  /*55d0*/  BSYNC.RECONVERGENT B0 ;  /* 0x0000000000007941 */ /* 0x000fea0003800200 */
.L_x_805:
[----:B------:R-:W-:Y:S05]  /*55e0*/  @P1 EXIT ;  /* 0x000000000000194d */ /* 0x000fea0003800000 */
[----:B0-234-:R-:W0:Y:S01]  /*55f0*/  LDC.64 R2, c[0x0][0x390] ;  /* 0x0000e400ff027b82 */ /* 0x01de220000000a00 */
[----:B------:R-:W-:-:S04]  /*5600*/  LOP3.LUT R7, R7, R6, RZ, 0x3c, !PT ;  /* 0x0000000607077212 */ /* 0x000fc800078e3cff */
[----:B------:R-:W-:-:S04]  /*5610*/  LOP3.LUT R6, R7, R6, RZ, 0x3c, !PT ;  /* 0x0000000607067212 */ /* 0x000fc800078e3cff */
[----:B------:R-:W-:-:S05]  /*5620*/  LOP3.LUT R7, R7, R6, RZ, 0x3c, !PT ;  /* 0x0000000607077212 */ /* 0x000fca00078e3cff */
[----:B0-----:R-:W-:Y:S04]  /*5630*/  STG.E.64 desc[UR8][R2.64+0x8], R6 ;  /* 0x0000080602007986 */ /* 0x001fe8000c101b08 */
[----:B------:R-:W-:Y:S01]  /*5640*/  STG.E desc[UR8][R2.64], R8 ;  /* 0x0000000802007986 */ /* 0x000fe2000c101908 */
[----:B------:R-:W-:Y:S05]  /*5650*/  EXIT ;  /* 0x000000000000794d */ /* 0x000fea0003800000 */
.L_x_917:
        /* <DEDUP_REMOVED lines=10> */
.L_x_933:


//--------------------- .text._Z17initialize_vectorPfi --------------------------
	.section	.text._Z17initialize_vectorPfi,"ax",@progbits
	.align	128
        .global         _Z17initialize_vectorPfi
        .type           _Z17initialize_vectorPfi,@function
        .size           _Z17initialize_vectorPfi,(.L_x_934 - _Z17initialize_vectorPfi)
        .other          _Z17initialize_vectorPfi,@"STO_CUDA_ENTRY STV_DEFAULT"
_Z17initialize_vectorPfi:
.text._Z17initialize_vectorPfi:
[----:B------:R-:W-:Y:S01]  /*0000*/  LDC R1, c[0x0][0x37c] ;  /* 0x0000df00ff017b82 */ /* 0x000fe20000000800 */
[----:B------:R-:W0:Y:S07]  /*0010*/  S2R R0, SR_TID.X ;  /* 0x0000000000007919 */ /* 0x000e2e0000002100 */
[----:B------:R-:W0:Y:S01]  /*0020*/  S2UR UR4, SR_CTAID.X ;  /* 0x00000000000479c3 */ /* 0x000e220000002500 */
[----:B------:R-:W1:Y:S07]  /*0030*/  LDCU UR5, c[0x0][0x388] ;  /* 0x00007100ff0577ac */ /* 0x000e6e0008000800 */
[----:B------:R-:W0:Y:S02]  /*0040*/  LDC R5, c[0x0][0x360] ;  /* 0x0000d800ff057b82 */ /* 0x000e240000000800 */
[----:B0-----:R-:W-:-:S05]  /*0050*/  IMAD R5, R5, UR4, R0 ;  /* 0x0000000405057c24 */ /* 0x001fca000f8e0200 */
[----:B-1----:R-:W-:-:S13]  /*0060*/  ISETP.GE.AND P0, PT, R5, UR5, PT ;  /* 0x0000000505007c0c */ /* 0x002fda000bf06270 */
[----:B------:R-:W-:Y:S05]  /*0070*/  @P0 EXIT ;  /* 0x000000000000094d */ /* 0x000fea0003800000 */
[----:B------:R-:W0:Y:S01]  /*0080*/  LDC.64 R2, c[0x0][0x380] ;  /* 0x0000e000ff027b82 */ /* 0x000e220000000a00 */
[----:B------:R-:W1:Y:S01]  /*0090*/  LDCU.64 UR4, c[0x0][0x358] ;  /* 0x00006b00ff0477ac */ /* 0x000e620008000a00 */
[----:B------:R-:W-:Y:S01]  /*00a0*/  I2FP.F32.S32 R7, R5 ;  /* 0x0000000500077245 */ /* 0x000fe20000201400 */
[----:B0-----:R-:W-:-:S05]  /*00b0*/  IMAD.WIDE R2, R5, 0x4, R2 ;  /* 0x0000000405027825 */ /* 0x001fca00078e0202 */
[----:B-1----:R-:W-:Y:S01]  /*00c0*/  STG.E desc[UR4][R2.64], R7 ;  /* 0x0000000702007986 */ /* 0x002fe2000c101904 */
[----:B------:R-:W-:Y:S05]  /*00d0*/  EXIT ;  /* 0x000000000000794d */ /* 0x000fea0003800000 */
.L_x_918:
        /* <DEDUP_REMOVED lines=10> */
.L_x_934:


//--------------------- .nv.shared._ZN3cub18CUB_300001_SM_10006detail9transform16transform_kernelINS2_10policy_hubILb1EN4cuda3std3__45tupleIJN6thrust24THRUST_300001_SM_1000_NS6detail15normal_iteratorINSA_10device_ptrIfEEEEEEEE10policy1000El15DigitizeFunctorNSC_INSD_IiEEEEJPfEEEvT0_iT1_T2_DpNS2_10kernel_argIT3_EE --------------------------
	.section	.nv.shared._ZN3cub18CUB_300001_SM_10006detail9transform16transform_kernelINS2_10policy_hubILb1EN4cuda3std3__45tupleIJN6thrust24THRUST_300001_SM_1000_NS6detail15normal_iteratorINSA_10device_ptrIfEEEEEEEE10policy1000El15DigitizeFunctorNSC_INSD_IiEEEEJPfEEEvT0_iT1_T2_DpNS2_10kernel_argIT3_EE,"aw",@nobits
	.sectionflags	@""
	.align	16
	.zero		1024


//--------------------- .nv.shared.reserved.0     --------------------------
	.section	.nv.shared.reserved.0,"aw",@nobits
	.weak		__nv_reservedSMEM_offset_0_alias
	.size		__nv_reservedSMEM_offset_0_alias, 0, 64
	.other		__nv_reservedSMEM_offset_0_alias,@"STO_CUDA_RESERVED_SHARED STV_DEFAULT"
__nv_reservedSMEM_offset_0_alias:
	.zero		0
	.zero		64


//--------------------- .nv.global                --------------------------
	.section	.nv.global,"aw",@nobits
.nv.global:
	.type		_ZN34_INTERNAL_2ab47e49_4_k_cu_446c0dbd6thrust24THRUST_300001_SM_1000_NS12placeholders2_8E,@object
	.size		_ZN34_INTERNAL_2ab47e49_4_k_cu_446c0dbd6thrust24THRUST_300001_SM_1000_NS12placeholders2_8E,(_ZN34_INTERNAL_2ab47e49_4_k_cu_446c0dbd4cuda3std3__436_GLOBAL__N__2ab47e49_4_k_cu_446c0dbd6ignoreE - _ZN34_INTERNAL_2ab47e49_4_k_cu_446c0dbd6thrust24THRUST_300001_SM_1000_NS12placeholders2_8E)
_ZN34_INTERNAL_2ab47e49_4_k_cu_446c0dbd6thrust24THRUST_300001_SM_1000_NS12placeholders2_8E:
	.zero		1
	.type		_ZN34_INTERNAL_2ab47e49_4_k_cu_446c0dbd4cuda3std3__436_GLOBAL__N__2ab47e49_4_k_cu_446c0dbd6ignoreE,@object
	.size		_ZN34_INTERNAL_2ab47e49_4_k_cu_446c0dbd4cuda3std3__436_GLOBAL__N__2ab47e49_4_k_cu_446c0dbd6ignoreE,(_ZN34_INTERNAL_2ab47e49_4_k_cu_446c0dbd4cuda3std6ranges3__45__cpo4dataE - _ZN34_INTERNAL_2ab47e49_4_k_cu_446c0dbd4cuda3std3__436_GLOBAL__N__2ab47e49_4_k_cu_446c0dbd6ignoreE)
_ZN34_INTERNAL_2ab47e49_4_k_cu_446c0dbd4cuda3std3__436_GLOBAL__N__2ab47e49_4_k_cu_446c0dbd6ignoreE:
	.zero		1
	.type		_ZN34_INTERNAL_2ab47e49_4_k_cu_446c0dbd4cuda3std6ranges3__45__cpo4dataE,@object
	.size		_ZN34_INTERNAL_2ab47e49_4_k_cu_446c0dbd4cuda3std6ranges3__45__cpo4dataE,(_ZN34_INTERNAL_2ab47e49_4_k_cu_446c0dbd6thrust24THRUST_300001_SM_1000_NS6system3cpp3parE - _ZN34_INTERNAL_2ab47e49_4_k_cu_446c0dbd4cuda3std6ranges3__45__cpo4dataE)
_ZN34_INTERNAL_2ab47e49_4_k_cu_446c0dbd4cuda3std6ranges3__45__cpo4dataE:
	.zero		1
	.type		_ZN34_INTERNAL_2ab47e49_4_k_cu_446c0dbd6thrust24THRUST_300001_SM_1000_NS6system3cpp3parE,@object
	.size		_ZN34_INTERNAL_2ab47e49_4_k_cu_446c0dbd6thrust24THRUST_300001_SM_1000_NS6system3cpp3parE,(_ZN34_INTERNAL_2ab47e49_4_k_cu_446c0dbd4cuda3std3__45__cpo5beginE - _ZN34_INTERNAL_2ab47e49_4_k_cu_446c0dbd6thrust24THRUST_300001_SM_1000_NS6system3cpp3parE)
_ZN34_INTERNAL_2ab47e49_4_k_cu_446c0dbd6thrust24THRUST_300001_SM_1000_NS6system3cpp3parE:
	.zero		1
	.type		_ZN34_INTERNAL_2ab47e49_4_k_cu_446c0dbd4cuda3std3__45__cpo5beginE,@object
	.size		_ZN34_INTERNAL_2ab47e49_4_k_cu_446c0dbd4cuda3std3__45__cpo5beginE,(_ZN34_INTERNAL_2ab47e49_4_k_cu_446c0dbd4cuda3std6ranges3__45__cpo5beginE - _ZN34_INTERNAL_2ab47e49_4_k_cu_446c0dbd4cuda3std3__45__cpo5beginE)
_ZN34_INTERNAL_2ab47e49_4_k_cu_446c0dbd4cuda3std3__45__cpo5beginE:
	.zero		1
	.type		_ZN34_INTERNAL_2ab47e49_4_k_cu_446c0dbd4cuda3std6ranges3__45__cpo5beginE,@object
	.size		_ZN34_INTERNAL_2ab47e49_4_k_cu_446c0dbd4cuda3std6ranges3__45__cpo5beginE,(_ZN34_INTERNAL_2ab47e49_4_k_cu_446c0dbd6thrust24THRUST_300001_SM_1000_NS6deviceE - _ZN34_INTERNAL_2ab47e49_4_k_cu_446c0dbd4cuda3std6ranges3__45__cpo5beginE)
_ZN34_INTERNAL_2ab47e49_4_k_cu_446c0dbd4cuda3std6ranges3__45__cpo5beginE:
	.zero		1
	.type		_ZN34_INTERNAL_2ab47e49_4_k_cu_446c0dbd6thrust24THRUST_300001_SM_1000_NS6deviceE,@object
	.size		_ZN34_INTERNAL_2ab47e49_4_k_cu_446c0dbd6thrust24THRUST_300001_SM_1000_NS6deviceE,(_ZN34_INTERNAL_2ab47e49_4_k_cu_446c0dbd4cuda3std3__47nulloptE - _ZN34_INTERNAL_2ab47e49_4_k_cu_446c0dbd6thrust24THRUST_300001_SM_1000_NS6deviceE)
_ZN34_INTERNAL_2ab47e49_4_k_cu_446c0dbd6thrust24THRUST_300001_SM_1000_NS6deviceE:
	.zero		1
	.type		_ZN34_INTERNAL_2ab47e49_4_k_cu_446c0dbd4cuda3std3__47nulloptE,@object
	.size		_ZN34_INTERNAL_2ab47e49_4_k_cu_446c0dbd4cuda3std3__47nulloptE,(_ZN34_INTERNAL_2ab47e49_4_k_cu_446c0dbd4cuda3std6ranges3__45__cpo8distanceE - _ZN34_INTERNAL_2ab47e49_4_k_cu_446c0dbd4cuda3std3__47nulloptE)
_ZN34_INTERNAL_2ab47e49_4_k_cu_446c0dbd4cuda3std3__47nulloptE:
	.zero		1
	.type		_ZN34_INTERNAL_2ab47e49_4_k_cu_446c0dbd4cuda3std6ranges3__45__cpo8distanceE,@object
	.size		_ZN34_INTERNAL_2ab47e49_4_k_cu_446c0dbd4cuda3std6ranges3__45__cpo8distanceE,(_ZN34_INTERNAL_2ab47e49_4_k_cu_446c0dbd6thrust24THRUST_300001_SM_1000_NS12placeholders2_4E - _ZN34_INTERNAL_2ab47e49_4_k_cu_446c0dbd4cuda3std6ranges3__45__cpo8distanceE)
_ZN34_INTERNAL_2ab47e49_4_k_cu_446c0dbd4cuda3std6ranges3__45__cpo8distanceE:
	.zero		1
	.type		_ZN34_INTERNAL_2ab47e49_4_k_cu_446c0dbd6thrust24THRUST_300001_SM_1000_NS12placeholders2_4E,@object
	.size		_ZN34_INTERNAL_2ab47e49_4_k_cu_446c0dbd6thrust24THRUST_300001_SM_1000_NS12placeholders2_4E,(_ZN34_INTERNAL_2ab47e49_4_k_cu_446c0dbd4cuda3std3__45__cpo6rbeginE - _ZN34_INTERNAL_2ab47e49_4_k_cu_446c0dbd6thrust24THRUST_300001_SM_1000_NS12placeholders2_4E)
_ZN34_INTERNAL_2ab47e49_4_k_cu_446c0dbd6thrust24THRUST_300001_SM_1000_NS12placeholders2_4E:
	.zero		1
	.type		_ZN34_INTERNAL_2ab47e49_4_k_cu_446c0dbd4cuda3std3__45__cpo6rbeginE,@object
	.size		_ZN34_INTERNAL_2ab47e49_4_k_cu_446c0dbd4cuda3std3__45__cpo6rbeginE,(_ZN34_INTERNAL_2ab47e49_4_k_cu_446c0dbd4cuda3std6ranges3__45__cpo7advanceE - _ZN34_INTERNAL_2ab47e49_4_k_cu_446c0dbd4cuda3std3__45__cpo6rbeginE)
_ZN34_INTERNAL_2ab47e49_4_k_cu_446c0dbd4cuda3std3__45__cpo6rbeginE:
	.zero		1
	.type		_ZN34_INTERNAL_2ab47e49_4_k_cu_446c0dbd4cuda3std6ranges3__45__cpo7advanceE,@object
	.size		_ZN34_INTERNAL_2ab47e49_4_k_cu_446c0dbd4cuda3std6ranges3__45__cpo7advanceE,(_ZN34_INTERNAL_2ab47e49_4_k_cu_446c0dbd6thrust24THRUST_300001_SM_1000_NS12placeholders3_10E - _ZN34_INTERNAL_2ab47e49_4_k_cu_446c0dbd4cuda3std6ranges3__45__cpo7advanceE)
_ZN34_INTERNAL_2ab47e49_4_k_cu_446c0dbd4cuda3std6ranges3__45__cpo7advanceE:
	.zero		1
	.type		_ZN34_INTERNAL_2ab47e49_4_k_cu_446c0dbd6thrust24THRUST_300001_SM_1000_NS12placeholders3_10E,@object
	.size		_ZN34_INTERNAL_2ab47e49_4_k_cu_446c0dbd6thrust24THRUST_300001_SM_1000_NS12placeholders3_10E,(_ZN34_INTERNAL_2ab47e49_4_k_cu_446c0dbd4cuda3std3__48in_placeE - _ZN34_INTERNAL_2ab47e49_4_k_cu_446c0dbd6thrust24THRUST_300001_SM_1000_NS12placeholders3_10E)
_ZN34_INTERNAL_2ab47e49_4_k_cu_446c0dbd6thrust24THRUST_300001_SM_1000_NS12placeholders3_10E:
	.zero		1
	.type		_ZN34_INTERNAL_2ab47e49_4_k_cu_446c0dbd4cuda3std3__48in_placeE,@object
	.size		_ZN34_INTERNAL_2ab47e49_4_k_cu_446c0dbd4cuda3std3__48in_placeE,(_ZN34_INTERNAL_2ab47e49_4_k_cu_446c0dbd4cuda3std6ranges3__45__cpo4sizeE - _ZN34_INTERNAL_2ab47e49_4_k_cu_446c0dbd4cuda3std3__48in_placeE)
_ZN34_INTERNAL_2ab47e49_4_k_cu_446c0dbd4cuda3std3__48in_placeE:
	.zero		1
	.type		_ZN34_INTERNAL_2ab47e49_4_k_cu_446c0dbd4cuda3std6ranges3__45__cpo4sizeE,@object
	.size		_ZN34_INTERNAL_2ab47e49_4_k_cu_446c0dbd4cuda3std6ranges3__45__cpo4sizeE,(_ZN34_INTERNAL_2ab47e49_4_k_cu_446c0dbd6thrust24THRUST_300001_SM_1000_NS12placeholders2_2E - _ZN34_INTERNAL_2ab47e49_4_k_cu_446c0dbd4cuda3std6ranges3__45__cpo4sizeE)
_ZN34_INTERNAL_2ab47e49_4_k_cu_446c0dbd4cuda3std6ranges3__45__cpo4sizeE:
	.zero		1
	.type		_ZN34_INTERNAL_2ab47e49_4_k_cu_446c0dbd6thrust24THRUST_300001_SM_1000_NS12placeholders2_2E,@object
	.size		_ZN34_INTERNAL_2ab47e49_4_k_cu_446c0dbd6thrust24THRUST_300001_SM_1000_NS12placeholders2_2E,(_ZN34_INTERNAL_2ab47e49_4_k_cu_446c0dbd4cuda3std3__45__cpo6cbeginE - _ZN34_INTERNAL_2ab47e49_4_k_cu_446c0dbd6thrust24THRUST_300001_SM_1000_NS12placeholders2_2E)
_ZN34_INTERNAL_2ab47e49_4_k_cu_446c0dbd6thrust24THRUST_300001_SM_1000_NS12placeholders2_2E:
	.zero		1
	.type		_ZN34_INTERNAL_2ab47e49_4_k_cu_446c0dbd4cuda3std3__45__cpo6cbeginE,@object
	.size		_ZN34_INTERNAL_2ab47e49_4_k_cu_446c0dbd4cuda3std3__45__cpo6cbeginE,(_ZN34_INTERNAL_2ab47e49_4_k_cu_446c0dbd4cuda3std6ranges3__45__cpo6cbeginE - _ZN34_INTERNAL_2ab47e49_4_k_cu_446c0dbd4cuda3std3__45__cpo6cbeginE)
_ZN34_INTERNAL_2ab47e49_4_k_cu_446c0dbd4cuda3std3__45__cpo6cbeginE:
	.zero		1
	.type		_ZN34_INTERNAL_2ab47e49_4_k_cu_446c0dbd4cuda3std6ranges3__45__cpo6cbeginE,@object
	.size		_ZN34_INTERNAL_2ab47e49_4_k_cu_446c0dbd4cuda3std6ranges3__45__cpo6cbeginE,(_ZN34_INTERNAL_2ab47e49_4_k_cu_446c0dbd6thrust24THRUST_300001_SM_1000_NS12placeholders2_6E - _ZN34_INTERNAL_2ab47e49_4_k_cu_446c0dbd4cuda3std6ranges3__45__cpo6cbeginE)
_ZN34_INTERNAL_2ab47e49_4_k_cu_446c0dbd4cuda3std6ranges3__45__cpo6cbeginE:
	.zero		1
	.type		_ZN34_INTERNAL_2ab47e49_4_k_cu_446c0dbd6thrust24THRUST_300001_SM_1000_NS12placeholders2_6E,@object
	.size		_ZN34_INTERNAL_2ab47e49_4_k_cu_446c0dbd6thrust24THRUST_300001_SM_1000_NS12placeholders2_6E,(_ZN34_INTERNAL_2ab47e49_4_k_cu_446c0dbd4cuda3std3__45__cpo7crbeginE - _ZN34_INTERNAL_2ab47e49_4_k_cu_446c0dbd6thrust24THRUST_300001_SM_1000_NS12placeholders2_6E)
_ZN34_INTERNAL_2ab47e49_4_k_cu_446c0dbd6thrust24THRUST_300001_SM_1000_NS12placeholders2_6E:
	.zero		1
	.type		_ZN34_INTERNAL_2ab47e49_4_k_cu_446c0dbd4cuda3std3__45__cpo7crbeginE,@object
	.size		_ZN34_INTERNAL_2ab47e49_4_k_cu_446c0dbd4cuda3std3__45__cpo7crbeginE,(_ZN34_INTERNAL_2ab47e49_4_k_cu_446c0dbd4cuda3std6ranges3__45__cpo4nextE - _ZN34_INTERNAL_2ab47e49_4_k_cu_446c0dbd4cuda3std3__45__cpo7crbeginE)
_ZN34_INTERNAL_2ab47e49_4_k_cu_446c0dbd4cuda3std3__45__cpo7crbeginE:
	.zero		1
	.type		_ZN34_INTERNAL_2ab47e49_4_k_cu_446c0dbd4cuda3std6ranges3__45__cpo4nextE,@object
	.size		_ZN34_INTERNAL_2ab47e49_4_k_cu_446c0dbd4cuda3std6ranges3__45__cpo4nextE,(_ZN34_INTERNAL_2ab47e49_4_k_cu_446c0dbd4cuda3std6ranges3__45__cpo4swapE - _ZN34_INTERNAL_2ab47e49_4_k_cu_446c0dbd4cuda3std6ranges3__45__cpo4nextE)
_ZN34_INTERNAL_2ab47e49_4_k_cu_446c0dbd4cuda3std6ranges3__45__cpo4nextE:
	.zero		1
	.type		_ZN34_INTERNAL_2ab47e49_4_k_cu_446c0dbd4cuda3std6ranges3__45__cpo4swapE,@object
	.size		_ZN34_INTERNAL_2ab47e49_4_k_cu_446c0dbd4cuda3std6ranges3__45__cpo4swapE,(_ZN34_INTERNAL_2ab47e49_4_k_cu_446c0dbd6thrust24THRUST_300001_SM_1000_NS8cuda_cub10par_nosyncE - _ZN34_INTERNAL_2ab47e49_4_k_cu_446c0dbd4cuda3std6ranges3__45__cpo4swapE)
_ZN34_INTERNAL_2ab47e49_4_k_cu_446c0dbd4cuda3std6ranges3__45__cpo4swapE:
	.zero		1
	.type		_ZN34_INTERNAL_2ab47e49_4_k_cu_446c0dbd6thrust24THRUST_300001_SM_1000_NS8cuda_cub10par_nosyncE,@object
	.size		_ZN34_INTERNAL_2ab47e49_4_k_cu_446c0dbd6thrust24THRUST_300001_SM_1000_NS8cuda_cub10par_nosyncE,(_ZN34_INTERNAL_2ab47e49_4_k_cu_446c0dbd6thrust24THRUST_300001_SM_1000_NS3seqE - _ZN34_INTERNAL_2ab47e49_4_k_cu_446c0dbd6thrust24THRUST_300001_SM_1000_NS8cuda_cub10par_nosyncE)
_ZN34_INTERNAL_2ab47e49_4_k_cu_446c0dbd6thrust24THRUST_300001_SM_1000_NS8cuda_cub10par_nosyncE:
	.zero		1
	.type		_ZN34_INTERNAL_2ab47e49_4_k_cu_446c0dbd6thrust24THRUST_300001_SM_1000_NS3seqE,@object
	.size		_ZN34_INTERNAL_2ab47e49_4_k_cu_446c0dbd6thrust24THRUST_300001_SM_1000_NS3seqE,(_ZN34_INTERNAL_2ab47e49_4_k_cu_446c0dbd4cuda3std3__420unreachable_sentinelE - _ZN34_INTERNAL_2ab47e49_4_k_cu_446c0dbd6thrust24THRUST_300001_SM_1000_NS3seqE)
_ZN34_INTERNAL_2ab47e49_4_k_cu_446c0dbd6thrust24THRUST_300001_SM_1000_NS3seqE:
	.zero		1
	.type		_ZN34_INTERNAL_2ab47e49_4_k_cu_446c0dbd4cuda3std3__420unreachable_sentinelE,@object
	.size		_ZN34_INTERNAL_2ab47e49_4_k_cu_446c0dbd4cuda3std3__420unreachable_sentinelE,(_ZN34_INTERNAL_2ab47e49_4_k_cu_446c0dbd4cuda3std6ranges3__45__cpo5ssizeE - _ZN34_INTERNAL_2ab47e49_4_k_cu_446c0dbd4cuda3std3__420unreachable_sentinelE)
_ZN34_INTERNAL_2ab47e49_4_k_cu_446c0dbd4cuda3std3__420unreachable_sentinelE:
	.zero		1
	.type		_ZN34_INTERNAL_2ab47e49_4_k_cu_446c0dbd4cuda3std6ranges3__45__cpo5ssizeE,@object
	.size		_ZN34_INTERNAL_2ab47e49_4_k_cu_446c0dbd4cuda3std6ranges3__45__cpo5ssizeE,(_ZN34_INTERNAL_2ab47e49_4_k_cu_446c0dbd6thrust24THRUST_300001_SM_1000_NS12placeholders2_3E - _ZN34_INTERNAL_2ab47e49_4_k_cu_446c0dbd4cuda3std6ranges3__45__cpo5ssizeE)
_ZN34_INTERNAL_2ab47e49_4_k_cu_446c0dbd4cuda3std6ranges3__45__cpo5ssizeE:
	.zero		1
	.type		_ZN34_INTERNAL_2ab47e49_4_k_cu_446c0dbd6thrust24THRUST_300001_SM_1000_NS12placeholders2_3E,@object
	.size		_ZN34_INTERNAL_2ab47e49_4_k_cu_446c0dbd6thrust24THRUST_300001_SM_1000_NS12placeholders2_3E,(_ZN34_INTERNAL_2ab47e49_4_k_cu_446c0dbd4cuda3std3__45__cpo4cendE - _ZN34_INTERNAL_2ab47e49_4_k_cu_446c0dbd6thrust24THRUST_300001_SM_1000_NS12placeholders2_3E)
_ZN34_INTERNAL_2ab47e49_4_k_cu_446c0dbd6thrust24THRUST_300001_SM_1000_NS12placeholders2_3E:
	.zero		1
	.type		_ZN34_INTERNAL_2ab47e49_4_k_cu_446c0dbd4cuda3std3__45__cpo4cendE,@object
	.size		_ZN34_INTERNAL_2ab47e49_4_k_cu_446c0dbd4cuda3std3__45__cpo4cendE,(_ZN34_INTERNAL_2ab47e49_4_k_cu_446c0dbd4cuda3std6ranges3__45__cpo4cendE - _ZN34_INTERNAL_2ab47e49_4_k_cu_446c0dbd4cuda3std3__45__cpo4cendE)
_ZN34_INTERNAL_2ab47e49_4_k_cu_446c0dbd4cuda3std3__45__cpo4cendE:
	.zero		1
	.type		_ZN34_INTERNAL_2ab47e49_4_k_cu_446c0dbd4cuda3std6ranges3__45__cpo4cendE,@object
	.size		_ZN34_INTERNAL_2ab47e49_4_k_cu_446c0dbd4cuda3std6ranges3__45__cpo4cendE,(_ZN34_INTERNAL_2ab47e49_4_k_cu_446c0dbd6thrust24THRUST_300001_SM_1000_NS12placeholders2_7E - _ZN34_INTERNAL_2ab47e49_4_k_cu_446c0dbd4cuda3std6ranges3__45__cpo4cendE)
_ZN34_INTERNAL_2ab47e49_4_k_cu_446c0dbd4cuda3std6ranges3__45__cpo4cendE:
	.zero		1
	.type		_ZN34_INTERNAL_2ab47e49_4_k_cu_446c0dbd6thrust24THRUST_300001_SM_1000_NS12placeholders2_7E,@object
	.size		_ZN34_INTERNAL_2ab47e49_4_k_cu_446c0dbd6thrust24THRUST_300001_SM_1000_NS12placeholders2_7E,(_ZN34_INTERNAL_2ab47e49_4_k_cu_446c0dbd4cuda3std3__45__cpo5crendE - _ZN34_INTERNAL_2ab47e49_4_k_cu_446c0dbd6thrust24THRUST_300001_SM_1000_NS12placeholders2_7E)
_ZN34_INTERNAL_2ab47e49_4_k_cu_446c0dbd6thrust24THRUST_300001_SM_1000_NS12placeholders2_7E:
	.zero		1
	.type		_ZN34_INTERNAL_2ab47e49_4_k_cu_446c0dbd4cuda3std3__45__cpo5crendE,@object
	.size		_ZN34_INTERNAL_2ab47e49_4_k_cu_446c0dbd4cuda3std3__45__cpo5crendE,(_ZN34_INTERNAL_2ab47e49_4_k_cu_446c0dbd4cuda3std6ranges3__45__cpo4prevE - _ZN34_INTERNAL_2ab47e49_4_k_cu_446c0dbd4cuda3std3__45__cpo5crendE)
_ZN34_INTERNAL_2ab47e49_4_k_cu_446c0dbd4cuda3std3__45__cpo5crendE:
	.zero		1
	.type		_ZN34_INTERNAL_2ab47e49_4_k_cu_446c0dbd4cuda3std6ranges3__45__cpo4prevE,@object
	.size		_ZN34_INTERNAL_2ab47e49_4_k_cu_446c0dbd4cuda3std6ranges3__45__cpo4prevE,(_ZN34_INTERNAL_2ab47e49_4_k_cu_446c0dbd4cuda3std6ranges3__45__cpo9iter_moveE - _ZN34_INTERNAL_2ab47e49_4_k_cu_446c0dbd4cuda3std6ranges3__45__cpo4prevE)
_ZN34_INTERNAL_2ab47e49_4_k_cu_446c0dbd4cuda3std6ranges3__45__cpo4prevE:
	.zero		1
	.type		_ZN34_INTERNAL_2ab47e49_4_k_cu_446c0dbd4cuda3std6ranges3__45__cpo9iter_moveE,@object
	.size		_ZN34_INTERNAL_2ab47e49_4_k_cu_446c0dbd4cuda3std6ranges3__45__cpo9iter_moveE,(_ZN34_INTERNAL_2ab47e49_4_k_cu_446c0dbd6thrust24THRUST_300001_SM_1000_NS6system6detail10sequential3seqE - _ZN34_INTERNAL_2ab47e49_4_k_cu_446c0dbd4cuda3std6ranges3__45__cpo9iter_moveE)
_ZN34_INTERNAL_2ab47e49_4_k_cu_446c0dbd4cuda3std6ranges3__45__cpo9iter_moveE:
	.zero		1
	.type		_ZN34_INTERNAL_2ab47e49_4_k_cu_446c0dbd6thrust24THRUST_300001_SM_1000_NS6system6detail10sequential3seqE,@object
	.size		_ZN34_INTERNAL_2ab47e49_4_k_cu_446c0dbd6thrust24THRUST_300001_SM_1000_NS6system6detail10sequential3seqE,(_ZN34_INTERNAL_2ab47e49_4_k_cu_446c0dbd6thrust24THRUST_300001_SM_1000_NS12placeholders2_9E - _ZN34_INTERNAL_2ab47e49_4_k_cu_446c0dbd6thrust24THRUST_300001_SM_1000_NS6system6detail10sequential3seqE)
_ZN34_INTERNAL_2ab47e49_4_k_cu_446c0dbd6thrust24THRUST_300001_SM_1000_NS6system6detail10sequential3seqE:
	.zero		1
	.type		_ZN34_INTERNAL_2ab47e49_4_k_cu_446c0dbd6thrust24THRUST_300001_SM_1000_NS12placeholders2_9E,@object
	.size		_ZN34_INTERNAL_2ab47e49_4_k_cu_446c0dbd6thrust24THRUST_300001_SM_1000_NS12placeholders2_9E,(_ZN34_INTERNAL_2ab47e49_4_k_cu_446c0dbd4cuda3std3__419piecewise_constructE - _ZN34_INTERNAL_2ab47e49_4_k_cu_446c0dbd6thrust24THRUST_300001_SM_1000_NS12placeholders2_9E)
_ZN34_INTERNAL_2ab47e49_4_k_cu_446c0dbd6thrust24THRUST_300001_SM_1000_NS12placeholders2_9E:
	.zero		1
	.type		_ZN34_INTERNAL_2ab47e49_4_k_cu_446c0dbd4cuda3std3__419piecewise_constructE,@object
	.size		_ZN34_INTERNAL_2ab47e49_4_k_cu_446c0dbd4cuda3std3__419piecewise_constructE,(_ZN34_INTERNAL_2ab47e49_4_k_cu_446c0dbd4cuda3std6ranges3__45__cpo5cdataE - _ZN34_INTERNAL_2ab47e49_4_k_cu_446c0dbd4cuda3std3__419piecewise_constructE)
_ZN34_INTERNAL_2ab47e49_4_k_cu_446c0dbd4cuda3std3__419piecewise_constructE:
	.zero		1
	.type		_ZN34_INTERNAL_2ab47e49_4_k_cu_446c0dbd4cuda3std6ranges3__45__cpo5cdataE,@object
	.size		_ZN34_INTERNAL_2ab47e49_4_k_cu_446c0dbd4cuda3std6ranges3__45__cpo5cdataE,(_ZN34_INTERNAL_2ab47e49_4_k_cu_446c0dbd6thrust24THRUST_300001_SM_1000_NS12placeholders2_1E - _ZN34_INTERNAL_2ab47e49_4_k_cu_446c0dbd4cuda3std6ranges3__45__cpo5cdataE)
_ZN34_INTERNAL_2ab47e49_4_k_cu_446c0dbd4cuda3std6ranges3__45__cpo5cdataE:
	.zero		1
	.type		_ZN34_INTERNAL_2ab47e49_4_k_cu_446c0dbd6thrust24THRUST_300001_SM_1000_NS12placeholders2_1E,@object
	.size		_ZN34_INTERNAL_2ab47e49_4_k_cu_446c0dbd6thrust24THRUST_300001_SM_1000_NS12placeholders2_1E,(_ZN34_INTERNAL_2ab47e49_4_k_cu_446c0dbd4cuda3std3__45__cpo3endE - _ZN34_INTERNAL_2ab47e49_4_k_cu_446c0dbd6thrust24THRUST_300001_SM_1000_NS12placeholders2_1E)
_ZN34_INTERNAL_2ab47e49_4_k_cu_446c0dbd6thrust24THRUST_300001_SM_1000_NS12placeholders2_1E:
	.zero		1
	.type		_ZN34_INTERNAL_2ab47e49_4_k_cu_446c0dbd4cuda3std3__45__cpo3endE,@object
	.size		_ZN34_INTERNAL_2ab47e49_4_k_cu_446c0dbd4cuda3std3__45__cpo3endE,(_ZN34_INTERNAL_2ab47e49_4_k_cu_446c0dbd4cuda3std6ranges3__45__cpo3endE - _ZN34_INTERNAL_2ab47e49_4_k_cu_446c0dbd4cuda3std3__45__cpo3endE)
_ZN34_INTERNAL_2ab47e49_4_k_cu_446c0dbd4cuda3std3__45__cpo3endE:
	.zero		1
	.type		_ZN34_INTERNAL_2ab47e49_4_k_cu_446c0dbd4cuda3std6ranges3__45__cpo3endE,@object
	.size		_ZN34_INTERNAL_2ab47e49_4_k_cu_446c0dbd4cuda3std6ranges3__45__cpo3endE,(_ZN34_INTERNAL_2ab47e49_4_k_cu_446c0dbd6thrust24THRUST_300001_SM_1000_NS12placeholders2_5E - _ZN34_INTERNAL_2ab47e49_4_k_cu_446c0dbd4cuda3std6ranges3__45__cpo3endE)
_ZN34_INTERNAL_2ab47e49_4_k_cu_446c0dbd4cuda3std6ranges3__45__cpo3endE:
	.zero		1
	.type		_ZN34_INTERNAL_2ab47e49_4_k_cu_446c0dbd6thrust24THRUST_300001_SM_1000_NS12placeholders2_5E,@object
	.size		_ZN34_INTERNAL_2ab47e49_4_k_cu_446c0dbd6thrust24THRUST_300001_SM_1000_NS12placeholders2_5E,(_ZN34_INTERNAL_2ab47e49_4_k_cu_446c0dbd4cuda3std3__45__cpo4rendE - _ZN34_INTERNAL_2ab47e49_4_k_cu_446c0dbd6thrust24THRUST_300001_SM_1000_NS12placeholders2_5E)
_ZN34_INTERNAL_2ab47e49_4_k_cu_446c0dbd6thrust24THRUST_300001_SM_1000_NS12placeholders2_5E:
	.zero		1
	.type		_ZN34_INTERNAL_2ab47e49_4_k_cu_446c0dbd4cuda3std3__45__cpo4rendE,@object
	.size		_ZN34_INTERNAL_2ab47e49_4_k_cu_446c0dbd4cuda3std3__45__cpo4rendE,(_ZN34_INTERNAL_2ab47e49_4_k_cu_446c0dbd4cuda3std6ranges3__45__cpo9iter_swapE - _ZN34_INTERNAL_2ab47e49_4_k_cu_446c0dbd4cuda3std3__45__cpo4rendE)
_ZN34_INTERNAL_2ab47e49_4_k_cu_446c0dbd4cuda3std3__45__cpo4rendE:
	.zero		1
	.type		_ZN34_INTERNAL_2ab47e49_4_k_cu_446c0dbd4cuda3std6ranges3__45__cpo9iter_swapE,@object
	.size		_ZN34_INTERNAL_2ab47e49_4_k_cu_446c0dbd4cuda3std6ranges3__45__cpo9iter_swapE,(_ZN34_INTERNAL_2ab47e49_4_k_cu_446c0dbd4cuda3std3__48unexpectE - _ZN34_INTERNAL_2ab47e49_4_k_cu_446c0dbd4cuda3std6ranges3__45__cpo9iter_swapE)
_ZN34_INTERNAL_2ab47e49_4_k_cu_446c0dbd4cuda3std6ranges3__45__cpo9iter_swapE:
	.zero		1
	.type		_ZN34_INTERNAL_2ab47e49_4_k_cu_446c0dbd4cuda3std3__48unexpectE,@object
	.size		_ZN34_INTERNAL_2ab47e49_4_k_cu_446c0dbd4cuda3std3__48unexpectE,(_ZN34_INTERNAL_2ab47e49_4_k_cu_446c0dbd6thrust24THRUST_300001_SM_1000_NS8cuda_cub3parE - _ZN34_INTERNAL_2ab47e49_4_k_cu_446c0dbd4cuda3std3__48unexpectE)
_ZN34_INTERNAL_2ab47e49_4_k_cu_446c0dbd4cuda3std3__48unexpectE:
	.zero		1
	.type		_ZN34_INTERNAL_2ab47e49_4_k_cu_446c0dbd6thrust24THRUST_300001_SM_1000_NS8cuda_cub3parE,@object
	.size		_ZN34_INTERNAL_2ab47e49_4_k_cu_446c0dbd6thrust24THRUST_300001_SM_1000_NS8cuda_cub3parE,(.L_29 - _ZN34_INTERNAL_2ab47e49_4_k_cu_446c0dbd6thrust24THRUST_300001_SM_1000_NS8cuda_cub3parE)
_ZN34_INTERNAL_2ab47e49_4_k_cu_446c0dbd6thrust24THRUST_300001_SM_1000_NS8cuda_cub3parE:
	.zero		1
.L_29:


//--------------------- .nv.shared._ZN3cub18CUB_300001_SM_10006detail9transform16transform_kernelINS2_10policy_hubILb1EN4cuda3std3__45tupleIJN6thrust24THRUST_300001_SM_1000_NS6detail15normal_iteratorINSA_10device_ptrIfEEEEEEEE10policy1000Ei15DigitizeFunctorNSC_INSD_IiEEEEJPfEEEvT0_iT1_T2_DpNS2_10kernel_argIT3_EE --------------------------
	.section	.nv.shared._ZN3cub18CUB_300001_SM_10006detail9transform16transform_kernelINS2_10policy_hubILb1EN4cuda3std3__45tupleIJN6thrust24THRUST_300001_SM_1000_NS6detail15normal_iteratorINSA_10device_ptrIfEEEEEEEE10policy1000Ei15DigitizeFunctorNSC_INSD_IiEEEEJPfEEEvT0_iT1_T2_DpNS2_10kernel_argIT3_EE,"aw",@nobits
	.sectionflags	@""
	.align	16
	.zero		1024


//--------------------- .nv.shared._ZN3cub18CUB_300001_SM_10006detail8for_each13static_kernelINS2_12policy_hub_t12policy_500_tEmN6thrust24THRUST_300001_SM_1000_NS8cuda_cub20__uninitialized_fill7functorINS7_10device_ptrIiEEiEEEEvT0_T1_ --------------------------
	.section	.nv.shared._ZN3cub18CUB_300001_SM_10006detail8for_each13static_kernelINS2_12policy_hub_t12policy_500_tEmN6thrust24THRUST_300001_SM_1000_NS8cuda_cub20__uninitialized_fill7functorINS7_10device_ptrIiEEiEEEEvT0_T1_,"aw",@nobits
	.sectionflags	@""
	.align	16
	.zero		1024


//--------------------- .nv.shared._ZN3cub18CUB_300001_SM_10006detail8for_each13static_kernelINS2_12policy_hub_t12policy_500_tEmN6thrust24THRUST_300001_SM_1000_NS8cuda_cub20__uninitialized_fill7functorINS7_10device_ptrIfEEfEEEEvT0_T1_ --------------------------
	.section	.nv.shared._ZN3cub18CUB_300001_SM_10006detail8for_each13static_kernelINS2_12policy_hub_t12policy_500_tEmN6thrust24THRUST_300001_SM_1000_NS8cuda_cub20__uninitialized_fill7functorINS7_10device_ptrIfEEfEEEEvT0_T1_,"aw",@nobits
	.sectionflags	@""
	.align	16
	.zero		1024


//--------------------- .nv.shared._ZN3cub18CUB_300001_SM_10006detail11EmptyKernelIvEEvv --------------------------
	.section	.nv.shared._ZN3cub18CUB_300001_SM_10006detail11EmptyKernelIvEEvv,"aw",@nobits
	.sectionflags	@""
	.align	16
	.zero		1024


//--------------------- .nv.shared._ZN6thrust24THRUST_300001_SM_1000_NS8cuda_cub4core6detail13_kernel_agentINS1_8__reduce11ReduceAgentIPN4cuda3std3__45tupleIJflEEESC_SB_lNS1_9__extrema9arg_max_fIflNS9_4lessIfEEEEEEJSC_SC_iSH_EEEvDpT0_ --------------------------
	.section	.nv.shared._ZN6thrust24THRUST_300001_SM_1000_NS8cuda_cub4core6detail13_kernel_agentINS1_8__reduce11ReduceAgentIPN4cuda3std3__45tupleIJflEEESC_SB_lNS1_9__extrema9arg_max_fIflNS9_4lessIfEEEEEEJSC_SC_iSH_EEEvDpT0_,"aw",@nobits
	.sectionflags	@""
	.align	16
	.zero		1024


//--------------------- .nv.shared._ZN6thrust24THRUST_300001_SM_1000_NS8cuda_cub4core6detail13_kernel_agentINS1_8__reduce10DrainAgentIlEEJN3cub18CUB_300001_SM_10009GridQueueIyEElEEEvDpT0_ --------------------------
	.section	.nv.shared._ZN6thrust24THRUST_300001_SM_1000_NS8cuda_cub4core6detail13_kernel_agentINS1_8__reduce10DrainAgentIlEEJN3cub18CUB_300001_SM_10009GridQueueIyEElEEEvDpT0_,"aw",@nobits
	.sectionflags	@""
	.align	16
	.zero		1024


//--------------------- .nv.shared._ZN6thrust24THRUST_300001_SM_1000_NS8cuda_cub4core6detail13_kernel_agentINS1_8__reduce11ReduceAgentINS0_12zip_iteratorIN4cuda3std3__45tupleIJNS0_6detail15normal_iteratorINS0_10device_ptrIfEEEENS0_17counting_iteratorIlNS0_11use_defaultESI_SI_EEEEEEEPNSB_IJflEEESM_lNS1_9__extrema9arg_max_fIflNSA_4lessIfEEEEEEJSL_SN_lN3cub18CUB_300001_SM_100013GridEvenShareIlEENSV_9GridQueueIyEESS_EEEvDpT0_ --------------------------
	.section	.nv.shared._ZN6thrust24THRUST_300001_SM_1000_NS8cuda_cub4core6detail13_kernel_agentINS1_8__reduce11ReduceAgentINS0_12zip_iteratorIN4cuda3std3__45tupleIJNS0_6detail15normal_iteratorINS0_10device_ptrIfEEEENS0_17counting_iteratorIlNS0_11use_defaultESI_SI_EEEEEEEPNSB_IJflEEESM_lNS1_9__extrema9arg_max_fIflNSA_4lessIfEEEEEEJSL_SN_lN3cub18CUB_300001_SM_100013GridEvenShareIlEENSV_9GridQueueIyEESS_EEEvDpT0_,"aw",@nobits
	.sectionflags	@""
	.align	16
	.zero		1024


//--------------------- .nv.shared._ZN6thrust24THRUST_300001_SM_1000_NS8cuda_cub4core6detail13_kernel_agentINS1_8__reduce11ReduceAgentINS0_12zip_iteratorIN4cuda3std3__45tupleIJNS0_6detail15normal_iteratorINS0_10device_ptrIfEEEENS0_17counting_iteratorIlNS0_11use_defaultESI_SI_EEEEEEEPNSB_IJflEEESM_lNS1_9__extrema9arg_max_fIflNSA_4lessIfEEEEEEJSL_SN_lSS_EEEvDpT0_ --------------------------
	.section	.nv.shared._ZN6thrust24THRUST_300001_SM_1000_NS8cuda_cub4core6detail13_kernel_agentINS1_8__reduce11ReduceAgentINS0_12zip_iteratorIN4cuda3std3__45tupleIJNS0_6detail15normal_iteratorINS0_10device_ptrIfEEEENS0_17counting_iteratorIlNS0_11use_defaultESI_SI_EEEEEEEPNSB_IJflEEESM_lNS1_9__extrema9arg_max_fIflNSA_4lessIfEEEEEEJSL_SN_lSS_EEEvDpT0_,"aw",@nobits
	.sectionflags	@""
	.align	16
	.zero		1024


//--------------------- .nv.shared._ZN6thrust24THRUST_300001_SM_1000_NS8cuda_cub4core6detail13_kernel_agentINS1_8__reduce11ReduceAgentIPN4cuda3std3__45tupleIJflEEESC_SB_iNS1_9__extrema9arg_max_fIflNS9_4lessIfEEEEEEJSC_SC_iSH_EEEvDpT0_ --------------------------
	.section	.nv.shared._ZN6thrust24THRUST_300001_SM_1000_NS8cuda_cub4core6detail13_kernel_agentINS1_8__reduce11ReduceAgentIPN4cuda3std3__45tupleIJflEEESC_SB_iNS1_9__extrema9arg_max_fIflNS9_4lessIfEEEEEEJSC_SC_iSH_EEEvDpT0_,"aw",@nobits
	.sectionflags	@""
	.align	16
	.zero		1024


//--------------------- .nv.shared._ZN6thrust24THRUST_300001_SM_1000_NS8cuda_cub4core6detail13_kernel_agentINS1_8__reduce10DrainAgentIiEEJN3cub18CUB_300001_SM_10009GridQueueIjEEiEEEvDpT0_ --------------------------
	.section	.nv.shared._ZN6thrust24THRUST_300001_SM_1000_NS8cuda_cub4core6detail13_kernel_agentINS1_8__reduce10DrainAgentIiEEJN3cub18CUB_300001_SM_10009GridQueueIjEEiEEEvDpT0_,"aw",@nobits
	.sectionflags	@""
	.align	16
	.zero		1024


//--------------------- .nv.shared._ZN6thrust24THRUST_300001_SM_1000_NS8cuda_cub4core6detail13_kernel_agentINS1_8__reduce11ReduceAgentINS0_12zip_iteratorIN4cuda3std3__45tupleIJNS0_6detail15normal_iteratorINS0_10device_ptrIfEEEENS0_17counting_iteratorIlNS0_11use_defaultESI_SI_EEEEEEEPNSB_IJflEEESM_iNS1_9__extrema9arg_max_fIflNSA_4lessIfEEEEEEJSL_SN_iN3cub18CUB_300001_SM_100013GridEvenShareIiEENSV_9GridQueueIjEESS_EEEvDpT0_ --------------------------
	.section	.nv.shared._ZN6thrust24THRUST_300001_SM_1000_NS8cuda_cub4core6detail13_kernel_agentINS1_8__reduce11ReduceAgentINS0_12zip_iteratorIN4cuda3std3__45tupleIJNS0_6detail15normal_iteratorINS0_10device_ptrIfEEEENS0_17counting_iteratorIlNS0_11use_defaultESI_SI_EEEEEEEPNSB_IJflEEESM_iNS1_9__extrema9arg_max_fIflNSA_4lessIfEEEEEEJSL_SN_iN3cub18CUB_300001_SM_100013GridEvenShareIiEENSV_9GridQueueIjEESS_EEEvDpT0_,"aw",@nobits
	.sectionflags	@""
	.align	16
	.zero		1024


//--------------------- .nv.shared._ZN6thrust24THRUST_300001_SM_1000_NS8cuda_cub4core6detail13_kernel_agentINS1_8__reduce11ReduceAgentINS0_12zip_iteratorIN4cuda3std3__45tupleIJNS0_6detail15normal_iteratorINS0_10device_ptrIfEEEENS0_17counting_iteratorIlNS0_11use_defaultESI_SI_EEEEEEEPNSB_IJflEEESM_iNS1_9__extrema9arg_max_fIflNSA_4lessIfEEEEEEJSL_SN_iSS_EEEvDpT0_ --------------------------
	.section	.nv.shared._ZN6thrust24THRUST_300001_SM_1000_NS8cuda_cub4core6detail13_kernel_agentINS1_8__reduce11ReduceAgentINS0_12zip_iteratorIN4cuda3std3__45tupleIJNS0_6detail15normal_iteratorINS0_10device_ptrIfEEEENS0_17counting_iteratorIlNS0_11use_defaultESI_SI_EEEEEEEPNSB_IJflEEESM_iNS1_9__extrema9arg_max_fIflNSA_4lessIfEEEEEEJSL_SN_iSS_EEEvDpT0_,"aw",@nobits
	.sectionflags	@""
	.align	16
	.zero		1024


//--------------------- .nv.shared._Z17initialize_vectorPfi --------------------------
	.section	.nv.shared._Z17initialize_vectorPfi,"aw",@nobits
	.sectionflags	@""
	.align	16
	.zero		1024


//--------------------- .nv.constant0._ZN3cub18CUB_300001_SM_10006detail9transform16transform_kernelINS2_10policy_hubILb1EN4cuda3std3__45tupleIJN6thrust24THRUST_300001_SM_1000_NS6detail15normal_iteratorINSA_10device_ptrIfEEEEEEEE10policy1000El15DigitizeFunctorNSC_INSD_IiEEEEJPfEEEvT0_iT1_T2_DpNS2_10kernel_argIT3_EE --------------------------
	.section	.nv.constant0._ZN3cub18CUB_300001_SM_10006detail9transform16transform_kernelINS2_10policy_hubILb1EN4cuda3std3__45tupleIJN6thrust24THRUST_300001_SM_1000_NS6detail15normal_iteratorINSA_10device_ptrIfEEEEEEEE10policy1000El15DigitizeFunctorNSC_INSD_IiEEEEJPfEEEvT0_iT1_T2_DpNS2_10kernel_argIT3_EE,"a",@progbits
	.sectionflags	@""
	.align	4
.nv.constant0._ZN3cub18CUB_300001_SM_10006detail9transform16transform_kernelINS2_10policy_hubILb1EN4cuda3std3__45tupleIJN6thrust24THRUST_300001_SM_1000_NS6detail15normal_iteratorINSA_10device_ptrIfEEEEEEEE10policy1000El15DigitizeFunctorNSC_INSD_IiEEEEJPfEEEvT0_iT1_T2_DpNS2_10kernel_argIT3_EE:
	.zero		936


//--------------------- .nv.constant0._ZN3cub18CUB_300001_SM_10006detail9transform16transform_kernelINS2_10policy_hubILb1EN4cuda3std3__45tupleIJN6thrust24THRUST_300001_SM_1000_NS6detail15normal_iteratorINSA_10device_ptrIfEEEEEEEE10policy1000Ei15DigitizeFunctorNSC_INSD_IiEEEEJPfEEEvT0_iT1_T2_DpNS2_10kernel_argIT3_EE --------------------------
	.section	.nv.constant0._ZN3cub18CUB_300001_SM_10006detail9transform16transform_kernelINS2_10policy_hubILb1EN4cuda3std3__45tupleIJN6thrust24THRUST_300001_SM_1000_NS6detail15normal_iteratorINSA_10device_ptrIfEEEEEEEE10policy1000Ei15DigitizeFunctorNSC_INSD_IiEEEEJPfEEEvT0_iT1_T2_DpNS2_10kernel_argIT3_EE,"a",@progbits
	.sectionflags	@""
	.align	4
.nv.constant0._ZN3cub18CUB_300001_SM_10006detail9transform16transform_kernelINS2_10policy_hubILb1EN4cuda3std3__45tupleIJN6thrust24THRUST_300001_SM_1000_NS6detail15normal_iteratorINSA_10device_ptrIfEEEEEEEE10policy1000Ei15DigitizeFunctorNSC_INSD_IiEEEEJPfEEEvT0_iT1_T2_DpNS2_10kernel_argIT3_EE:
	.zero		936


//--------------------- .nv.constant0._ZN3cub18CUB_300001_SM_10006detail8for_each13static_kernelINS2_12policy_hub_t12policy_500_tEmN6thrust24THRUST_300001_SM_1000_NS8cuda_cub20__uninitialized_fill7functorINS7_10device_ptrIiEEiEEEEvT0_T1_ --------------------------
	.section	.nv.constant0._ZN3cub18CUB_300001_SM_10006detail8for_each13static_kernelINS2_12policy_hub_t12policy_500_tEmN6thrust24THRUST_300001_SM_1000_NS8cuda_cub20__uninitialized_fill7functorINS7_10device_ptrIiEEiEEEEvT0_T1_,"a",@progbits
	.sectionflags	@""
	.align	4
.nv.constant0._ZN3cub18CUB_300001_SM_10006detail8for_each13static_kernelINS2_12policy_hub_t12policy_500_tEmN6thrust24THRUST_300001_SM_1000_NS8cuda_cub20__uninitialized_fill7functorINS7_10device_ptrIiEEiEEEEvT0_T1_:
	.zero		920


//--------------------- .nv.constant0._ZN3cub18CUB_300001_SM_10006detail8for_each13static_kernelINS2_12policy_hub_t12policy_500_tEmN6thrust24THRUST_300001_SM_1000_NS8cuda_cub20__uninitialized_fill7functorINS7_10device_ptrIfEEfEEEEvT0_T1_ --------------------------
	.section	.nv.constant0._ZN3cub18CUB_300001_SM_10006detail8for_each13static_kernelINS2_12policy_hub_t12policy_500_tEmN6thrust24THRUST_300001_SM_1000_NS8cuda_cub20__uninitialized_fill7functorINS7_10device_ptrIfEEfEEEEvT0_T1_,"a",@progbits
	.sectionflags	@""
	.align	4
.nv.constant0._ZN3cub18CUB_300001_SM_10006detail8for_each13static_kernelINS2_12policy_hub_t12policy_500_tEmN6thrust24THRUST_300001_SM_1000_NS8cuda_cub20__uninitialized_fill7functorINS7_10device_ptrIfEEfEEEEvT0_T1_:
	.zero		920


//--------------------- .nv.constant0._ZN3cub18CUB_300001_SM_10006detail11EmptyKernelIvEEvv --------------------------
	.section	.nv.constant0._ZN3cub18CUB_300001_SM_10006detail11EmptyKernelIvEEvv,"a",@progbits
	.sectionflags	@""
	.align	4
.nv.constant0._ZN3cub18CUB_300001_SM_10006detail11EmptyKernelIvEEvv:
	.zero		896


//--------------------- .nv.constant0._ZN6thrust24THRUST_300001_SM_1000_NS8cuda_cub4core6detail13_kernel_agentINS1_8__reduce11ReduceAgentIPN4cuda3std3__45tupleIJflEEESC_SB_lNS1_9__extrema9arg_max_fIflNS9_4lessIfEEEEEEJSC_SC_iSH_EEEvDpT0_ --------------------------
	.section	.nv.constant0._ZN6thrust24THRUST_300001_SM_1000_NS8cuda_cub4core6detail13_kernel_agentINS1_8__reduce11ReduceAgentIPN4cuda3std3__45tupleIJflEEESC_SB_lNS1_9__extrema9arg_max_fIflNS9_4lessIfEEEEEEJSC_SC_iSH_EEEvDpT0_,"a",@progbits
	.sectionflags	@""
	.align	4
.nv.constant0._ZN6thrust24THRUST_300001_SM_1000_NS8cuda_cub4core6detail13_kernel_agentINS1_8__reduce11ReduceAgentIPN4cuda3std3__45tupleIJflEEESC_SB_lNS1_9__extrema9arg_max_fIflNS9_4lessIfEEEEEEJSC_SC_iSH_EEEvDpT0_:
	.zero		917


//--------------------- .nv.constant0._ZN6thrust24THRUST_300001_SM_1000_NS8cuda_cub4core6detail13_kernel_agentINS1_8__reduce10DrainAgentIlEEJN3cub18CUB_300001_SM_10009GridQueueIyEElEEEvDpT0_ --------------------------
	.section	.nv.constant0._ZN6thrust24THRUST_300001_SM_1000_NS8cuda_cub4core6detail13_kernel_agentINS1_8__reduce10DrainAgentIlEEJN3cub18CUB_300001_SM_10009GridQueueIyEElEEEvDpT0_,"a",@progbits
	.sectionflags	@""
	.align	4
.nv.constant0._ZN6thrust24THRUST_300001_SM_1000_NS8cuda_cub4core6detail13_kernel_agentINS1_8__reduce10DrainAgentIlEEJN3cub18CUB_300001_SM_10009GridQueueIyEElEEEvDpT0_:
	.zero		912


//--------------------- .nv.constant0._ZN6thrust24THRUST_300001_SM_1000_NS8cuda_cub4core6detail13_kernel_agentINS1_8__reduce11ReduceAgentINS0_12zip_iteratorIN4cuda3std3__45tupleIJNS0_6detail15normal_iteratorINS0_10device_ptrIfEEEENS0_17counting_iteratorIlNS0_11use_defaultESI_SI_EEEEEEEPNSB_IJflEEESM_lNS1_9__extrema9arg_max_fIflNSA_4lessIfEEEEEEJSL_SN_lN3cub18CUB_300001_SM_100013GridEvenShareIlEENSV_9GridQueueIyEESS_EEEvDpT0_ --------------------------
	.section	.nv.constant0._ZN6thrust24THRUST_300001_SM_1000_NS8cuda_cub4core6detail13_kernel_agentINS1_8__reduce11ReduceAgentINS0_12zip_iteratorIN4cuda3std3__45tupleIJNS0_6detail15normal_iteratorINS0_10device_ptrIfEEEENS0_17counting_iteratorIlNS0_11use_defaultESI_SI_EEEEEEEPNSB_IJflEEESM_lNS1_9__extrema9arg_max_fIflNSA_4lessIfEEEEEEJSL_SN_lN3cub18CUB_300001_SM_100013GridEvenShareIlEENSV_9GridQueueIyEESS_EEEvDpT0_,"a",@progbits
	.sectionflags	@""
	.align	4
.nv.constant0._ZN6thrust24THRUST_300001_SM_1000_NS8cuda_cub4core6detail13_kernel_agentINS1_8__reduce11ReduceAgentINS0_12zip_iteratorIN4cuda3std3__45tupleIJNS0_6detail15normal_iteratorINS0_10device_ptrIfEEEENS0_17counting_iteratorIlNS0_11use_defaultESI_SI_EEEEEEEPNSB_IJflEEESM_lNS1_9__extrema9arg_max_fIflNSA_4lessIfEEEEEEJSL_SN_lN3cub18CUB_300001_SM_100013GridEvenShareIlEENSV_9GridQueueIyEESS_EEEvDpT0_:
	.zero		1009


//--------------------- .nv.constant0._ZN6thrust24THRUST_300001_SM_1000_NS8cuda_cub4core6detail13_kernel_agentINS1_8__reduce11ReduceAgentINS0_12zip_iteratorIN4cuda3std3__45tupleIJNS0_6detail15normal_iteratorINS0_10device_ptrIfEEEENS0_17counting_iteratorIlNS0_11use_defaultESI_SI_EEEEEEEPNSB_IJflEEESM_lNS1_9__extrema9arg_max_fIflNSA_4lessIfEEEEEEJSL_SN_lSS_EEEvDpT0_ --------------------------
	.section	.nv.constant0._ZN6thrust24THRUST_300001_SM_1000_NS8cuda_cub4core6detail13_kernel_agentINS1_8__reduce11ReduceAgentINS0_12zip_iteratorIN4cuda3std3__45tupleIJNS0_6detail15normal_iteratorINS0_10device_ptrIfEEEENS0_17counting_iteratorIlNS0_11use_defaultESI_SI_EEEEEEEPNSB_IJflEEESM_lNS1_9__extrema9arg_max_fIflNSA_4lessIfEEEEEEJSL_SN_lSS_EEEvDpT0_,"a",@progbits
	.sectionflags	@""
	.align	4
.nv.constant0._ZN6thrust24THRUST_300001_SM_1000_NS8cuda_cub4core6detail13_kernel_agentINS1_8__reduce11ReduceAgentINS0_12zip_iteratorIN4cuda3std3__45tupleIJNS0_6detail15normal_iteratorINS0_10device_ptrIfEEEENS0_17counting_iteratorIlNS0_11use_defaultESI_SI_EEEEEEEPNSB_IJflEEESM_lNS1_9__extrema9arg_max_fIflNSA_4lessIfEEEEEEJSL_SN_lSS_EEEvDpT0_:
	.zero		929


//--------------------- .nv.constant0._ZN6thrust24THRUST_300001_SM_1000_NS8cuda_cub4core6detail13_kernel_agentINS1_8__reduce11ReduceAgentIPN4cuda3std3__45tupleIJflEEESC_SB_iNS1_9__extrema9arg_max_fIflNS9_4lessIfEEEEEEJSC_SC_iSH_EEEvDpT0_ --------------------------
	.section	.nv.constant0._ZN6thrust24THRUST_300001_SM_1000_NS8cuda_cub4core6detail13_kernel_agentINS1_8__reduce11ReduceAgentIPN4cuda3std3__45tupleIJflEEESC_SB_iNS1_9__extrema9arg_max_fIflNS9_4lessIfEEEEEEJSC_SC_iSH_EEEvDpT0_,"a",@progbits
	.sectionflags	@""
	.align	4
.nv.constant0._ZN6thrust24THRUST_300001_SM_1000_NS8cuda_cub4core6detail13_kernel_agentINS1_8__reduce11ReduceAgentIPN4cuda3std3__45tupleIJflEEESC_SB_iNS1_9__extrema9arg_max_fIflNS9_4lessIfEEEEEEJSC_SC_iSH_EEEvDpT0_:
	.zero		917


//--------------------- .nv.constant0._ZN6thrust24THRUST_300001_SM_1000_NS8cuda_cub4core6detail13_kernel_agentINS1_8__reduce10DrainAgentIiEEJN3cub18CUB_300001_SM_10009GridQueueIjEEiEEEvDpT0_ --------------------------
	.section	.nv.constant0._ZN6thrust24THRUST_300001_SM_1000_NS8cuda_cub4core6detail13_kernel_agentINS1_8__reduce10DrainAgentIiEEJN3cub18CUB_300001_SM_10009GridQueueIjEEiEEEvDpT0_,"a",@progbits
	.sectionflags	@""
	.align	4
.nv.constant0._ZN6thrust24THRUST_300001_SM_1000_NS8cuda_cub4core6detail13_kernel_agentINS1_8__reduce10DrainAgentIiEEJN3cub18CUB_300001_SM_10009GridQueueIjEEiEEEvDpT0_:
	.zero		908


//--------------------- .nv.constant0._ZN6thrust24THRUST_300001_SM_1000_NS8cuda_cub4core6detail13_kernel_agentINS1_8__reduce11ReduceAgentINS0_12zip_iteratorIN4cuda3std3__45tupleIJNS0_6detail15normal_iteratorINS0_10device_ptrIfEEEENS0_17counting_iteratorIlNS0_11use_defaultESI_SI_EEEEEEEPNSB_IJflEEESM_iNS1_9__extrema9arg_max_fIflNSA_4lessIfEEEEEEJSL_SN_iN3cub18CUB_300001_SM_100013GridEvenShareIiEENSV_9GridQueueIjEESS_EEEvDpT0_ --------------------------
	.section	.nv.constant0._ZN6thrust24THRUST_300001_SM_1000_NS8cuda_cub4core6detail13_kernel_agentINS1_8__reduce11ReduceAgentINS0_12zip_iteratorIN4cuda3std3__45tupleIJNS0_6detail15normal_iteratorINS0_10device_ptrIfEEEENS0_17counting_iteratorIlNS0_11use_defaultESI_SI_EEEEEEEPNSB_IJflEEESM_iNS1_9__extrema9arg_max_fIflNSA_4lessIfEEEEEEJSL_SN_iN3cub18CUB_300001_SM_100013GridEvenShareIiEENSV_9GridQueueIjEESS_EEEvDpT0_,"a",@progbits
	.sectionflags	@""
	.align	4
.nv.constant0._ZN6thrust24THRUST_300001_SM_1000_NS8cuda_cub4core6detail13_kernel_agentINS1_8__reduce11ReduceAgentINS0_12zip_iteratorIN4cuda3std3__45tupleIJNS0_6detail15normal_iteratorINS0_10device_ptrIfEEEENS0_17counting_iteratorIlNS0_11use_defaultESI_SI_EEEEEEEPNSB_IJflEEESM_iNS1_9__extrema9arg_max_fIflNSA_4lessIfEEEEEEJSL_SN_iN3cub18CUB_300001_SM_100013GridEvenShareIiEENSV_9GridQueueIjEESS_EEEvDpT0_:
	.zero		977


//--------------------- .nv.constant0._ZN6thrust24THRUST_300001_SM_1000_NS8cuda_cub4core6detail13_kernel_agentINS1_8__reduce11ReduceAgentINS0_12zip_iteratorIN4cuda3std3__45tupleIJNS0_6detail15normal_iteratorINS0_10device_ptrIfEEEENS0_17counting_iteratorIlNS0_11use_defaultESI_SI_EEEEEEEPNSB_IJflEEESM_iNS1_9__extrema9arg_max_fIflNSA_4lessIfEEEEEEJSL_SN_iSS_EEEvDpT0_ --------------------------
	.section	.nv.constant0._ZN6thrust24THRUST_300001_SM_1000_NS8cuda_cub4core6detail13_kernel_agentINS1_8__reduce11ReduceAgentINS0_12zip_iteratorIN4cuda3std3__45tupleIJNS0_6detail15normal_iteratorINS0_10device_ptrIfEEEENS0_17counting_iteratorIlNS0_11use_defaultESI_SI_EEEEEEEPNSB_IJflEEESM_iNS1_9__extrema9arg_max_fIflNSA_4lessIfEEEEEEJSL_SN_iSS_EEEvDpT0_,"a",@progbits
	.sectionflags	@""
	.align	4
.nv.constant0._ZN6thrust24THRUST_300001_SM_1000_NS8cuda_cub4core6detail13_kernel_agentINS1_8__reduce11ReduceAgentINS0_12zip_iteratorIN4cuda3std3__45tupleIJNS0_6detail15normal_iteratorINS0_10device_ptrIfEEEENS0_17counting_iteratorIlNS0_11use_defaultESI_SI_EEEEEEEPNSB_IJflEEESM_iNS1_9__extrema9arg_max_fIflNSA_4lessIfEEEEEEJSL_SN_iSS_EEEvDpT0_:
	.zero		925


//--------------------- .nv.constant0._Z17initialize_vectorPfi --------------------------
	.section	.nv.constant0._Z17initialize_vectorPfi,"a",@progbits
	.sectionflags	@""
	.align	4
.nv.constant0._Z17initialize_vectorPfi:
	.zero		908


//--------------------- SYMBOLS --------------------------

	.type		.nv.reservedSmem.offset0,@object
	.size		.nv.reservedSmem.offset0,0x4
	.type		.nv.reservedSmem.cap,@object
	.size		.nv.reservedSmem.cap,0x4
